//
// Generated by NVIDIA NVVM Compiler
//
// Compiler Build ID: CL-36424714
// Cuda compilation tools, release 13.0, V13.0.88
// Based on NVVM 20.0.0
//

.version 9.0
.target sm_100
.address_size 64

	// .globl	_Z23multi_gpu_domain_forcesPKfS0_PfS0_S0_ii
.const .align 4 .b8 d_params[116];
// _ZZ16ultimate_md_stepE8s_tile_x has been demoted
// _ZZ16ultimate_md_stepE8s_tile_y has been demoted
// _ZZ16ultimate_md_stepE8s_tile_z has been demoted
// _ZZ16ultimate_md_stepE10s_tile_sig has been demoted
// _ZZ16ultimate_md_stepE10s_tile_eps has been demoted
// _ZZ16ultimate_md_stepE8s_tile_q has been demoted
.global .align 1 .b8 _ZN34_INTERNAL_8a419f76_4_k_cu_8a8734d64cuda3std3__436_GLOBAL__N__8a419f76_4_k_cu_8a8734d66ignoreE[1];
.global .align 1 .b8 _ZN34_INTERNAL_8a419f76_4_k_cu_8a8734d64cuda3std3__45__cpo5beginE[1];
.global .align 1 .b8 _ZN34_INTERNAL_8a419f76_4_k_cu_8a8734d64cuda3std3__45__cpo3endE[1];
.global .align 1 .b8 _ZN34_INTERNAL_8a419f76_4_k_cu_8a8734d64cuda3std3__45__cpo6cbeginE[1];
.global .align 1 .b8 _ZN34_INTERNAL_8a419f76_4_k_cu_8a8734d64cuda3std3__45__cpo4cendE[1];
.global .align 1 .b8 _ZN34_INTERNAL_8a419f76_4_k_cu_8a8734d64cuda3std3__419piecewise_constructE[1];
.global .align 1 .b8 _ZN34_INTERNAL_8a419f76_4_k_cu_8a8734d64cuda3std3__48in_placeE[1];
.global .align 1 .b8 _ZN34_INTERNAL_8a419f76_4_k_cu_8a8734d64cuda3std6ranges3__45__cpo4swapE[1];
.global .align 1 .b8 _ZN34_INTERNAL_8a419f76_4_k_cu_8a8734d64cuda3std6ranges3__45__cpo9iter_moveE[1];
.global .align 1 .b8 _ZN34_INTERNAL_8a419f76_4_k_cu_8a8734d64cuda3std6ranges3__45__cpo7advanceE[1];

.visible .entry _Z23multi_gpu_domain_forcesPKfS0_PfS0_S0_ii(
	.param .u64 .ptr .align 1 _Z23multi_gpu_domain_forcesPKfS0_PfS0_S0_ii_param_0,
	.param .u64 .ptr .align 1 _Z23multi_gpu_domain_forcesPKfS0_PfS0_S0_ii_param_1,
	.param .u64 .ptr .align 1 _Z23multi_gpu_domain_forcesPKfS0_PfS0_S0_ii_param_2,
	.param .u64 .ptr .align 1 _Z23multi_gpu_domain_forcesPKfS0_PfS0_S0_ii_param_3,
	.param .u64 .ptr .align 1 _Z23multi_gpu_domain_forcesPKfS0_PfS0_S0_ii_param_4,
	.param .u32 _Z23multi_gpu_domain_forcesPKfS0_PfS0_S0_ii_param_5,
	.param .u32 _Z23multi_gpu_domain_forcesPKfS0_PfS0_S0_ii_param_6
)
.maxntid 128
.minnctapersm 6
{
	.reg .pred 	%p<47>;
	.reg .b32 	%r<42>;
	.reg .b32 	%f<366>;
	.reg .b64 	%rd<43>;

	ld.param.u64 	%rd16, [_Z23multi_gpu_domain_forcesPKfS0_PfS0_S0_ii_param_0];
	ld.param.u64 	%rd17, [_Z23multi_gpu_domain_forcesPKfS0_PfS0_S0_ii_param_1];
	ld.param.u64 	%rd15, [_Z23multi_gpu_domain_forcesPKfS0_PfS0_S0_ii_param_2];
	ld.param.u64 	%rd18, [_Z23multi_gpu_domain_forcesPKfS0_PfS0_S0_ii_param_3];
	ld.param.u64 	%rd19, [_Z23multi_gpu_domain_forcesPKfS0_PfS0_S0_ii_param_4];
	ld.param.u32 	%r20, [_Z23multi_gpu_domain_forcesPKfS0_PfS0_S0_ii_param_5];
	ld.param.u32 	%r21, [_Z23multi_gpu_domain_forcesPKfS0_PfS0_S0_ii_param_6];
	cvta.to.global.u64 	%rd1, %rd17;
	cvta.to.global.u64 	%rd2, %rd19;
	cvta.to.global.u64 	%rd3, %rd18;
	cvta.to.global.u64 	%rd4, %rd16;
	mov.u32 	%r22, %ctaid.x;
	mov.u32 	%r23, %ntid.x;
	mov.u32 	%r24, %tid.x;
	mad.lo.s32 	%r1, %r22, %r23, %r24;
	setp.ge.s32 	%p1, %r1, %r20;
	@%p1 bra 	$L__BB0_38;
	mul.lo.s32 	%r2, %r1, 3;
	mul.wide.s32 	%rd20, %r2, 4;
	add.s64 	%rd21, %rd4, %rd20;
	ld.global.nc.f32 	%f1, [%rd21];
	ld.global.nc.f32 	%f2, [%rd21+4];
	ld.global.nc.f32 	%f3, [%rd21+8];
	mul.wide.s32 	%rd22, %r1, 4;
	add.s64 	%rd23, %rd3, %rd22;
	ld.global.nc.f32 	%f4, [%rd23];
	add.s64 	%rd24, %rd2, %rd22;
	ld.global.nc.f32 	%f5, [%rd24];
	setp.lt.s32 	%p2, %r20, 1;
	mov.f32 	%f363, 0f00000000;
	mov.f32 	%f364, %f363;
	mov.f32 	%f365, %f363;
	@%p2 bra 	$L__BB0_15;
	ld.const.f32 	%f6, [d_params+16];
	setp.eq.s32 	%p3, %r20, 1;
	mov.f32 	%f365, 0f00000000;
	mov.b32 	%r35, 0;
	mov.f32 	%f364, %f365;
	mov.f32 	%f363, %f365;
	@%p3 bra 	$L__BB0_11;
	and.b32  	%r35, %r20, 2147483646;
	add.s64 	%rd41, %rd3, 4;
	add.s64 	%rd40, %rd2, 4;
	neg.s32 	%r36, %r1;
	mov.f32 	%f365, 0f00000000;
	mov.b32 	%r37, 0;
	mov.u32 	%r38, %r37;
$L__BB0_4:
	setp.eq.s32 	%p4, %r36, 0;
	@%p4 bra 	$L__BB0_7;
	mul.wide.u32 	%rd25, %r37, 4;
	add.s64 	%rd26, %rd4, %rd25;
	ld.global.nc.f32 	%f138, [%rd26];
	ld.global.nc.f32 	%f139, [%rd26+4];
	ld.global.nc.f32 	%f140, [%rd26+8];
	sub.f32 	%f29, %f138, %f1;
	sub.f32 	%f30, %f139, %f2;
	sub.f32 	%f31, %f140, %f3;
	mul.f32 	%f141, %f30, %f30;
	fma.rn.f32 	%f142, %f29, %f29, %f141;
	fma.rn.f32 	%f32, %f31, %f31, %f142;
	setp.geu.f32 	%p5, %f32, %f6;
	setp.leu.f32 	%p6, %f32, 0f3C23D70A;
	or.pred  	%p7, %p5, %p6;
	@%p7 bra 	$L__BB0_7;
	ld.global.nc.f32 	%f143, [%rd41+-4];
	add.f32 	%f144, %f4, %f143;
	mul.f32 	%f145, %f144, 0f3F000000;
	ld.global.nc.f32 	%f146, [%rd40+-4];
	mul.f32 	%f147, %f5, %f146;
	sqrt.rn.f32 	%f148, %f147;
	mul.f32 	%f149, %f145, %f145;
	mul.f32 	%f150, %f145, %f149;
	mul.f32 	%f151, %f150, %f150;
	mul.f32 	%f152, %f32, %f32;
	mul.f32 	%f153, %f32, %f152;
	rcp.rn.f32 	%f154, %f153;
	mul.f32 	%f155, %f154, %f151;
	mul.f32 	%f156, %f148, 0f41C00000;
	add.f32 	%f157, %f155, %f155;
	mul.f32 	%f158, %f155, %f157;
	sub.f32 	%f159, %f158, %f155;
	mul.f32 	%f160, %f156, %f159;
	div.rn.f32 	%f161, %f160, %f32;
	fma.rn.f32 	%f363, %f29, %f161, %f363;
	fma.rn.f32 	%f364, %f30, %f161, %f364;
	fma.rn.f32 	%f365, %f31, %f161, %f365;
$L__BB0_7:
	add.s32 	%r27, %r38, 1;
	setp.eq.s32 	%p8, %r27, %r1;
	@%p8 bra 	$L__BB0_10;
	add.s32 	%r28, %r37, 3;
	mul.wide.u32 	%rd27, %r28, 4;
	add.s64 	%rd28, %rd4, %rd27;
	ld.global.nc.f32 	%f162, [%rd28];
	ld.global.nc.f32 	%f163, [%rd28+4];
	ld.global.nc.f32 	%f164, [%rd28+8];
	sub.f32 	%f39, %f162, %f1;
	sub.f32 	%f40, %f163, %f2;
	sub.f32 	%f41, %f164, %f3;
	mul.f32 	%f165, %f40, %f40;
	fma.rn.f32 	%f166, %f39, %f39, %f165;
	fma.rn.f32 	%f42, %f41, %f41, %f166;
	setp.geu.f32 	%p9, %f42, %f6;
	setp.leu.f32 	%p10, %f42, 0f3C23D70A;
	or.pred  	%p11, %p9, %p10;
	@%p11 bra 	$L__BB0_10;
	ld.global.nc.f32 	%f167, [%rd41];
	add.f32 	%f168, %f4, %f167;
	mul.f32 	%f169, %f168, 0f3F000000;
	ld.global.nc.f32 	%f170, [%rd40];
	mul.f32 	%f171, %f5, %f170;
	sqrt.rn.f32 	%f172, %f171;
	mul.f32 	%f173, %f169, %f169;
	mul.f32 	%f174, %f169, %f173;
	mul.f32 	%f175, %f174, %f174;
	mul.f32 	%f176, %f42, %f42;
	mul.f32 	%f177, %f42, %f176;
	rcp.rn.f32 	%f178, %f177;
	mul.f32 	%f179, %f178, %f175;
	mul.f32 	%f180, %f172, 0f41C00000;
	add.f32 	%f181, %f179, %f179;
	mul.f32 	%f182, %f179, %f181;
	sub.f32 	%f183, %f182, %f179;
	mul.f32 	%f184, %f180, %f183;
	div.rn.f32 	%f185, %f184, %f42;
	fma.rn.f32 	%f363, %f39, %f185, %f363;
	fma.rn.f32 	%f364, %f40, %f185, %f364;
	fma.rn.f32 	%f365, %f41, %f185, %f365;
$L__BB0_10:
	add.s32 	%r38, %r38, 2;
	add.s64 	%rd41, %rd41, 8;
	add.s64 	%rd40, %rd40, 8;
	add.s32 	%r37, %r37, 6;
	add.s32 	%r36, %r36, 2;
	setp.eq.s32 	%p12, %r38, %r35;
	@%p12 bra 	$L__BB0_11;
	bra.uni 	$L__BB0_4;
$L__BB0_11:
	and.b32  	%r29, %r20, 1;
	setp.eq.b32 	%p13, %r29, 1;
	not.pred 	%p14, %p13;
	@%p14 bra 	$L__BB0_15;
	setp.eq.s32 	%p15, %r35, %r1;
	@%p15 bra 	$L__BB0_15;
	mul.lo.s32 	%r30, %r35, 3;
	mul.wide.u32 	%rd29, %r30, 4;
	add.s64 	%rd30, %rd4, %rd29;
	ld.global.nc.f32 	%f186, [%rd30];
	ld.global.nc.f32 	%f187, [%rd30+4];
	ld.global.nc.f32 	%f188, [%rd30+8];
	sub.f32 	%f13, %f186, %f1;
	sub.f32 	%f14, %f187, %f2;
	sub.f32 	%f15, %f188, %f3;
	mul.f32 	%f189, %f14, %f14;
	fma.rn.f32 	%f190, %f13, %f13, %f189;
	fma.rn.f32 	%f16, %f15, %f15, %f190;
	setp.geu.f32 	%p16, %f16, %f6;
	setp.leu.f32 	%p17, %f16, 0f3C23D70A;
	or.pred  	%p18, %p16, %p17;
	@%p18 bra 	$L__BB0_15;
	mul.wide.u32 	%rd31, %r35, 4;
	add.s64 	%rd32, %rd3, %rd31;
	ld.global.nc.f32 	%f191, [%rd32];
	add.f32 	%f192, %f4, %f191;
	mul.f32 	%f193, %f192, 0f3F000000;
	add.s64 	%rd33, %rd2, %rd31;
	ld.global.nc.f32 	%f194, [%rd33];
	mul.f32 	%f195, %f5, %f194;
	sqrt.rn.f32 	%f196, %f195;
	mul.f32 	%f197, %f193, %f193;
	mul.f32 	%f198, %f193, %f197;
	mul.f32 	%f199, %f198, %f198;
	mul.f32 	%f200, %f16, %f16;
	mul.f32 	%f201, %f16, %f200;
	rcp.rn.f32 	%f202, %f201;
	mul.f32 	%f203, %f202, %f199;
	mul.f32 	%f204, %f196, 0f41C00000;
	add.f32 	%f205, %f203, %f203;
	mul.f32 	%f206, %f203, %f205;
	sub.f32 	%f207, %f206, %f203;
	mul.f32 	%f208, %f204, %f207;
	div.rn.f32 	%f209, %f208, %f16;
	fma.rn.f32 	%f363, %f13, %f209, %f363;
	fma.rn.f32 	%f364, %f14, %f209, %f364;
	fma.rn.f32 	%f365, %f15, %f209, %f365;
$L__BB0_15:
	setp.lt.s32 	%p19, %r21, 1;
	@%p19 bra 	$L__BB0_37;
	ld.const.f32 	%f23, [d_params+16];
	mul.f32 	%f211, %f4, %f4;
	mul.f32 	%f212, %f4, %f211;
	mul.f32 	%f24, %f212, %f212;
	mul.f32 	%f25, %f5, 0f41C00000;
	and.b32  	%r6, %r21, 3;
	setp.lt.u32 	%p20, %r21, 4;
	mov.b32 	%r40, 0;
	@%p20 bra 	$L__BB0_27;
	and.b32  	%r40, %r21, 2147483644;
	neg.s32 	%r39, %r40;
	add.s64 	%rd42, %rd1, 24;
$L__BB0_18:
	.pragma "nounroll";
	ld.global.nc.f32 	%f213, [%rd42+-24];
	ld.global.nc.f32 	%f214, [%rd42+-20];
	ld.global.nc.f32 	%f215, [%rd42+-16];
	sub.f32 	%f52, %f213, %f1;
	sub.f32 	%f53, %f214, %f2;
	sub.f32 	%f54, %f215, %f3;
	mul.f32 	%f216, %f53, %f53;
	fma.rn.f32 	%f217, %f52, %f52, %f216;
	fma.rn.f32 	%f55, %f54, %f54, %f217;
	setp.geu.f32 	%p21, %f55, %f23;
	setp.leu.f32 	%p22, %f55, 0f3C23D70A;
	or.pred  	%p23, %p21, %p22;
	@%p23 bra 	$L__BB0_20;
	mul.f32 	%f218, %f55, %f55;
	mul.f32 	%f219, %f55, %f218;
	rcp.rn.f32 	%f220, %f219;
	mul.f32 	%f221, %f24, %f220;
	add.f32 	%f222, %f221, %f221;
	mul.f32 	%f223, %f221, %f222;
	sub.f32 	%f224, %f223, %f221;
	mul.f32 	%f225, %f25, %f224;
	div.rn.f32 	%f226, %f225, %f55;
	fma.rn.f32 	%f363, %f52, %f226, %f363;
	fma.rn.f32 	%f364, %f53, %f226, %f364;
	fma.rn.f32 	%f365, %f54, %f226, %f365;
$L__BB0_20:
	ld.global.nc.f32 	%f227, [%rd42+-12];
	ld.global.nc.f32 	%f228, [%rd42+-8];
	ld.global.nc.f32 	%f229, [%rd42+-4];
	sub.f32 	%f62, %f227, %f1;
	sub.f32 	%f63, %f228, %f2;
	sub.f32 	%f64, %f229, %f3;
	mul.f32 	%f230, %f63, %f63;
	fma.rn.f32 	%f231, %f62, %f62, %f230;
	fma.rn.f32 	%f65, %f64, %f64, %f231;
	setp.geu.f32 	%p24, %f65, %f23;
	setp.leu.f32 	%p25, %f65, 0f3C23D70A;
	or.pred  	%p26, %p24, %p25;
	@%p26 bra 	$L__BB0_22;
	mul.f32 	%f232, %f65, %f65;
	mul.f32 	%f233, %f65, %f232;
	rcp.rn.f32 	%f234, %f233;
	mul.f32 	%f235, %f24, %f234;
	add.f32 	%f236, %f235, %f235;
	mul.f32 	%f237, %f235, %f236;
	sub.f32 	%f238, %f237, %f235;
	mul.f32 	%f239, %f25, %f238;
	div.rn.f32 	%f240, %f239, %f65;
	fma.rn.f32 	%f363, %f62, %f240, %f363;
	fma.rn.f32 	%f364, %f63, %f240, %f364;
	fma.rn.f32 	%f365, %f64, %f240, %f365;
$L__BB0_22:
	ld.global.nc.f32 	%f241, [%rd42];
	ld.global.nc.f32 	%f242, [%rd42+4];
	ld.global.nc.f32 	%f243, [%rd42+8];
	sub.f32 	%f72, %f241, %f1;
	sub.f32 	%f73, %f242, %f2;
	sub.f32 	%f74, %f243, %f3;
	mul.f32 	%f244, %f73, %f73;
	fma.rn.f32 	%f245, %f72, %f72, %f244;
	fma.rn.f32 	%f75, %f74, %f74, %f245;
	setp.geu.f32 	%p27, %f75, %f23;
	setp.leu.f32 	%p28, %f75, 0f3C23D70A;
	or.pred  	%p29, %p27, %p28;
	@%p29 bra 	$L__BB0_24;
	mul.f32 	%f246, %f75, %f75;
	mul.f32 	%f247, %f75, %f246;
	rcp.rn.f32 	%f248, %f247;
	mul.f32 	%f249, %f24, %f248;
	add.f32 	%f250, %f249, %f249;
	mul.f32 	%f251, %f249, %f250;
	sub.f32 	%f252, %f251, %f249;
	mul.f32 	%f253, %f25, %f252;
	div.rn.f32 	%f254, %f253, %f75;
	fma.rn.f32 	%f363, %f72, %f254, %f363;
	fma.rn.f32 	%f364, %f73, %f254, %f364;
	fma.rn.f32 	%f365, %f74, %f254, %f365;
$L__BB0_24:
	ld.global.nc.f32 	%f255, [%rd42+12];
	ld.global.nc.f32 	%f256, [%rd42+16];
	ld.global.nc.f32 	%f257, [%rd42+20];
	sub.f32 	%f82, %f255, %f1;
	sub.f32 	%f83, %f256, %f2;
	sub.f32 	%f84, %f257, %f3;
	mul.f32 	%f258, %f83, %f83;
	fma.rn.f32 	%f259, %f82, %f82, %f258;
	fma.rn.f32 	%f85, %f84, %f84, %f259;
	setp.geu.f32 	%p30, %f85, %f23;
	setp.leu.f32 	%p31, %f85, 0f3C23D70A;
	or.pred  	%p32, %p30, %p31;
	@%p32 bra 	$L__BB0_26;
	mul.f32 	%f260, %f85, %f85;
	mul.f32 	%f261, %f85, %f260;
	rcp.rn.f32 	%f262, %f261;
	mul.f32 	%f263, %f24, %f262;
	add.f32 	%f264, %f263, %f263;
	mul.f32 	%f265, %f263, %f264;
	sub.f32 	%f266, %f265, %f263;
	mul.f32 	%f267, %f25, %f266;
	div.rn.f32 	%f268, %f267, %f85;
	fma.rn.f32 	%f363, %f82, %f268, %f363;
	fma.rn.f32 	%f364, %f83, %f268, %f364;
	fma.rn.f32 	%f365, %f84, %f268, %f365;
$L__BB0_26:
	add.s32 	%r39, %r39, 4;
	add.s64 	%rd42, %rd42, 48;
	setp.ne.s32 	%p33, %r39, 0;
	@%p33 bra 	$L__BB0_18;
$L__BB0_27:
	setp.eq.s32 	%p34, %r6, 0;
	@%p34 bra 	$L__BB0_37;
	setp.eq.s32 	%p35, %r6, 1;
	@%p35 bra 	$L__BB0_34;
	mul.lo.s32 	%r32, %r40, 3;
	mul.wide.u32 	%rd34, %r32, 4;
	add.s64 	%rd14, %rd1, %rd34;
	ld.global.nc.f32 	%f270, [%rd14];
	ld.global.nc.f32 	%f271, [%rd14+4];
	ld.global.nc.f32 	%f272, [%rd14+8];
	sub.f32 	%f98, %f270, %f1;
	sub.f32 	%f99, %f271, %f2;
	sub.f32 	%f100, %f272, %f3;
	mul.f32 	%f273, %f99, %f99;
	fma.rn.f32 	%f274, %f98, %f98, %f273;
	fma.rn.f32 	%f101, %f100, %f100, %f274;
	setp.geu.f32 	%p36, %f101, %f23;
	setp.leu.f32 	%p37, %f101, 0f3C23D70A;
	or.pred  	%p38, %p36, %p37;
	@%p38 bra 	$L__BB0_31;
	mul.f32 	%f275, %f101, %f101;
	mul.f32 	%f276, %f101, %f275;
	rcp.rn.f32 	%f277, %f276;
	mul.f32 	%f278, %f24, %f277;
	add.f32 	%f279, %f278, %f278;
	mul.f32 	%f280, %f278, %f279;
	sub.f32 	%f281, %f280, %f278;
	mul.f32 	%f282, %f25, %f281;
	div.rn.f32 	%f283, %f282, %f101;
	fma.rn.f32 	%f363, %f98, %f283, %f363;
	fma.rn.f32 	%f364, %f99, %f283, %f364;
	fma.rn.f32 	%f365, %f100, %f283, %f365;
$L__BB0_31:
	ld.global.nc.f32 	%f284, [%rd14+12];
	ld.global.nc.f32 	%f285, [%rd14+16];
	ld.global.nc.f32 	%f286, [%rd14+20];
	sub.f32 	%f108, %f284, %f1;
	sub.f32 	%f109, %f285, %f2;
	sub.f32 	%f110, %f286, %f3;
	mul.f32 	%f287, %f109, %f109;
	fma.rn.f32 	%f288, %f108, %f108, %f287;
	fma.rn.f32 	%f111, %f110, %f110, %f288;
	setp.geu.f32 	%p39, %f111, %f23;
	setp.leu.f32 	%p40, %f111, 0f3C23D70A;
	or.pred  	%p41, %p39, %p40;
	@%p41 bra 	$L__BB0_33;
	mul.f32 	%f289, %f111, %f111;
	mul.f32 	%f290, %f111, %f289;
	rcp.rn.f32 	%f291, %f290;
	mul.f32 	%f292, %f24, %f291;
	add.f32 	%f293, %f292, %f292;
	mul.f32 	%f294, %f292, %f293;
	sub.f32 	%f295, %f294, %f292;
	mul.f32 	%f296, %f25, %f295;
	div.rn.f32 	%f297, %f296, %f111;
	fma.rn.f32 	%f363, %f108, %f297, %f363;
	fma.rn.f32 	%f364, %f109, %f297, %f364;
	fma.rn.f32 	%f365, %f110, %f297, %f365;
$L__BB0_33:
	add.s32 	%r40, %r40, 2;
$L__BB0_34:
	and.b32  	%r33, %r21, 1;
	setp.eq.b32 	%p42, %r33, 1;
	not.pred 	%p43, %p42;
	@%p43 bra 	$L__BB0_37;
	mul.lo.s32 	%r34, %r40, 3;
	mul.wide.u32 	%rd35, %r34, 4;
	add.s64 	%rd36, %rd1, %rd35;
	ld.global.nc.f32 	%f298, [%rd36];
	ld.global.nc.f32 	%f299, [%rd36+4];
	ld.global.nc.f32 	%f300, [%rd36+8];
	sub.f32 	%f124, %f298, %f1;
	sub.f32 	%f125, %f299, %f2;
	sub.f32 	%f126, %f300, %f3;
	mul.f32 	%f301, %f125, %f125;
	fma.rn.f32 	%f302, %f124, %f124, %f301;
	fma.rn.f32 	%f127, %f126, %f126, %f302;
	setp.geu.f32 	%p44, %f127, %f23;
	setp.leu.f32 	%p45, %f127, 0f3C23D70A;
	or.pred  	%p46, %p44, %p45;
	@%p46 bra 	$L__BB0_37;
	mul.f32 	%f303, %f127, %f127;
	mul.f32 	%f304, %f127, %f303;
	rcp.rn.f32 	%f305, %f304;
	mul.f32 	%f306, %f24, %f305;
	add.f32 	%f307, %f306, %f306;
	mul.f32 	%f308, %f306, %f307;
	sub.f32 	%f309, %f308, %f306;
	mul.f32 	%f310, %f25, %f309;
	div.rn.f32 	%f311, %f310, %f127;
	fma.rn.f32 	%f363, %f124, %f311, %f363;
	fma.rn.f32 	%f364, %f125, %f311, %f364;
	fma.rn.f32 	%f365, %f126, %f311, %f365;
$L__BB0_37:
	cvta.to.global.u64 	%rd37, %rd15;
	add.s64 	%rd39, %rd37, %rd20;
	st.global.f32 	[%rd39], %f363;
	st.global.f32 	[%rd39+4], %f364;
	st.global.f32 	[%rd39+8], %f365;
$L__BB0_38:
	ret;

}
	// .globl	ultimate_md_step
.visible .entry ultimate_md_step(
	.param .u64 .ptr .align 1 ultimate_md_step_param_0,
	.param .u64 .ptr .align 1 ultimate_md_step_param_1,
	.param .u64 .ptr .align 1 ultimate_md_step_param_2,
	.param .u64 .ptr .align 1 ultimate_md_step_param_3,
	.param .u64 .ptr .align 1 ultimate_md_step_param_4,
	.param .u64 .ptr .align 1 ultimate_md_step_param_5,
	.param .u64 .ptr .align 1 ultimate_md_step_param_6,
	.param .u64 .ptr .align 1 ultimate_md_step_param_7,
	.param .u64 .ptr .align 1 ultimate_md_step_param_8,
	.param .u64 .ptr .align 1 ultimate_md_step_param_9,
	.param .u64 .ptr .align 1 ultimate_md_step_param_10,
	.param .u64 .ptr .align 1 ultimate_md_step_param_11,
	.param .u64 .ptr .align 1 ultimate_md_step_param_12,
	.param .u64 .ptr .align 1 ultimate_md_step_param_13,
	.param .u64 .ptr .align 1 ultimate_md_step_param_14,
	.param .u64 .ptr .align 1 ultimate_md_step_param_15,
	.param .u64 .ptr .align 1 ultimate_md_step_param_16,
	.param .u64 .ptr .align 1 ultimate_md_step_param_17,
	.param .u64 .ptr .align 1 ultimate_md_step_param_18,
	.param .u64 .ptr .align 1 ultimate_md_step_param_19,
	.param .u64 .ptr .align 1 ultimate_md_step_param_20,
	.param .u32 ultimate_md_step_param_21,
	.param .u32 ultimate_md_step_param_22
)
.maxntid 128
.minnctapersm 6
{
	.reg .pred 	%p<132>;
	.reg .b32 	%r<249>;
	.reg .b32 	%f<622>;
	.reg .b64 	%rd<126>;
	// demoted variable
	.shared .align 4 .b8 _ZZ16ultimate_md_stepE8s_tile_x[260];
	// demoted variable
	.shared .align 4 .b8 _ZZ16ultimate_md_stepE8s_tile_y[260];
	// demoted variable
	.shared .align 4 .b8 _ZZ16ultimate_md_stepE8s_tile_z[260];
	// demoted variable
	.shared .align 4 .b8 _ZZ16ultimate_md_stepE10s_tile_sig[260];
	// demoted variable
	.shared .align 4 .b8 _ZZ16ultimate_md_stepE10s_tile_eps[260];
	// demoted variable
	.shared .align 4 .b8 _ZZ16ultimate_md_stepE8s_tile_q[260];
	ld.param.u64 	%rd41, [ultimate_md_step_param_0];
	ld.param.u64 	%rd42, [ultimate_md_step_param_1];
	ld.param.u64 	%rd43, [ultimate_md_step_param_2];
	ld.param.u64 	%rd32, [ultimate_md_step_param_3];
	ld.param.u64 	%rd33, [ultimate_md_step_param_4];
	ld.param.u64 	%rd44, [ultimate_md_step_param_6];
	ld.param.u64 	%rd45, [ultimate_md_step_param_7];
	ld.param.u64 	%rd46, [ultimate_md_step_param_8];
	ld.param.u64 	%rd47, [ultimate_md_step_param_9];
	ld.param.u64 	%rd48, [ultimate_md_step_param_10];
	ld.param.u64 	%rd49, [ultimate_md_step_param_11];
	ld.param.u64 	%rd50, [ultimate_md_step_param_12];
	ld.param.u64 	%rd51, [ultimate_md_step_param_13];
	ld.param.u64 	%rd35, [ultimate_md_step_param_14];
	ld.param.u64 	%rd36, [ultimate_md_step_param_15];
	ld.param.u64 	%rd37, [ultimate_md_step_param_16];
	ld.param.u64 	%rd38, [ultimate_md_step_param_17];
	ld.param.u64 	%rd39, [ultimate_md_step_param_18];
	ld.param.u64 	%rd52, [ultimate_md_step_param_19];
	ld.param.u64 	%rd40, [ultimate_md_step_param_20];
	ld.param.u32 	%r76, [ultimate_md_step_param_21];
	ld.param.u32 	%r77, [ultimate_md_step_param_22];
	cvta.to.global.u64 	%rd1, %rd52;
	cvta.to.global.u64 	%rd2, %rd46;
	cvta.to.global.u64 	%rd3, %rd45;
	cvta.to.global.u64 	%rd4, %rd44;
	cvta.to.global.u64 	%rd5, %rd51;
	cvta.to.global.u64 	%rd6, %rd50;
	cvta.to.global.u64 	%rd7, %rd49;
	cvta.to.global.u64 	%rd8, %rd43;
	cvta.to.global.u64 	%rd9, %rd42;
	cvta.to.global.u64 	%rd10, %rd41;
	cvta.to.global.u64 	%rd11, %rd48;
	cvta.to.global.u64 	%rd12, %rd47;
	mov.u32 	%r78, %ctaid.x;
	mov.u32 	%r1, %ntid.x;
	mov.u32 	%r2, %tid.x;
	mad.lo.s32 	%r248, %r78, %r1, %r2;
	mov.u32 	%r79, %nctaid.x;
	mul.lo.s32 	%r4, %r1, %r79;
	setp.ge.s32 	%p1, %r248, %r76;
	@%p1 bra 	$L__BB1_7;
	add.s32 	%r80, %r248, %r4;
	max.s32 	%r81, %r76, %r80;
	setp.lt.s32 	%p2, %r80, %r76;
	selp.u32 	%r82, 1, 0, %p2;
	add.s32 	%r83, %r80, %r82;
	sub.s32 	%r84, %r81, %r83;
	div.u32 	%r85, %r84, %r4;
	add.s32 	%r5, %r85, %r82;
	and.b32  	%r86, %r5, 3;
	setp.eq.s32 	%p3, %r86, 3;
	mov.u32 	%r232, %r248;
	@%p3 bra 	$L__BB1_4;
	add.s32 	%r88, %r5, 1;
	and.b32  	%r6, %r88, 3;
	mov.b32 	%r231, 0;
	mov.u32 	%r232, %r248;
$L__BB1_3:
	.pragma "nounroll";
	mul.wide.s32 	%rd53, %r232, 4;
	add.s64 	%rd54, %rd4, %rd53;
	mov.b32 	%r89, 0;
	st.global.u32 	[%rd54], %r89;
	add.s64 	%rd55, %rd3, %rd53;
	st.global.u32 	[%rd55], %r89;
	add.s64 	%rd56, %rd2, %rd53;
	st.global.u32 	[%rd56], %r89;
	add.s32 	%r232, %r232, %r4;
	add.s32 	%r231, %r231, 1;
	setp.ne.s32 	%p4, %r231, %r6;
	@%p4 bra 	$L__BB1_3;
$L__BB1_4:
	setp.lt.u32 	%p5, %r5, 3;
	@%p5 bra 	$L__BB1_7;
	mul.wide.s32 	%rd61, %r4, 4;
	shl.b32 	%r91, %r4, 2;
$L__BB1_6:
	mul.wide.s32 	%rd57, %r232, 4;
	add.s64 	%rd58, %rd4, %rd57;
	mov.b32 	%r90, 0;
	st.global.u32 	[%rd58], %r90;
	add.s64 	%rd59, %rd3, %rd57;
	st.global.u32 	[%rd59], %r90;
	add.s64 	%rd60, %rd2, %rd57;
	st.global.u32 	[%rd60], %r90;
	add.s64 	%rd62, %rd58, %rd61;
	st.global.u32 	[%rd62], %r90;
	add.s64 	%rd63, %rd59, %rd61;
	st.global.u32 	[%rd63], %r90;
	add.s64 	%rd64, %rd60, %rd61;
	st.global.u32 	[%rd64], %r90;
	add.s64 	%rd65, %rd62, %rd61;
	st.global.u32 	[%rd65], %r90;
	add.s64 	%rd66, %rd63, %rd61;
	st.global.u32 	[%rd66], %r90;
	add.s64 	%rd67, %rd64, %rd61;
	st.global.u32 	[%rd67], %r90;
	add.s64 	%rd68, %rd65, %rd61;
	st.global.u32 	[%rd68], %r90;
	add.s64 	%rd69, %rd66, %rd61;
	st.global.u32 	[%rd69], %r90;
	add.s64 	%rd70, %rd67, %rd61;
	st.global.u32 	[%rd70], %r90;
	add.s32 	%r232, %r91, %r232;
	setp.lt.s32 	%p6, %r232, %r76;
	@%p6 bra 	$L__BB1_6;
$L__BB1_7:
	setp.ne.s32 	%p7, %r248, 0;
	@%p7 bra 	$L__BB1_9;
	mov.b32 	%r92, 0;
	st.global.u32 	[%rd12], %r92;
	st.global.u32 	[%rd11], %r92;
$L__BB1_9:
	barrier.sync 	0;
	setp.ge.s32 	%p8, %r248, %r77;
	mov.f32 	%f568, 0f00000000;
	@%p8 bra 	$L__BB1_12;
	ld.const.f32 	%f1, [d_params+60];
	neg.f32 	%f2, %f1;
	cvta.to.global.u64 	%rd13, %rd36;
	cvta.to.global.u64 	%rd14, %rd37;
	cvta.to.global.u64 	%rd15, %rd38;
	cvta.to.global.u64 	%rd16, %rd39;
	mov.f32 	%f568, 0f00000000;
	mov.u32 	%r234, %r248;
$L__BB1_11:
	mul.wide.s32 	%rd71, %r234, 4;
	add.s64 	%rd72, %rd13, %rd71;
	ld.global.nc.u32 	%r93, [%rd72];
	add.s64 	%rd73, %rd14, %rd71;
	ld.global.nc.u32 	%r94, [%rd73];
	add.s64 	%rd74, %rd15, %rd71;
	ld.global.nc.f32 	%f145, [%rd74];
	add.s64 	%rd75, %rd16, %rd71;
	ld.global.nc.f32 	%f146, [%rd75];
	mul.wide.s32 	%rd76, %r94, 4;
	add.s64 	%rd77, %rd10, %rd76;
	ld.global.f32 	%f147, [%rd77];
	mul.wide.s32 	%rd78, %r93, 4;
	add.s64 	%rd79, %rd10, %rd78;
	ld.global.f32 	%f148, [%rd79];
	sub.f32 	%f149, %f147, %f148;
	add.s64 	%rd80, %rd9, %rd76;
	ld.global.f32 	%f150, [%rd80];
	add.s64 	%rd81, %rd9, %rd78;
	ld.global.f32 	%f151, [%rd81];
	sub.f32 	%f152, %f150, %f151;
	add.s64 	%rd82, %rd8, %rd76;
	ld.global.f32 	%f153, [%rd82];
	add.s64 	%rd83, %rd8, %rd78;
	ld.global.f32 	%f154, [%rd83];
	sub.f32 	%f155, %f153, %f154;
	mul.f32 	%f156, %f152, %f152;
	fma.rn.f32 	%f157, %f149, %f149, %f156;
	fma.rn.f32 	%f158, %f155, %f155, %f157;
	sqrt.rn.f32 	%f159, %f158;
	sub.f32 	%f160, %f159, %f145;
	neg.f32 	%f161, %f146;
	mul.f32 	%f162, %f160, %f161;
	add.f32 	%f163, %f159, 0f358637BD;
	div.rn.f32 	%f164, %f162, %f163;
	max.f32 	%f165, %f164, %f2;
	min.f32 	%f166, %f165, %f1;
	mul.f32 	%f167, %f149, %f166;
	mul.f32 	%f168, %f152, %f166;
	mul.f32 	%f169, %f155, %f166;
	add.s64 	%rd84, %rd4, %rd78;
	atom.global.add.f32 	%f170, [%rd84], %f167;
	add.s64 	%rd85, %rd3, %rd78;
	atom.global.add.f32 	%f171, [%rd85], %f168;
	add.s64 	%rd86, %rd2, %rd78;
	atom.global.add.f32 	%f172, [%rd86], %f169;
	add.s64 	%rd87, %rd4, %rd76;
	neg.f32 	%f173, %f167;
	atom.global.add.f32 	%f174, [%rd87], %f173;
	add.s64 	%rd88, %rd3, %rd76;
	neg.f32 	%f175, %f168;
	atom.global.add.f32 	%f176, [%rd88], %f175;
	add.s64 	%rd89, %rd2, %rd76;
	neg.f32 	%f177, %f169;
	atom.global.add.f32 	%f178, [%rd89], %f177;
	mul.f32 	%f179, %f146, 0f3F000000;
	mul.f32 	%f180, %f179, %f160;
	fma.rn.f32 	%f568, %f160, %f180, %f568;
	add.s32 	%r234, %r234, %r4;
	setp.lt.s32 	%p9, %r234, %r77;
	@%p9 bra 	$L__BB1_11;
$L__BB1_12:
	mov.b32 	%r95, %f568;
	shfl.sync.bfly.b32	%r96|%p10, %r95, 16, 31, -1;
	mov.b32 	%f181, %r96;
	add.f32 	%f182, %f568, %f181;
	mov.b32 	%r97, %f182;
	shfl.sync.bfly.b32	%r98|%p11, %r97, 8, 31, -1;
	mov.b32 	%f183, %r98;
	add.f32 	%f184, %f182, %f183;
	mov.b32 	%r99, %f184;
	shfl.sync.bfly.b32	%r100|%p12, %r99, 4, 31, -1;
	mov.b32 	%f185, %r100;
	add.f32 	%f186, %f184, %f185;
	mov.b32 	%r101, %f186;
	shfl.sync.bfly.b32	%r102|%p13, %r101, 2, 31, -1;
	mov.b32 	%f187, %r102;
	add.f32 	%f188, %f186, %f187;
	mov.b32 	%r103, %f188;
	shfl.sync.bfly.b32	%r104|%p14, %r103, 1, 31, -1;
	mov.b32 	%f189, %r104;
	add.f32 	%f6, %f188, %f189;
	mov.u32 	%r105, %tid.y;
	mov.u32 	%r106, %tid.z;
	mov.u32 	%r107, %ntid.y;
	mad.lo.s32 	%r108, %r106, %r107, %r105;
	mad.lo.s32 	%r109, %r108, %r1, %r2;
	and.b32  	%r16, %r109, 31;
	setp.ne.s32 	%p15, %r16, 0;
	@%p15 bra 	$L__BB1_14;
	atom.global.add.f32 	%f190, [%rd12], %f6;
$L__BB1_14:
	setp.ge.s32 	%p16, %r248, %r76;
	barrier.sync 	0;
	@%p16 bra 	$L__BB1_120;
	mul.wide.s32 	%rd90, %r248, 4;
	add.s64 	%rd91, %rd10, %rd90;
	ld.global.f32 	%f7, [%rd91];
	add.s64 	%rd92, %rd9, %rd90;
	ld.global.f32 	%f8, [%rd92];
	add.s64 	%rd93, %rd8, %rd90;
	ld.global.f32 	%f9, [%rd93];
	add.s64 	%rd94, %rd7, %rd90;
	ld.global.nc.f32 	%f10, [%rd94];
	add.s64 	%rd95, %rd6, %rd90;
	ld.global.nc.f32 	%f11, [%rd95];
	add.s64 	%rd96, %rd5, %rd90;
	ld.global.nc.f32 	%f12, [%rd96];
	cvta.to.global.u64 	%rd97, %rd40;
	add.s64 	%rd17, %rd97, %rd90;
	ld.const.u32 	%r110, [d_params+100];
	mul.lo.s32 	%r17, %r110, %r248;
	setp.lt.s32 	%p17, %r76, 1;
	mov.f32 	%f581, 0f00000000;
	mov.f32 	%f582, %f581;
	mov.f32 	%f583, %f581;
	mov.f32 	%f584, %f581;
	@%p17 bra 	$L__BB1_118;
	add.s32 	%r112, %r76, 63;
	shr.u32 	%r18, %r112, 6;
	ld.global.nc.u32 	%r19, [%rd17];
	and.b32  	%r20, %r2, 63;
	ld.const.f32 	%f13, [d_params+16];
	ld.const.f32 	%f14, [d_params];
	ld.const.f32 	%f15, [d_params+32];
	ld.const.f32 	%f16, [d_params+60];
	neg.f32 	%f17, %f16;
	add.s32 	%r113, %r19, -1;
	min.u32 	%r21, %r113, 31;
	add.s32 	%r22, %r21, 1;
	mov.f32 	%f584, 0f00000000;
	mov.b32 	%r236, 0;
	mov.u32 	%r235, %r76;
	mov.f32 	%f583, %f584;
	mov.f32 	%f582, %f584;
	mov.f32 	%f581, %f584;
$L__BB1_17:
	min.s32 	%r114, %r235, 64;
	max.s32 	%r25, %r114, 1;
	shl.b32 	%r26, %r236, 6;
	or.b32  	%r27, %r26, %r20;
	setp.ge.s32 	%p18, %r27, %r76;
	@%p18 bra 	$L__BB1_19;
	mul.wide.u32 	%rd98, %r27, 4;
	add.s64 	%rd99, %rd10, %rd98;
	ld.global.f32 	%f193, [%rd99];
	shl.b32 	%r115, %r20, 2;
	mov.u32 	%r116, _ZZ16ultimate_md_stepE8s_tile_x;
	add.s32 	%r117, %r116, %r115;
	st.shared.f32 	[%r117], %f193;
	add.s64 	%rd100, %rd9, %rd98;
	ld.global.f32 	%f194, [%rd100];
	mov.u32 	%r118, _ZZ16ultimate_md_stepE8s_tile_y;
	add.s32 	%r119, %r118, %r115;
	st.shared.f32 	[%r119], %f194;
	add.s64 	%rd101, %rd8, %rd98;
	ld.global.f32 	%f195, [%rd101];
	mov.u32 	%r120, _ZZ16ultimate_md_stepE8s_tile_z;
	add.s32 	%r121, %r120, %r115;
	st.shared.f32 	[%r121], %f195;
	add.s64 	%rd102, %rd7, %rd98;
	ld.global.nc.f32 	%f196, [%rd102];
	mov.u32 	%r122, _ZZ16ultimate_md_stepE10s_tile_sig;
	add.s32 	%r123, %r122, %r115;
	st.shared.f32 	[%r123], %f196;
	add.s64 	%rd103, %rd6, %rd98;
	ld.global.nc.f32 	%f197, [%rd103];
	mov.u32 	%r124, _ZZ16ultimate_md_stepE10s_tile_eps;
	add.s32 	%r125, %r124, %r115;
	st.shared.f32 	[%r125], %f197;
	add.s64 	%rd104, %rd5, %rd98;
	ld.global.nc.f32 	%f198, [%rd104];
	mov.u32 	%r126, _ZZ16ultimate_md_stepE8s_tile_q;
	add.s32 	%r127, %r126, %r115;
	st.shared.f32 	[%r127], %f198;
$L__BB1_19:
	barrier.sync 	0;
	setp.le.s32 	%p19, %r76, %r26;
	@%p19 bra 	$L__BB1_117;
	and.b32  	%r28, %r25, 3;
	setp.lt.s32 	%p20, %r235, 4;
	mov.b32 	%r244, 0;
	@%p20 bra 	$L__BB1_75;
	and.b32  	%r244, %r25, 124;
	mov.b32 	%r237, 0;
$L__BB1_22:
	.pragma "nounroll";
	add.s32 	%r31, %r237, %r26;
	setp.eq.s32 	%p21, %r31, %r248;
	shl.b32 	%r130, %r237, 2;
	mov.u32 	%r131, _ZZ16ultimate_md_stepE8s_tile_x;
	add.s32 	%r32, %r131, %r130;
	mov.u32 	%r132, _ZZ16ultimate_md_stepE8s_tile_y;
	add.s32 	%r33, %r132, %r130;
	mov.u32 	%r133, _ZZ16ultimate_md_stepE8s_tile_z;
	add.s32 	%r34, %r133, %r130;
	mov.u32 	%r134, _ZZ16ultimate_md_stepE10s_tile_sig;
	add.s32 	%r35, %r134, %r130;
	mov.u32 	%r135, _ZZ16ultimate_md_stepE10s_tile_eps;
	add.s32 	%r36, %r135, %r130;
	mov.u32 	%r136, _ZZ16ultimate_md_stepE8s_tile_q;
	add.s32 	%r37, %r136, %r130;
	@%p21 bra 	$L__BB1_35;
	ld.shared.f32 	%f200, [%r32];
	sub.f32 	%f26, %f200, %f7;
	ld.shared.f32 	%f201, [%r33];
	sub.f32 	%f27, %f201, %f8;
	ld.shared.f32 	%f202, [%r34];
	sub.f32 	%f28, %f202, %f9;
	mul.f32 	%f203, %f27, %f27;
	fma.rn.f32 	%f204, %f26, %f26, %f203;
	fma.rn.f32 	%f29, %f28, %f28, %f204;
	setp.ge.f32 	%p22, %f29, %f13;
	setp.le.f32 	%p23, %f29, 0f3C23D70A;
	or.pred  	%p24, %p22, %p23;
	@%p24 bra 	$L__BB1_35;
	setp.lt.s32 	%p25, %r19, 1;
	@%p25 bra 	$L__BB1_34;
	neg.s32 	%r239, %r21;
	mov.b32 	%r240, 0;
	mov.u32 	%r238, %r17;
	bra.uni 	$L__BB1_33;
$L__BB1_26:
	setp.eq.s32 	%p27, %r239, 0;
	@%p27 bra 	$L__BB1_34;
	ld.global.nc.u32 	%r139, [%rd18+4];
	setp.eq.s32 	%p28, %r139, %r31;
	@%p28 bra 	$L__BB1_35;
	add.s32 	%r140, %r240, 1;
	setp.eq.s32 	%p29, %r140, %r21;
	@%p29 bra 	$L__BB1_34;
	ld.global.nc.u32 	%r141, [%rd18+8];
	setp.eq.s32 	%p30, %r141, %r31;
	@%p30 bra 	$L__BB1_35;
	add.s32 	%r142, %r240, 2;
	setp.eq.s32 	%p31, %r142, %r21;
	@%p31 bra 	$L__BB1_34;
	ld.global.nc.u32 	%r143, [%rd18+12];
	setp.eq.s32 	%p32, %r143, %r31;
	@%p32 bra 	$L__BB1_35;
	add.s32 	%r240, %r240, 4;
	add.s32 	%r239, %r239, 4;
	add.s32 	%r238, %r238, 4;
	setp.eq.s32 	%p33, %r240, %r22;
	@%p33 bra 	$L__BB1_34;
$L__BB1_33:
	.pragma "nounroll";
	mul.wide.s32 	%rd105, %r238, 4;
	add.s64 	%rd18, %rd1, %rd105;
	ld.global.nc.u32 	%r138, [%rd18];
	setp.eq.s32 	%p26, %r138, %r31;
	@%p26 bra 	$L__BB1_35;
	bra.uni 	$L__BB1_26;
$L__BB1_34:
	ld.shared.f32 	%f205, [%r35];
	add.f32 	%f206, %f10, %f205;
	mul.f32 	%f207, %f206, 0f3F000000;
	ld.shared.f32 	%f208, [%r36];
	mul.f32 	%f209, %f11, %f208;
	sqrt.rn.f32 	%f210, %f209;
	mul.f32 	%f211, %f207, %f207;
	mul.f32 	%f212, %f211, %f211;
	mul.f32 	%f213, %f211, %f212;
	rcp.rn.f32 	%f214, %f29;
	mul.f32 	%f215, %f214, %f214;
	mul.f32 	%f216, %f214, %f215;
	mul.f32 	%f217, %f216, %f213;
	mul.f32 	%f218, %f210, 0f41C00000;
	add.f32 	%f219, %f217, %f217;
	mul.f32 	%f220, %f217, %f219;
	sub.f32 	%f221, %f220, %f217;
	mul.f32 	%f222, %f218, %f221;
	mul.f32 	%f223, %f210, 0f40800000;
	mul.f32 	%f224, %f223, %f217;
	add.f32 	%f225, %f217, 0fBF800000;
	sqrt.rn.f32 	%f226, %f29;
	add.f32 	%f227, %f226, 0f3DCCCCCD;
	rcp.rn.f32 	%f228, %f227;
	ld.shared.f32 	%f229, [%r37];
	mul.f32 	%f230, %f12, %f229;
	mul.f32 	%f231, %f14, %f230;
	mul.f32 	%f232, %f231, %f15;
	mul.f32 	%f233, %f228, %f232;
	mul.f32 	%f234, %f228, %f233;
	add.f32 	%f235, %f234, %f234;
	mul.f32 	%f236, %f228, %f235;
	fma.rn.f32 	%f237, %f214, %f222, %f236;
	max.f32 	%f238, %f237, %f17;
	min.f32 	%f239, %f238, %f16;
	fma.rn.f32 	%f581, %f26, %f239, %f581;
	fma.rn.f32 	%f582, %f27, %f239, %f582;
	fma.rn.f32 	%f583, %f28, %f239, %f583;
	fma.rn.f32 	%f240, %f224, %f225, %f234;
	fma.rn.f32 	%f584, %f240, 0f3F000000, %f584;
$L__BB1_35:
	add.s32 	%r45, %r31, 1;
	setp.eq.s32 	%p34, %r45, %r248;
	@%p34 bra 	$L__BB1_48;
	ld.shared.f32 	%f241, [%r32+4];
	sub.f32 	%f38, %f241, %f7;
	ld.shared.f32 	%f242, [%r33+4];
	sub.f32 	%f39, %f242, %f8;
	ld.shared.f32 	%f243, [%r34+4];
	sub.f32 	%f40, %f243, %f9;
	mul.f32 	%f244, %f39, %f39;
	fma.rn.f32 	%f245, %f38, %f38, %f244;
	fma.rn.f32 	%f41, %f40, %f40, %f245;
	setp.ge.f32 	%p35, %f41, %f13;
	setp.le.f32 	%p36, %f41, 0f3C23D70A;
	or.pred  	%p37, %p35, %p36;
	@%p37 bra 	$L__BB1_48;
	setp.lt.s32 	%p38, %r19, 1;
	@%p38 bra 	$L__BB1_47;
	mov.b32 	%r241, 0;
$L__BB1_39:
	.pragma "nounroll";
	add.s32 	%r145, %r241, %r17;
	mul.wide.s32 	%rd106, %r145, 4;
	add.s64 	%rd19, %rd1, %rd106;
	ld.global.nc.u32 	%r146, [%rd19];
	setp.eq.s32 	%p39, %r146, %r45;
	@%p39 bra 	$L__BB1_48;
	setp.eq.s32 	%p40, %r241, %r21;
	@%p40 bra 	$L__BB1_47;
	ld.global.nc.u32 	%r147, [%rd19+4];
	setp.eq.s32 	%p41, %r147, %r45;
	@%p41 bra 	$L__BB1_48;
	add.s32 	%r148, %r241, 1;
	setp.eq.s32 	%p42, %r148, %r21;
	@%p42 bra 	$L__BB1_47;
	ld.global.nc.u32 	%r149, [%rd19+8];
	setp.eq.s32 	%p43, %r149, %r45;
	@%p43 bra 	$L__BB1_48;
	add.s32 	%r150, %r241, 2;
	setp.eq.s32 	%p44, %r150, %r21;
	@%p44 bra 	$L__BB1_47;
	ld.global.nc.u32 	%r151, [%rd19+12];
	setp.eq.s32 	%p45, %r151, %r45;
	@%p45 bra 	$L__BB1_48;
	add.s32 	%r241, %r241, 4;
	setp.ne.s32 	%p46, %r241, %r22;
	@%p46 bra 	$L__BB1_39;
$L__BB1_47:
	ld.shared.f32 	%f246, [%r35+4];
	add.f32 	%f247, %f10, %f246;
	mul.f32 	%f248, %f247, 0f3F000000;
	ld.shared.f32 	%f249, [%r36+4];
	mul.f32 	%f250, %f11, %f249;
	sqrt.rn.f32 	%f251, %f250;
	mul.f32 	%f252, %f248, %f248;
	mul.f32 	%f253, %f252, %f252;
	mul.f32 	%f254, %f252, %f253;
	rcp.rn.f32 	%f255, %f41;
	mul.f32 	%f256, %f255, %f255;
	mul.f32 	%f257, %f255, %f256;
	mul.f32 	%f258, %f257, %f254;
	mul.f32 	%f259, %f251, 0f41C00000;
	add.f32 	%f260, %f258, %f258;
	mul.f32 	%f261, %f258, %f260;
	sub.f32 	%f262, %f261, %f258;
	mul.f32 	%f263, %f259, %f262;
	mul.f32 	%f264, %f251, 0f40800000;
	mul.f32 	%f265, %f264, %f258;
	add.f32 	%f266, %f258, 0fBF800000;
	sqrt.rn.f32 	%f267, %f41;
	add.f32 	%f268, %f267, 0f3DCCCCCD;
	rcp.rn.f32 	%f269, %f268;
	ld.shared.f32 	%f270, [%r37+4];
	mul.f32 	%f271, %f12, %f270;
	mul.f32 	%f272, %f14, %f271;
	mul.f32 	%f273, %f272, %f15;
	mul.f32 	%f274, %f269, %f273;
	mul.f32 	%f275, %f269, %f274;
	add.f32 	%f276, %f275, %f275;
	mul.f32 	%f277, %f269, %f276;
	fma.rn.f32 	%f278, %f255, %f263, %f277;
	max.f32 	%f279, %f278, %f17;
	min.f32 	%f280, %f279, %f16;
	fma.rn.f32 	%f581, %f38, %f280, %f581;
	fma.rn.f32 	%f582, %f39, %f280, %f582;
	fma.rn.f32 	%f583, %f40, %f280, %f583;
	fma.rn.f32 	%f281, %f265, %f266, %f275;
	fma.rn.f32 	%f584, %f281, 0f3F000000, %f584;
$L__BB1_48:
	add.s32 	%r48, %r31, 2;
	setp.eq.s32 	%p47, %r48, %r248;
	@%p47 bra 	$L__BB1_61;
	ld.shared.f32 	%f282, [%r32+8];
	sub.f32 	%f50, %f282, %f7;
	ld.shared.f32 	%f283, [%r33+8];
	sub.f32 	%f51, %f283, %f8;
	ld.shared.f32 	%f284, [%r34+8];
	sub.f32 	%f52, %f284, %f9;
	mul.f32 	%f285, %f51, %f51;
	fma.rn.f32 	%f286, %f50, %f50, %f285;
	fma.rn.f32 	%f53, %f52, %f52, %f286;
	setp.ge.f32 	%p48, %f53, %f13;
	setp.le.f32 	%p49, %f53, 0f3C23D70A;
	or.pred  	%p50, %p48, %p49;
	@%p50 bra 	$L__BB1_61;
	setp.lt.s32 	%p51, %r19, 1;
	@%p51 bra 	$L__BB1_60;
	mov.b32 	%r242, 0;
$L__BB1_52:
	.pragma "nounroll";
	add.s32 	%r153, %r242, %r17;
	mul.wide.s32 	%rd107, %r153, 4;
	add.s64 	%rd20, %rd1, %rd107;
	ld.global.nc.u32 	%r154, [%rd20];
	setp.eq.s32 	%p52, %r154, %r48;
	@%p52 bra 	$L__BB1_61;
	setp.eq.s32 	%p53, %r242, %r21;
	@%p53 bra 	$L__BB1_60;
	ld.global.nc.u32 	%r155, [%rd20+4];
	setp.eq.s32 	%p54, %r155, %r48;
	@%p54 bra 	$L__BB1_61;
	add.s32 	%r156, %r242, 1;
	setp.eq.s32 	%p55, %r156, %r21;
	@%p55 bra 	$L__BB1_60;
	ld.global.nc.u32 	%r157, [%rd20+8];
	setp.eq.s32 	%p56, %r157, %r48;
	@%p56 bra 	$L__BB1_61;
	add.s32 	%r158, %r242, 2;
	setp.eq.s32 	%p57, %r158, %r21;
	@%p57 bra 	$L__BB1_60;
	ld.global.nc.u32 	%r159, [%rd20+12];
	setp.eq.s32 	%p58, %r159, %r48;
	@%p58 bra 	$L__BB1_61;
	add.s32 	%r242, %r242, 4;
	setp.ne.s32 	%p59, %r242, %r22;
	@%p59 bra 	$L__BB1_52;
$L__BB1_60:
	ld.shared.f32 	%f287, [%r35+8];
	add.f32 	%f288, %f10, %f287;
	mul.f32 	%f289, %f288, 0f3F000000;
	ld.shared.f32 	%f290, [%r36+8];
	mul.f32 	%f291, %f11, %f290;
	sqrt.rn.f32 	%f292, %f291;
	mul.f32 	%f293, %f289, %f289;
	mul.f32 	%f294, %f293, %f293;
	mul.f32 	%f295, %f293, %f294;
	rcp.rn.f32 	%f296, %f53;
	mul.f32 	%f297, %f296, %f296;
	mul.f32 	%f298, %f296, %f297;
	mul.f32 	%f299, %f298, %f295;
	mul.f32 	%f300, %f292, 0f41C00000;
	add.f32 	%f301, %f299, %f299;
	mul.f32 	%f302, %f299, %f301;
	sub.f32 	%f303, %f302, %f299;
	mul.f32 	%f304, %f300, %f303;
	mul.f32 	%f305, %f292, 0f40800000;
	mul.f32 	%f306, %f305, %f299;
	add.f32 	%f307, %f299, 0fBF800000;
	sqrt.rn.f32 	%f308, %f53;
	add.f32 	%f309, %f308, 0f3DCCCCCD;
	rcp.rn.f32 	%f310, %f309;
	ld.shared.f32 	%f311, [%r37+8];
	mul.f32 	%f312, %f12, %f311;
	mul.f32 	%f313, %f14, %f312;
	mul.f32 	%f314, %f313, %f15;
	mul.f32 	%f315, %f310, %f314;
	mul.f32 	%f316, %f310, %f315;
	add.f32 	%f317, %f316, %f316;
	mul.f32 	%f318, %f310, %f317;
	fma.rn.f32 	%f319, %f296, %f304, %f318;
	max.f32 	%f320, %f319, %f17;
	min.f32 	%f321, %f320, %f16;
	fma.rn.f32 	%f581, %f50, %f321, %f581;
	fma.rn.f32 	%f582, %f51, %f321, %f582;
	fma.rn.f32 	%f583, %f52, %f321, %f583;
	fma.rn.f32 	%f322, %f306, %f307, %f316;
	fma.rn.f32 	%f584, %f322, 0f3F000000, %f584;
$L__BB1_61:
	add.s32 	%r51, %r31, 3;
	setp.eq.s32 	%p60, %r51, %r248;
	@%p60 bra 	$L__BB1_74;
	ld.shared.f32 	%f323, [%r32+12];
	sub.f32 	%f62, %f323, %f7;
	ld.shared.f32 	%f324, [%r33+12];
	sub.f32 	%f63, %f324, %f8;
	ld.shared.f32 	%f325, [%r34+12];
	sub.f32 	%f64, %f325, %f9;
	mul.f32 	%f326, %f63, %f63;
	fma.rn.f32 	%f327, %f62, %f62, %f326;
	fma.rn.f32 	%f65, %f64, %f64, %f327;
	setp.ge.f32 	%p61, %f65, %f13;
	setp.le.f32 	%p62, %f65, 0f3C23D70A;
	or.pred  	%p63, %p61, %p62;
	@%p63 bra 	$L__BB1_74;
	setp.lt.s32 	%p64, %r19, 1;
	@%p64 bra 	$L__BB1_73;
	mov.b32 	%r243, 0;
$L__BB1_65:
	.pragma "nounroll";
	add.s32 	%r161, %r243, %r17;
	mul.wide.s32 	%rd108, %r161, 4;
	add.s64 	%rd21, %rd1, %rd108;
	ld.global.nc.u32 	%r162, [%rd21];
	setp.eq.s32 	%p65, %r162, %r51;
	@%p65 bra 	$L__BB1_74;
	setp.eq.s32 	%p66, %r243, %r21;
	@%p66 bra 	$L__BB1_73;
	ld.global.nc.u32 	%r163, [%rd21+4];
	setp.eq.s32 	%p67, %r163, %r51;
	@%p67 bra 	$L__BB1_74;
	add.s32 	%r164, %r243, 1;
	setp.eq.s32 	%p68, %r164, %r21;
	@%p68 bra 	$L__BB1_73;
	ld.global.nc.u32 	%r165, [%rd21+8];
	setp.eq.s32 	%p69, %r165, %r51;
	@%p69 bra 	$L__BB1_74;
	add.s32 	%r166, %r243, 2;
	setp.eq.s32 	%p70, %r166, %r21;
	@%p70 bra 	$L__BB1_73;
	ld.global.nc.u32 	%r167, [%rd21+12];
	setp.eq.s32 	%p71, %r167, %r51;
	@%p71 bra 	$L__BB1_74;
	add.s32 	%r243, %r243, 4;
	setp.ne.s32 	%p72, %r243, %r22;
	@%p72 bra 	$L__BB1_65;
$L__BB1_73:
	ld.shared.f32 	%f328, [%r35+12];
	add.f32 	%f329, %f10, %f328;
	mul.f32 	%f330, %f329, 0f3F000000;
	ld.shared.f32 	%f331, [%r36+12];
	mul.f32 	%f332, %f11, %f331;
	sqrt.rn.f32 	%f333, %f332;
	mul.f32 	%f334, %f330, %f330;
	mul.f32 	%f335, %f334, %f334;
	mul.f32 	%f336, %f334, %f335;
	rcp.rn.f32 	%f337, %f65;
	mul.f32 	%f338, %f337, %f337;
	mul.f32 	%f339, %f337, %f338;
	mul.f32 	%f340, %f339, %f336;
	mul.f32 	%f341, %f333, 0f41C00000;
	add.f32 	%f342, %f340, %f340;
	mul.f32 	%f343, %f340, %f342;
	sub.f32 	%f344, %f343, %f340;
	mul.f32 	%f345, %f341, %f344;
	mul.f32 	%f346, %f333, 0f40800000;
	mul.f32 	%f347, %f346, %f340;
	add.f32 	%f348, %f340, 0fBF800000;
	sqrt.rn.f32 	%f349, %f65;
	add.f32 	%f350, %f349, 0f3DCCCCCD;
	rcp.rn.f32 	%f351, %f350;
	ld.shared.f32 	%f352, [%r37+12];
	mul.f32 	%f353, %f12, %f352;
	mul.f32 	%f354, %f14, %f353;
	mul.f32 	%f355, %f354, %f15;
	mul.f32 	%f356, %f351, %f355;
	mul.f32 	%f357, %f351, %f356;
	add.f32 	%f358, %f357, %f357;
	mul.f32 	%f359, %f351, %f358;
	fma.rn.f32 	%f360, %f337, %f345, %f359;
	max.f32 	%f361, %f360, %f17;
	min.f32 	%f362, %f361, %f16;
	fma.rn.f32 	%f581, %f62, %f362, %f581;
	fma.rn.f32 	%f582, %f63, %f362, %f582;
	fma.rn.f32 	%f583, %f64, %f362, %f583;
	fma.rn.f32 	%f363, %f347, %f348, %f357;
	fma.rn.f32 	%f584, %f363, 0f3F000000, %f584;
$L__BB1_74:
	add.s32 	%r237, %r237, 4;
	setp.ne.s32 	%p73, %r237, %r244;
	@%p73 bra 	$L__BB1_22;
$L__BB1_75:
	setp.eq.s32 	%p74, %r28, 0;
	@%p74 bra 	$L__BB1_117;
	add.s32 	%r56, %r244, %r26;
	setp.eq.s32 	%p75, %r56, %r248;
	shl.b32 	%r168, %r244, 2;
	mov.u32 	%r169, _ZZ16ultimate_md_stepE8s_tile_x;
	add.s32 	%r57, %r169, %r168;
	mov.u32 	%r170, _ZZ16ultimate_md_stepE8s_tile_y;
	add.s32 	%r58, %r170, %r168;
	mov.u32 	%r171, _ZZ16ultimate_md_stepE8s_tile_z;
	add.s32 	%r59, %r171, %r168;
	mov.u32 	%r172, _ZZ16ultimate_md_stepE10s_tile_sig;
	add.s32 	%r60, %r172, %r168;
	mov.u32 	%r173, _ZZ16ultimate_md_stepE10s_tile_eps;
	add.s32 	%r61, %r173, %r168;
	mov.u32 	%r174, _ZZ16ultimate_md_stepE8s_tile_q;
	add.s32 	%r62, %r174, %r168;
	@%p75 bra 	$L__BB1_89;
	ld.shared.f32 	%f364, [%r57];
	sub.f32 	%f82, %f364, %f7;
	ld.shared.f32 	%f365, [%r58];
	sub.f32 	%f83, %f365, %f8;
	ld.shared.f32 	%f366, [%r59];
	sub.f32 	%f84, %f366, %f9;
	mul.f32 	%f367, %f83, %f83;
	fma.rn.f32 	%f368, %f82, %f82, %f367;
	fma.rn.f32 	%f85, %f84, %f84, %f368;
	setp.ge.f32 	%p76, %f85, %f13;
	setp.le.f32 	%p77, %f85, 0f3C23D70A;
	or.pred  	%p78, %p76, %p77;
	@%p78 bra 	$L__BB1_89;
	setp.lt.s32 	%p79, %r19, 1;
	@%p79 bra 	$L__BB1_88;
	mov.b32 	%r245, 0;
$L__BB1_80:
	.pragma "nounroll";
	add.s32 	%r176, %r245, %r17;
	mul.wide.s32 	%rd109, %r176, 4;
	add.s64 	%rd22, %rd1, %rd109;
	ld.global.nc.u32 	%r177, [%rd22];
	setp.eq.s32 	%p80, %r177, %r56;
	@%p80 bra 	$L__BB1_89;
	setp.eq.s32 	%p81, %r245, %r21;
	@%p81 bra 	$L__BB1_88;
	ld.global.nc.u32 	%r178, [%rd22+4];
	setp.eq.s32 	%p82, %r178, %r56;
	@%p82 bra 	$L__BB1_89;
	add.s32 	%r179, %r245, 1;
	setp.eq.s32 	%p83, %r179, %r21;
	@%p83 bra 	$L__BB1_88;
	ld.global.nc.u32 	%r180, [%rd22+8];
	setp.eq.s32 	%p84, %r180, %r56;
	@%p84 bra 	$L__BB1_89;
	add.s32 	%r181, %r245, 2;
	setp.eq.s32 	%p85, %r181, %r21;
	@%p85 bra 	$L__BB1_88;
	ld.global.nc.u32 	%r182, [%rd22+12];
	setp.eq.s32 	%p86, %r182, %r56;
	@%p86 bra 	$L__BB1_89;
	add.s32 	%r245, %r245, 4;
	setp.ne.s32 	%p87, %r245, %r22;
	@%p87 bra 	$L__BB1_80;
$L__BB1_88:
	ld.shared.f32 	%f369, [%r60];
	add.f32 	%f370, %f10, %f369;
	mul.f32 	%f371, %f370, 0f3F000000;
	ld.shared.f32 	%f372, [%r61];
	mul.f32 	%f373, %f11, %f372;
	sqrt.rn.f32 	%f374, %f373;
	mul.f32 	%f375, %f371, %f371;
	mul.f32 	%f376, %f375, %f375;
	mul.f32 	%f377, %f375, %f376;
	rcp.rn.f32 	%f378, %f85;
	mul.f32 	%f379, %f378, %f378;
	mul.f32 	%f380, %f378, %f379;
	mul.f32 	%f381, %f380, %f377;
	mul.f32 	%f382, %f374, 0f41C00000;
	add.f32 	%f383, %f381, %f381;
	mul.f32 	%f384, %f381, %f383;
	sub.f32 	%f385, %f384, %f381;
	mul.f32 	%f386, %f382, %f385;
	mul.f32 	%f387, %f374, 0f40800000;
	mul.f32 	%f388, %f387, %f381;
	add.f32 	%f389, %f381, 0fBF800000;
	sqrt.rn.f32 	%f390, %f85;
	add.f32 	%f391, %f390, 0f3DCCCCCD;
	rcp.rn.f32 	%f392, %f391;
	ld.shared.f32 	%f393, [%r62];
	mul.f32 	%f394, %f12, %f393;
	mul.f32 	%f395, %f14, %f394;
	mul.f32 	%f396, %f395, %f15;
	mul.f32 	%f397, %f392, %f396;
	mul.f32 	%f398, %f392, %f397;
	add.f32 	%f399, %f398, %f398;
	mul.f32 	%f400, %f392, %f399;
	fma.rn.f32 	%f401, %f378, %f386, %f400;
	max.f32 	%f402, %f401, %f17;
	min.f32 	%f403, %f402, %f16;
	fma.rn.f32 	%f581, %f82, %f403, %f581;
	fma.rn.f32 	%f582, %f83, %f403, %f582;
	fma.rn.f32 	%f583, %f84, %f403, %f583;
	fma.rn.f32 	%f404, %f388, %f389, %f398;
	fma.rn.f32 	%f584, %f404, 0f3F000000, %f584;
$L__BB1_89:
	setp.eq.s32 	%p88, %r28, 1;
	@%p88 bra 	$L__BB1_117;
	add.s32 	%r65, %r56, 1;
	setp.eq.s32 	%p89, %r65, %r248;
	@%p89 bra 	$L__BB1_103;
	ld.shared.f32 	%f405, [%r57+4];
	sub.f32 	%f94, %f405, %f7;
	ld.shared.f32 	%f406, [%r58+4];
	sub.f32 	%f95, %f406, %f8;
	ld.shared.f32 	%f407, [%r59+4];
	sub.f32 	%f96, %f407, %f9;
	mul.f32 	%f408, %f95, %f95;
	fma.rn.f32 	%f409, %f94, %f94, %f408;
	fma.rn.f32 	%f97, %f96, %f96, %f409;
	setp.ge.f32 	%p90, %f97, %f13;
	setp.le.f32 	%p91, %f97, 0f3C23D70A;
	or.pred  	%p92, %p90, %p91;
	@%p92 bra 	$L__BB1_103;
	setp.lt.s32 	%p93, %r19, 1;
	@%p93 bra 	$L__BB1_102;
	mov.b32 	%r246, 0;
$L__BB1_94:
	.pragma "nounroll";
	add.s32 	%r184, %r246, %r17;
	mul.wide.s32 	%rd110, %r184, 4;
	add.s64 	%rd23, %rd1, %rd110;
	ld.global.nc.u32 	%r185, [%rd23];
	setp.eq.s32 	%p94, %r185, %r65;
	@%p94 bra 	$L__BB1_103;
	setp.eq.s32 	%p95, %r246, %r21;
	@%p95 bra 	$L__BB1_102;
	ld.global.nc.u32 	%r186, [%rd23+4];
	setp.eq.s32 	%p96, %r186, %r65;
	@%p96 bra 	$L__BB1_103;
	add.s32 	%r187, %r246, 1;
	setp.eq.s32 	%p97, %r187, %r21;
	@%p97 bra 	$L__BB1_102;
	ld.global.nc.u32 	%r188, [%rd23+8];
	setp.eq.s32 	%p98, %r188, %r65;
	@%p98 bra 	$L__BB1_103;
	add.s32 	%r189, %r246, 2;
	setp.eq.s32 	%p99, %r189, %r21;
	@%p99 bra 	$L__BB1_102;
	ld.global.nc.u32 	%r190, [%rd23+12];
	setp.eq.s32 	%p100, %r190, %r65;
	@%p100 bra 	$L__BB1_103;
	add.s32 	%r246, %r246, 4;
	setp.ne.s32 	%p101, %r246, %r22;
	@%p101 bra 	$L__BB1_94;
$L__BB1_102:
	ld.shared.f32 	%f410, [%r60+4];
	add.f32 	%f411, %f10, %f410;
	mul.f32 	%f412, %f411, 0f3F000000;
	ld.shared.f32 	%f413, [%r61+4];
	mul.f32 	%f414, %f11, %f413;
	sqrt.rn.f32 	%f415, %f414;
	mul.f32 	%f416, %f412, %f412;
	mul.f32 	%f417, %f416, %f416;
	mul.f32 	%f418, %f416, %f417;
	rcp.rn.f32 	%f419, %f97;
	mul.f32 	%f420, %f419, %f419;
	mul.f32 	%f421, %f419, %f420;
	mul.f32 	%f422, %f421, %f418;
	mul.f32 	%f423, %f415, 0f41C00000;
	add.f32 	%f424, %f422, %f422;
	mul.f32 	%f425, %f422, %f424;
	sub.f32 	%f426, %f425, %f422;
	mul.f32 	%f427, %f423, %f426;
	mul.f32 	%f428, %f415, 0f40800000;
	mul.f32 	%f429, %f428, %f422;
	add.f32 	%f430, %f422, 0fBF800000;
	sqrt.rn.f32 	%f431, %f97;
	add.f32 	%f432, %f431, 0f3DCCCCCD;
	rcp.rn.f32 	%f433, %f432;
	ld.shared.f32 	%f434, [%r62+4];
	mul.f32 	%f435, %f12, %f434;
	mul.f32 	%f436, %f14, %f435;
	mul.f32 	%f437, %f436, %f15;
	mul.f32 	%f438, %f433, %f437;
	mul.f32 	%f439, %f433, %f438;
	add.f32 	%f440, %f439, %f439;
	mul.f32 	%f441, %f433, %f440;
	fma.rn.f32 	%f442, %f419, %f427, %f441;
	max.f32 	%f443, %f442, %f17;
	min.f32 	%f444, %f443, %f16;
	fma.rn.f32 	%f581, %f94, %f444, %f581;
	fma.rn.f32 	%f582, %f95, %f444, %f582;
	fma.rn.f32 	%f583, %f96, %f444, %f583;
	fma.rn.f32 	%f445, %f429, %f430, %f439;
	fma.rn.f32 	%f584, %f445, 0f3F000000, %f584;
$L__BB1_103:
	setp.eq.s32 	%p102, %r28, 2;
	@%p102 bra 	$L__BB1_117;
	add.s32 	%r68, %r56, 2;
	setp.eq.s32 	%p103, %r68, %r248;
	@%p103 bra 	$L__BB1_117;
	ld.shared.f32 	%f446, [%r57+8];
	sub.f32 	%f106, %f446, %f7;
	ld.shared.f32 	%f447, [%r58+8];
	sub.f32 	%f107, %f447, %f8;
	ld.shared.f32 	%f448, [%r59+8];
	sub.f32 	%f108, %f448, %f9;
	mul.f32 	%f449, %f107, %f107;
	fma.rn.f32 	%f450, %f106, %f106, %f449;
	fma.rn.f32 	%f109, %f108, %f108, %f450;
	setp.ge.f32 	%p104, %f109, %f13;
	setp.le.f32 	%p105, %f109, 0f3C23D70A;
	or.pred  	%p106, %p104, %p105;
	@%p106 bra 	$L__BB1_117;
	setp.lt.s32 	%p107, %r19, 1;
	@%p107 bra 	$L__BB1_116;
	mov.b32 	%r247, 0;
$L__BB1_108:
	.pragma "nounroll";
	add.s32 	%r192, %r247, %r17;
	mul.wide.s32 	%rd111, %r192, 4;
	add.s64 	%rd24, %rd1, %rd111;
	ld.global.nc.u32 	%r193, [%rd24];
	setp.eq.s32 	%p108, %r193, %r68;
	@%p108 bra 	$L__BB1_117;
	setp.eq.s32 	%p109, %r247, %r21;
	@%p109 bra 	$L__BB1_116;
	ld.global.nc.u32 	%r194, [%rd24+4];
	setp.eq.s32 	%p110, %r194, %r68;
	@%p110 bra 	$L__BB1_117;
	add.s32 	%r195, %r247, 1;
	setp.eq.s32 	%p111, %r195, %r21;
	@%p111 bra 	$L__BB1_116;
	ld.global.nc.u32 	%r196, [%rd24+8];
	setp.eq.s32 	%p112, %r196, %r68;
	@%p112 bra 	$L__BB1_117;
	add.s32 	%r197, %r247, 2;
	setp.eq.s32 	%p113, %r197, %r21;
	@%p113 bra 	$L__BB1_116;
	ld.global.nc.u32 	%r198, [%rd24+12];
	setp.eq.s32 	%p114, %r198, %r68;
	@%p114 bra 	$L__BB1_117;
	add.s32 	%r247, %r247, 4;
	setp.ne.s32 	%p115, %r247, %r22;
	@%p115 bra 	$L__BB1_108;
$L__BB1_116:
	ld.shared.f32 	%f451, [%r60+8];
	add.f32 	%f452, %f10, %f451;
	mul.f32 	%f453, %f452, 0f3F000000;
	ld.shared.f32 	%f454, [%r61+8];
	mul.f32 	%f455, %f11, %f454;
	sqrt.rn.f32 	%f456, %f455;
	mul.f32 	%f457, %f453, %f453;
	mul.f32 	%f458, %f457, %f457;
	mul.f32 	%f459, %f457, %f458;
	rcp.rn.f32 	%f460, %f109;
	mul.f32 	%f461, %f460, %f460;
	mul.f32 	%f462, %f460, %f461;
	mul.f32 	%f463, %f462, %f459;
	mul.f32 	%f464, %f456, 0f41C00000;
	add.f32 	%f465, %f463, %f463;
	mul.f32 	%f466, %f463, %f465;
	sub.f32 	%f467, %f466, %f463;
	mul.f32 	%f468, %f464, %f467;
	mul.f32 	%f469, %f456, 0f40800000;
	mul.f32 	%f470, %f469, %f463;
	add.f32 	%f471, %f463, 0fBF800000;
	sqrt.rn.f32 	%f472, %f109;
	add.f32 	%f473, %f472, 0f3DCCCCCD;
	rcp.rn.f32 	%f474, %f473;
	ld.shared.f32 	%f475, [%r62+8];
	mul.f32 	%f476, %f12, %f475;
	mul.f32 	%f477, %f14, %f476;
	mul.f32 	%f478, %f477, %f15;
	mul.f32 	%f479, %f474, %f478;
	mul.f32 	%f480, %f474, %f479;
	add.f32 	%f481, %f480, %f480;
	mul.f32 	%f482, %f474, %f481;
	fma.rn.f32 	%f483, %f460, %f468, %f482;
	max.f32 	%f484, %f483, %f17;
	min.f32 	%f485, %f484, %f16;
	fma.rn.f32 	%f581, %f106, %f485, %f581;
	fma.rn.f32 	%f582, %f107, %f485, %f582;
	fma.rn.f32 	%f583, %f108, %f485, %f583;
	fma.rn.f32 	%f486, %f470, %f471, %f480;
	fma.rn.f32 	%f584, %f486, 0f3F000000, %f584;
$L__BB1_117:
	barrier.sync 	0;
	add.s32 	%r236, %r236, 1;
	add.s32 	%r235, %r235, -64;
	setp.ne.s32 	%p116, %r236, %r18;
	@%p116 bra 	$L__BB1_17;
$L__BB1_118:
	setp.ne.s32 	%p117, %r16, 0;
	mul.wide.s32 	%rd112, %r248, 4;
	add.s64 	%rd113, %rd4, %rd112;
	atom.global.add.f32 	%f487, [%rd113], %f581;
	add.s64 	%rd114, %rd3, %rd112;
	atom.global.add.f32 	%f488, [%rd114], %f582;
	add.s64 	%rd115, %rd2, %rd112;
	atom.global.add.f32 	%f489, [%rd115], %f583;
	mov.b32 	%r199, %f584;
	shfl.sync.bfly.b32	%r200|%p118, %r199, 16, 31, -1;
	mov.b32 	%f490, %r200;
	add.f32 	%f491, %f584, %f490;
	mov.b32 	%r201, %f491;
	shfl.sync.bfly.b32	%r202|%p119, %r201, 8, 31, -1;
	mov.b32 	%f492, %r202;
	add.f32 	%f493, %f491, %f492;
	mov.b32 	%r203, %f493;
	shfl.sync.bfly.b32	%r204|%p120, %r203, 4, 31, -1;
	mov.b32 	%f494, %r204;
	add.f32 	%f495, %f493, %f494;
	mov.b32 	%r205, %f495;
	shfl.sync.bfly.b32	%r206|%p121, %r205, 2, 31, -1;
	mov.b32 	%f496, %r206;
	add.f32 	%f497, %f495, %f496;
	mov.b32 	%r207, %f497;
	shfl.sync.bfly.b32	%r208|%p122, %r207, 1, 31, -1;
	mov.b32 	%f498, %r208;
	add.f32 	%f122, %f497, %f498;
	@%p117 bra 	$L__BB1_120;
	atom.global.add.f32 	%f499, [%rd12], %f122;
$L__BB1_120:
	setp.ge.s32 	%p123, %r248, %r76;
	barrier.sync 	0;
	mov.f32 	%f621, 0f00000000;
	@%p123 bra 	$L__BB1_125;
	ld.param.u64 	%rd125, [ultimate_md_step_param_5];
	ld.const.f32 	%f123, [d_params+8];
	ld.const.f32 	%f502, [d_params+48];
	neg.f32 	%f503, %f502;
	ld.const.f32 	%f124, [d_params+36];
	mul.f32 	%f504, %f124, %f503;
	fma.rn.f32 	%f505, %f504, 0f3BBB989D, 0f3F000000;
	cvt.sat.f32.f32 	%f506, %f505;
	mov.f32 	%f507, 0f4B400001;
	mov.f32 	%f508, 0f437C0000;
	fma.rm.f32 	%f509, %f506, %f508, %f507;
	add.f32 	%f510, %f509, 0fCB40007F;
	neg.f32 	%f511, %f510;
	fma.rn.f32 	%f512, %f504, 0f3FB8AA3B, %f511;
	fma.rn.f32 	%f513, %f504, 0f32A57060, %f512;
	mov.b32 	%r209, %f509;
	shl.b32 	%r210, %r209, 23;
	mov.b32 	%f514, %r210;
	ex2.approx.ftz.f32 	%f515, %f513;
	mul.f32 	%f125, %f515, %f514;
	ld.const.u32 	%r211, [d_params+112];
	mul.lo.s32 	%r73, %r211, %r76;
	ld.const.f32 	%f126, [d_params+52];
	ld.const.f32 	%f127, [d_params+56];
	cvta.to.global.u64 	%rd25, %rd35;
	cvta.to.global.u64 	%rd26, %rd32;
	cvta.to.global.u64 	%rd27, %rd33;
	cvta.to.global.u64 	%rd28, %rd125;
	mov.f32 	%f621, 0f00000000;
$L__BB1_122:
	mul.wide.s32 	%rd116, %r248, 4;
	add.s64 	%rd117, %rd25, %rd116;
	ld.global.nc.f32 	%f129, [%rd117];
	rcp.rn.f32 	%f516, %f129;
	add.s64 	%rd29, %rd26, %rd116;
	ld.global.f32 	%f517, [%rd29];
	add.s64 	%rd30, %rd27, %rd116;
	ld.global.f32 	%f518, [%rd30];
	add.s64 	%rd31, %rd28, %rd116;
	ld.global.f32 	%f519, [%rd31];
	add.s64 	%rd118, %rd4, %rd116;
	ld.global.f32 	%f520, [%rd118];
	add.s64 	%rd119, %rd3, %rd116;
	ld.global.f32 	%f521, [%rd119];
	add.s64 	%rd120, %rd2, %rd116;
	ld.global.f32 	%f522, [%rd120];
	mul.f32 	%f523, %f516, %f520;
	mul.f32 	%f524, %f523, %f123;
	mul.f32 	%f525, %f516, %f521;
	mul.f32 	%f526, %f525, %f123;
	mul.f32 	%f527, %f516, %f522;
	mul.f32 	%f528, %f527, %f123;
	add.s32 	%r212, %r73, %r248;
	mul.lo.s32 	%r213, %r212, 1103515245;
	add.s32 	%r214, %r213, 12345;
	and.b32  	%r215, %r214, 2147483647;
	cvt.rn.f32.u32 	%f529, %r215;
	fma.rn.f32 	%f530, %f529, 0f30000000, 0fBF000000;
	add.s32 	%r216, %r213, 54321;
	and.b32  	%r217, %r216, 2147483647;
	cvt.rn.f32.u32 	%f531, %r217;
	fma.rn.f32 	%f532, %f531, 0f30000000, 0fBF000000;
	add.s32 	%r218, %r213, 98765;
	and.b32  	%r219, %r218, 2147483647;
	cvt.rn.f32.u32 	%f533, %r219;
	fma.rn.f32 	%f534, %f533, 0f30000000, 0fBF000000;
	mul.f32 	%f535, %f517, %f125;
	fma.rn.f32 	%f536, %f524, %f124, %f535;
	fma.rn.f32 	%f618, %f126, %f530, %f536;
	mul.f32 	%f537, %f518, %f125;
	fma.rn.f32 	%f538, %f526, %f124, %f537;
	fma.rn.f32 	%f619, %f126, %f532, %f538;
	mul.f32 	%f539, %f519, %f125;
	fma.rn.f32 	%f540, %f528, %f124, %f539;
	fma.rn.f32 	%f620, %f126, %f534, %f540;
	mul.f32 	%f541, %f619, %f619;
	fma.rn.f32 	%f542, %f618, %f618, %f541;
	fma.rn.f32 	%f543, %f620, %f620, %f542;
	sqrt.rn.f32 	%f133, %f543;
	setp.leu.f32 	%p124, %f133, %f127;
	@%p124 bra 	$L__BB1_124;
	div.rn.f32 	%f544, %f127, %f133;
	mul.f32 	%f618, %f618, %f544;
	mul.f32 	%f619, %f619, %f544;
	mul.f32 	%f620, %f620, %f544;
$L__BB1_124:
	add.s64 	%rd122, %rd10, %rd116;
	ld.global.f32 	%f545, [%rd122];
	fma.rn.f32 	%f546, %f618, %f124, %f545;
	add.s64 	%rd123, %rd9, %rd116;
	ld.global.f32 	%f547, [%rd123];
	fma.rn.f32 	%f548, %f619, %f124, %f547;
	add.s64 	%rd124, %rd8, %rd116;
	ld.global.f32 	%f549, [%rd124];
	fma.rn.f32 	%f550, %f620, %f124, %f549;
	st.global.f32 	[%rd122], %f546;
	st.global.f32 	[%rd123], %f548;
	st.global.f32 	[%rd124], %f550;
	st.global.f32 	[%rd29], %f618;
	st.global.f32 	[%rd30], %f619;
	st.global.f32 	[%rd31], %f620;
	mul.f32 	%f551, %f129, 0f3F000000;
	mul.f32 	%f552, %f619, %f619;
	fma.rn.f32 	%f553, %f618, %f618, %f552;
	fma.rn.f32 	%f554, %f620, %f620, %f553;
	mul.f32 	%f555, %f551, %f554;
	div.rn.f32 	%f556, %f555, %f123;
	add.f32 	%f621, %f621, %f556;
	add.s32 	%r248, %r248, %r4;
	setp.lt.s32 	%p125, %r248, %r76;
	@%p125 bra 	$L__BB1_122;
$L__BB1_125:
	setp.ne.s32 	%p126, %r16, 0;
	mov.b32 	%r220, %f621;
	shfl.sync.bfly.b32	%r221|%p127, %r220, 16, 31, -1;
	mov.b32 	%f557, %r221;
	add.f32 	%f558, %f621, %f557;
	mov.b32 	%r222, %f558;
	shfl.sync.bfly.b32	%r223|%p128, %r222, 8, 31, -1;
	mov.b32 	%f559, %r223;
	add.f32 	%f560, %f558, %f559;
	mov.b32 	%r224, %f560;
	shfl.sync.bfly.b32	%r225|%p129, %r224, 4, 31, -1;
	mov.b32 	%f561, %r225;
	add.f32 	%f562, %f560, %f561;
	mov.b32 	%r226, %f562;
	shfl.sync.bfly.b32	%r227|%p130, %r226, 2, 31, -1;
	mov.b32 	%f563, %r227;
	add.f32 	%f564, %f562, %f563;
	mov.b32 	%r228, %f564;
	shfl.sync.bfly.b32	%r229|%p131, %r228, 1, 31, -1;
	mov.b32 	%f565, %r229;
	add.f32 	%f142, %f564, %f565;
	@%p126 bra 	$L__BB1_127;
	atom.global.add.f32 	%f566, [%rd11], %f142;
$L__BB1_127:
	ret;

}
	// .globl	graph_optimized_forces_only
.visible .entry graph_optimized_forces_only(
	.param .u64 .ptr .align 1 graph_optimized_forces_only_param_0,
	.param .u64 .ptr .align 1 graph_optimized_forces_only_param_1,
	.param .u64 .ptr .align 1 graph_optimized_forces_only_param_2,
	.param .u64 .ptr .align 1 graph_optimized_forces_only_param_3,
	.param .u64 .ptr .align 1 graph_optimized_forces_only_param_4,
	.param .u64 .ptr .align 1 graph_optimized_forces_only_param_5,
	.param .u64 .ptr .align 1 graph_optimized_forces_only_param_6,
	.param .u64 .ptr .align 1 graph_optimized_forces_only_param_7,
	.param .u32 graph_optimized_forces_only_param_8
)
.maxntid 256
.minnctapersm 4
{
	.reg .pred 	%p<71>;
	.reg .b32 	%r<43>;
	.reg .b32 	%f<783>;
	.reg .b64 	%rd<118>;

	ld.param.u64 	%rd69, [graph_optimized_forces_only_param_0];
	ld.param.u64 	%rd70, [graph_optimized_forces_only_param_1];
	ld.param.u64 	%rd71, [graph_optimized_forces_only_param_2];
	ld.param.u64 	%rd66, [graph_optimized_forces_only_param_3];
	ld.param.u64 	%rd67, [graph_optimized_forces_only_param_4];
	ld.param.u64 	%rd68, [graph_optimized_forces_only_param_5];
	ld.param.u64 	%rd72, [graph_optimized_forces_only_param_6];
	ld.param.u64 	%rd73, [graph_optimized_forces_only_param_7];
	ld.param.u32 	%r25, [graph_optimized_forces_only_param_8];
	cvta.to.global.u64 	%rd1, %rd73;
	cvta.to.global.u64 	%rd2, %rd72;
	cvta.to.global.u64 	%rd3, %rd71;
	cvta.to.global.u64 	%rd4, %rd70;
	cvta.to.global.u64 	%rd5, %rd69;
	mov.u32 	%r26, %ctaid.x;
	mov.u32 	%r27, %ntid.x;
	mov.u32 	%r28, %tid.x;
	mad.lo.s32 	%r1, %r26, %r27, %r28;
	setp.ge.s32 	%p1, %r1, %r25;
	@%p1 bra 	$L__BB2_57;
	mul.wide.s32 	%rd74, %r1, 4;
	add.s64 	%rd75, %rd5, %rd74;
	ld.global.nc.f32 	%f1, [%rd75];
	add.s64 	%rd76, %rd4, %rd74;
	ld.global.nc.f32 	%f2, [%rd76];
	add.s64 	%rd77, %rd3, %rd74;
	ld.global.nc.f32 	%f3, [%rd77];
	add.s64 	%rd78, %rd2, %rd74;
	ld.global.nc.f32 	%f4, [%rd78];
	add.s64 	%rd79, %rd1, %rd74;
	ld.global.nc.f32 	%f5, [%rd79];
	setp.lt.s32 	%p2, %r1, 1;
	mov.f32 	%f696, 0f00000000;
	mov.b32 	%r38, 0;
	mov.f32 	%f697, %f696;
	mov.f32 	%f698, %f696;
	@%p2 bra 	$L__BB2_26;
	ld.const.f32 	%f6, [d_params+16];
	min.s32 	%r31, %r1, %r25;
	max.s32 	%r38, %r31, 1;
	and.b32  	%r3, %r38, 7;
	setp.lt.s32 	%p3, %r31, 8;
	mov.f32 	%f698, 0f00000000;
	mov.b32 	%r35, 0;
	mov.f32 	%f697, %f698;
	mov.f32 	%f696, %f698;
	@%p3 bra 	$L__BB2_21;
	and.b32  	%r35, %r38, 2147483640;
	neg.s32 	%r34, %r35;
	add.s64 	%rd102, %rd5, 16;
	add.s64 	%rd101, %rd4, 16;
	add.s64 	%rd100, %rd3, 16;
	add.s64 	%rd99, %rd2, 16;
	add.s64 	%rd98, %rd1, 16;
	mov.f32 	%f698, 0f00000000;
$L__BB2_4:
	.pragma "nounroll";
	ld.global.nc.f32 	%f235, [%rd102+-16];
	sub.f32 	%f10, %f235, %f1;
	ld.global.nc.f32 	%f236, [%rd101+-16];
	sub.f32 	%f11, %f236, %f2;
	ld.global.nc.f32 	%f237, [%rd100+-16];
	sub.f32 	%f12, %f237, %f3;
	mul.f32 	%f238, %f11, %f11;
	fma.rn.f32 	%f239, %f10, %f10, %f238;
	fma.rn.f32 	%f13, %f12, %f12, %f239;
	setp.geu.f32 	%p4, %f13, %f6;
	setp.leu.f32 	%p5, %f13, 0f3C23D70A;
	or.pred  	%p6, %p4, %p5;
	@%p6 bra 	$L__BB2_6;
	ld.global.nc.f32 	%f240, [%rd99+-16];
	add.f32 	%f241, %f4, %f240;
	mul.f32 	%f242, %f241, 0f3F000000;
	ld.global.nc.f32 	%f243, [%rd98+-16];
	mul.f32 	%f244, %f5, %f243;
	sqrt.rn.f32 	%f245, %f244;
	mul.f32 	%f246, %f242, %f242;
	mul.f32 	%f247, %f242, %f246;
	mul.f32 	%f248, %f247, %f247;
	mul.f32 	%f249, %f13, %f13;
	mul.f32 	%f250, %f13, %f249;
	rcp.rn.f32 	%f251, %f250;
	mul.f32 	%f252, %f251, %f248;
	mul.f32 	%f253, %f245, 0f41C00000;
	add.f32 	%f254, %f252, %f252;
	mul.f32 	%f255, %f252, %f254;
	sub.f32 	%f256, %f255, %f252;
	mul.f32 	%f257, %f253, %f256;
	div.rn.f32 	%f258, %f257, %f13;
	fma.rn.f32 	%f696, %f10, %f258, %f696;
	fma.rn.f32 	%f697, %f11, %f258, %f697;
	fma.rn.f32 	%f698, %f12, %f258, %f698;
$L__BB2_6:
	ld.global.nc.f32 	%f259, [%rd102+-12];
	sub.f32 	%f20, %f259, %f1;
	ld.global.nc.f32 	%f260, [%rd101+-12];
	sub.f32 	%f21, %f260, %f2;
	ld.global.nc.f32 	%f261, [%rd100+-12];
	sub.f32 	%f22, %f261, %f3;
	mul.f32 	%f262, %f21, %f21;
	fma.rn.f32 	%f263, %f20, %f20, %f262;
	fma.rn.f32 	%f23, %f22, %f22, %f263;
	setp.geu.f32 	%p7, %f23, %f6;
	setp.leu.f32 	%p8, %f23, 0f3C23D70A;
	or.pred  	%p9, %p7, %p8;
	@%p9 bra 	$L__BB2_8;
	ld.global.nc.f32 	%f264, [%rd99+-12];
	add.f32 	%f265, %f4, %f264;
	mul.f32 	%f266, %f265, 0f3F000000;
	ld.global.nc.f32 	%f267, [%rd98+-12];
	mul.f32 	%f268, %f5, %f267;
	sqrt.rn.f32 	%f269, %f268;
	mul.f32 	%f270, %f266, %f266;
	mul.f32 	%f271, %f266, %f270;
	mul.f32 	%f272, %f271, %f271;
	mul.f32 	%f273, %f23, %f23;
	mul.f32 	%f274, %f23, %f273;
	rcp.rn.f32 	%f275, %f274;
	mul.f32 	%f276, %f275, %f272;
	mul.f32 	%f277, %f269, 0f41C00000;
	add.f32 	%f278, %f276, %f276;
	mul.f32 	%f279, %f276, %f278;
	sub.f32 	%f280, %f279, %f276;
	mul.f32 	%f281, %f277, %f280;
	div.rn.f32 	%f282, %f281, %f23;
	fma.rn.f32 	%f696, %f20, %f282, %f696;
	fma.rn.f32 	%f697, %f21, %f282, %f697;
	fma.rn.f32 	%f698, %f22, %f282, %f698;
$L__BB2_8:
	ld.global.nc.f32 	%f283, [%rd102+-8];
	sub.f32 	%f30, %f283, %f1;
	ld.global.nc.f32 	%f284, [%rd101+-8];
	sub.f32 	%f31, %f284, %f2;
	ld.global.nc.f32 	%f285, [%rd100+-8];
	sub.f32 	%f32, %f285, %f3;
	mul.f32 	%f286, %f31, %f31;
	fma.rn.f32 	%f287, %f30, %f30, %f286;
	fma.rn.f32 	%f33, %f32, %f32, %f287;
	setp.geu.f32 	%p10, %f33, %f6;
	setp.leu.f32 	%p11, %f33, 0f3C23D70A;
	or.pred  	%p12, %p10, %p11;
	@%p12 bra 	$L__BB2_10;
	ld.global.nc.f32 	%f288, [%rd99+-8];
	add.f32 	%f289, %f4, %f288;
	mul.f32 	%f290, %f289, 0f3F000000;
	ld.global.nc.f32 	%f291, [%rd98+-8];
	mul.f32 	%f292, %f5, %f291;
	sqrt.rn.f32 	%f293, %f292;
	mul.f32 	%f294, %f290, %f290;
	mul.f32 	%f295, %f290, %f294;
	mul.f32 	%f296, %f295, %f295;
	mul.f32 	%f297, %f33, %f33;
	mul.f32 	%f298, %f33, %f297;
	rcp.rn.f32 	%f299, %f298;
	mul.f32 	%f300, %f299, %f296;
	mul.f32 	%f301, %f293, 0f41C00000;
	add.f32 	%f302, %f300, %f300;
	mul.f32 	%f303, %f300, %f302;
	sub.f32 	%f304, %f303, %f300;
	mul.f32 	%f305, %f301, %f304;
	div.rn.f32 	%f306, %f305, %f33;
	fma.rn.f32 	%f696, %f30, %f306, %f696;
	fma.rn.f32 	%f697, %f31, %f306, %f697;
	fma.rn.f32 	%f698, %f32, %f306, %f698;
$L__BB2_10:
	ld.global.nc.f32 	%f307, [%rd102+-4];
	sub.f32 	%f40, %f307, %f1;
	ld.global.nc.f32 	%f308, [%rd101+-4];
	sub.f32 	%f41, %f308, %f2;
	ld.global.nc.f32 	%f309, [%rd100+-4];
	sub.f32 	%f42, %f309, %f3;
	mul.f32 	%f310, %f41, %f41;
	fma.rn.f32 	%f311, %f40, %f40, %f310;
	fma.rn.f32 	%f43, %f42, %f42, %f311;
	setp.geu.f32 	%p13, %f43, %f6;
	setp.leu.f32 	%p14, %f43, 0f3C23D70A;
	or.pred  	%p15, %p13, %p14;
	@%p15 bra 	$L__BB2_12;
	ld.global.nc.f32 	%f312, [%rd99+-4];
	add.f32 	%f313, %f4, %f312;
	mul.f32 	%f314, %f313, 0f3F000000;
	ld.global.nc.f32 	%f315, [%rd98+-4];
	mul.f32 	%f316, %f5, %f315;
	sqrt.rn.f32 	%f317, %f316;
	mul.f32 	%f318, %f314, %f314;
	mul.f32 	%f319, %f314, %f318;
	mul.f32 	%f320, %f319, %f319;
	mul.f32 	%f321, %f43, %f43;
	mul.f32 	%f322, %f43, %f321;
	rcp.rn.f32 	%f323, %f322;
	mul.f32 	%f324, %f323, %f320;
	mul.f32 	%f325, %f317, 0f41C00000;
	add.f32 	%f326, %f324, %f324;
	mul.f32 	%f327, %f324, %f326;
	sub.f32 	%f328, %f327, %f324;
	mul.f32 	%f329, %f325, %f328;
	div.rn.f32 	%f330, %f329, %f43;
	fma.rn.f32 	%f696, %f40, %f330, %f696;
	fma.rn.f32 	%f697, %f41, %f330, %f697;
	fma.rn.f32 	%f698, %f42, %f330, %f698;
$L__BB2_12:
	ld.global.nc.f32 	%f331, [%rd102];
	sub.f32 	%f50, %f331, %f1;
	ld.global.nc.f32 	%f332, [%rd101];
	sub.f32 	%f51, %f332, %f2;
	ld.global.nc.f32 	%f333, [%rd100];
	sub.f32 	%f52, %f333, %f3;
	mul.f32 	%f334, %f51, %f51;
	fma.rn.f32 	%f335, %f50, %f50, %f334;
	fma.rn.f32 	%f53, %f52, %f52, %f335;
	setp.geu.f32 	%p16, %f53, %f6;
	setp.leu.f32 	%p17, %f53, 0f3C23D70A;
	or.pred  	%p18, %p16, %p17;
	@%p18 bra 	$L__BB2_14;
	ld.global.nc.f32 	%f336, [%rd99];
	add.f32 	%f337, %f4, %f336;
	mul.f32 	%f338, %f337, 0f3F000000;
	ld.global.nc.f32 	%f339, [%rd98];
	mul.f32 	%f340, %f5, %f339;
	sqrt.rn.f32 	%f341, %f340;
	mul.f32 	%f342, %f338, %f338;
	mul.f32 	%f343, %f338, %f342;
	mul.f32 	%f344, %f343, %f343;
	mul.f32 	%f345, %f53, %f53;
	mul.f32 	%f346, %f53, %f345;
	rcp.rn.f32 	%f347, %f346;
	mul.f32 	%f348, %f347, %f344;
	mul.f32 	%f349, %f341, 0f41C00000;
	add.f32 	%f350, %f348, %f348;
	mul.f32 	%f351, %f348, %f350;
	sub.f32 	%f352, %f351, %f348;
	mul.f32 	%f353, %f349, %f352;
	div.rn.f32 	%f354, %f353, %f53;
	fma.rn.f32 	%f696, %f50, %f354, %f696;
	fma.rn.f32 	%f697, %f51, %f354, %f697;
	fma.rn.f32 	%f698, %f52, %f354, %f698;
$L__BB2_14:
	ld.global.nc.f32 	%f355, [%rd102+4];
	sub.f32 	%f60, %f355, %f1;
	ld.global.nc.f32 	%f356, [%rd101+4];
	sub.f32 	%f61, %f356, %f2;
	ld.global.nc.f32 	%f357, [%rd100+4];
	sub.f32 	%f62, %f357, %f3;
	mul.f32 	%f358, %f61, %f61;
	fma.rn.f32 	%f359, %f60, %f60, %f358;
	fma.rn.f32 	%f63, %f62, %f62, %f359;
	setp.geu.f32 	%p19, %f63, %f6;
	setp.leu.f32 	%p20, %f63, 0f3C23D70A;
	or.pred  	%p21, %p19, %p20;
	@%p21 bra 	$L__BB2_16;
	ld.global.nc.f32 	%f360, [%rd99+4];
	add.f32 	%f361, %f4, %f360;
	mul.f32 	%f362, %f361, 0f3F000000;
	ld.global.nc.f32 	%f363, [%rd98+4];
	mul.f32 	%f364, %f5, %f363;
	sqrt.rn.f32 	%f365, %f364;
	mul.f32 	%f366, %f362, %f362;
	mul.f32 	%f367, %f362, %f366;
	mul.f32 	%f368, %f367, %f367;
	mul.f32 	%f369, %f63, %f63;
	mul.f32 	%f370, %f63, %f369;
	rcp.rn.f32 	%f371, %f370;
	mul.f32 	%f372, %f371, %f368;
	mul.f32 	%f373, %f365, 0f41C00000;
	add.f32 	%f374, %f372, %f372;
	mul.f32 	%f375, %f372, %f374;
	sub.f32 	%f376, %f375, %f372;
	mul.f32 	%f377, %f373, %f376;
	div.rn.f32 	%f378, %f377, %f63;
	fma.rn.f32 	%f696, %f60, %f378, %f696;
	fma.rn.f32 	%f697, %f61, %f378, %f697;
	fma.rn.f32 	%f698, %f62, %f378, %f698;
$L__BB2_16:
	ld.global.nc.f32 	%f379, [%rd102+8];
	sub.f32 	%f70, %f379, %f1;
	ld.global.nc.f32 	%f380, [%rd101+8];
	sub.f32 	%f71, %f380, %f2;
	ld.global.nc.f32 	%f381, [%rd100+8];
	sub.f32 	%f72, %f381, %f3;
	mul.f32 	%f382, %f71, %f71;
	fma.rn.f32 	%f383, %f70, %f70, %f382;
	fma.rn.f32 	%f73, %f72, %f72, %f383;
	setp.geu.f32 	%p22, %f73, %f6;
	setp.leu.f32 	%p23, %f73, 0f3C23D70A;
	or.pred  	%p24, %p22, %p23;
	@%p24 bra 	$L__BB2_18;
	ld.global.nc.f32 	%f384, [%rd99+8];
	add.f32 	%f385, %f4, %f384;
	mul.f32 	%f386, %f385, 0f3F000000;
	ld.global.nc.f32 	%f387, [%rd98+8];
	mul.f32 	%f388, %f5, %f387;
	sqrt.rn.f32 	%f389, %f388;
	mul.f32 	%f390, %f386, %f386;
	mul.f32 	%f391, %f386, %f390;
	mul.f32 	%f392, %f391, %f391;
	mul.f32 	%f393, %f73, %f73;
	mul.f32 	%f394, %f73, %f393;
	rcp.rn.f32 	%f395, %f394;
	mul.f32 	%f396, %f395, %f392;
	mul.f32 	%f397, %f389, 0f41C00000;
	add.f32 	%f398, %f396, %f396;
	mul.f32 	%f399, %f396, %f398;
	sub.f32 	%f400, %f399, %f396;
	mul.f32 	%f401, %f397, %f400;
	div.rn.f32 	%f402, %f401, %f73;
	fma.rn.f32 	%f696, %f70, %f402, %f696;
	fma.rn.f32 	%f697, %f71, %f402, %f697;
	fma.rn.f32 	%f698, %f72, %f402, %f698;
$L__BB2_18:
	ld.global.nc.f32 	%f403, [%rd102+12];
	sub.f32 	%f80, %f403, %f1;
	ld.global.nc.f32 	%f404, [%rd101+12];
	sub.f32 	%f81, %f404, %f2;
	ld.global.nc.f32 	%f405, [%rd100+12];
	sub.f32 	%f82, %f405, %f3;
	mul.f32 	%f406, %f81, %f81;
	fma.rn.f32 	%f407, %f80, %f80, %f406;
	fma.rn.f32 	%f83, %f82, %f82, %f407;
	setp.geu.f32 	%p25, %f83, %f6;
	setp.leu.f32 	%p26, %f83, 0f3C23D70A;
	or.pred  	%p27, %p25, %p26;
	@%p27 bra 	$L__BB2_20;
	ld.global.nc.f32 	%f408, [%rd99+12];
	add.f32 	%f409, %f4, %f408;
	mul.f32 	%f410, %f409, 0f3F000000;
	ld.global.nc.f32 	%f411, [%rd98+12];
	mul.f32 	%f412, %f5, %f411;
	sqrt.rn.f32 	%f413, %f412;
	mul.f32 	%f414, %f410, %f410;
	mul.f32 	%f415, %f410, %f414;
	mul.f32 	%f416, %f415, %f415;
	mul.f32 	%f417, %f83, %f83;
	mul.f32 	%f418, %f83, %f417;
	rcp.rn.f32 	%f419, %f418;
	mul.f32 	%f420, %f419, %f416;
	mul.f32 	%f421, %f413, 0f41C00000;
	add.f32 	%f422, %f420, %f420;
	mul.f32 	%f423, %f420, %f422;
	sub.f32 	%f424, %f423, %f420;
	mul.f32 	%f425, %f421, %f424;
	div.rn.f32 	%f426, %f425, %f83;
	fma.rn.f32 	%f696, %f80, %f426, %f696;
	fma.rn.f32 	%f697, %f81, %f426, %f697;
	fma.rn.f32 	%f698, %f82, %f426, %f698;
$L__BB2_20:
	add.s32 	%r34, %r34, 8;
	add.s64 	%rd102, %rd102, 32;
	add.s64 	%rd101, %rd101, 32;
	add.s64 	%rd100, %rd100, 32;
	add.s64 	%rd99, %rd99, 32;
	add.s64 	%rd98, %rd98, 32;
	setp.ne.s32 	%p28, %r34, 0;
	@%p28 bra 	$L__BB2_4;
$L__BB2_21:
	setp.eq.s32 	%p29, %r3, 0;
	@%p29 bra 	$L__BB2_26;
	mul.wide.u32 	%rd80, %r35, 4;
	add.s64 	%rd107, %rd1, %rd80;
	add.s64 	%rd106, %rd2, %rd80;
	add.s64 	%rd105, %rd3, %rd80;
	add.s64 	%rd104, %rd4, %rd80;
	add.s64 	%rd103, %rd5, %rd80;
	neg.s32 	%r36, %r3;
$L__BB2_23:
	.pragma "nounroll";
	ld.global.nc.f32 	%f427, [%rd103];
	sub.f32 	%f99, %f427, %f1;
	ld.global.nc.f32 	%f428, [%rd104];
	sub.f32 	%f100, %f428, %f2;
	ld.global.nc.f32 	%f429, [%rd105];
	sub.f32 	%f101, %f429, %f3;
	mul.f32 	%f430, %f100, %f100;
	fma.rn.f32 	%f431, %f99, %f99, %f430;
	fma.rn.f32 	%f102, %f101, %f101, %f431;
	setp.geu.f32 	%p30, %f102, %f6;
	setp.leu.f32 	%p31, %f102, 0f3C23D70A;
	or.pred  	%p32, %p30, %p31;
	@%p32 bra 	$L__BB2_25;
	ld.global.nc.f32 	%f432, [%rd106];
	add.f32 	%f433, %f4, %f432;
	mul.f32 	%f434, %f433, 0f3F000000;
	ld.global.nc.f32 	%f435, [%rd107];
	mul.f32 	%f436, %f5, %f435;
	sqrt.rn.f32 	%f437, %f436;
	mul.f32 	%f438, %f434, %f434;
	mul.f32 	%f439, %f434, %f438;
	mul.f32 	%f440, %f439, %f439;
	mul.f32 	%f441, %f102, %f102;
	mul.f32 	%f442, %f102, %f441;
	rcp.rn.f32 	%f443, %f442;
	mul.f32 	%f444, %f443, %f440;
	mul.f32 	%f445, %f437, 0f41C00000;
	add.f32 	%f446, %f444, %f444;
	mul.f32 	%f447, %f444, %f446;
	sub.f32 	%f448, %f447, %f444;
	mul.f32 	%f449, %f445, %f448;
	div.rn.f32 	%f450, %f449, %f102;
	fma.rn.f32 	%f696, %f99, %f450, %f696;
	fma.rn.f32 	%f697, %f100, %f450, %f697;
	fma.rn.f32 	%f698, %f101, %f450, %f698;
$L__BB2_25:
	add.s64 	%rd107, %rd107, 4;
	add.s64 	%rd106, %rd106, 4;
	add.s64 	%rd105, %rd105, 4;
	add.s64 	%rd104, %rd104, 4;
	add.s64 	%rd103, %rd103, 4;
	add.s32 	%r36, %r36, 1;
	setp.ne.s32 	%p33, %r36, 0;
	@%p33 bra 	$L__BB2_23;
$L__BB2_26:
	setp.ge.s32 	%p34, %r38, %r25;
	@%p34 bra 	$L__BB2_31;
	setp.eq.s32 	%p35, %r38, %r1;
	@%p35 bra 	$L__BB2_30;
	mul.wide.u32 	%rd81, %r38, 4;
	add.s64 	%rd82, %rd5, %rd81;
	ld.global.nc.f32 	%f451, [%rd82];
	sub.f32 	%f112, %f451, %f1;
	add.s64 	%rd83, %rd4, %rd81;
	ld.global.nc.f32 	%f452, [%rd83];
	sub.f32 	%f113, %f452, %f2;
	add.s64 	%rd84, %rd3, %rd81;
	ld.global.nc.f32 	%f453, [%rd84];
	sub.f32 	%f114, %f453, %f3;
	mul.f32 	%f454, %f113, %f113;
	fma.rn.f32 	%f455, %f112, %f112, %f454;
	fma.rn.f32 	%f115, %f114, %f114, %f455;
	ld.const.f32 	%f456, [d_params+16];
	setp.geu.f32 	%p36, %f115, %f456;
	setp.leu.f32 	%p37, %f115, 0f3C23D70A;
	or.pred  	%p38, %p36, %p37;
	@%p38 bra 	$L__BB2_30;
	add.s64 	%rd86, %rd2, %rd81;
	ld.global.nc.f32 	%f457, [%rd86];
	add.f32 	%f458, %f4, %f457;
	mul.f32 	%f459, %f458, 0f3F000000;
	add.s64 	%rd87, %rd1, %rd81;
	ld.global.nc.f32 	%f460, [%rd87];
	mul.f32 	%f461, %f5, %f460;
	sqrt.rn.f32 	%f462, %f461;
	mul.f32 	%f463, %f459, %f459;
	mul.f32 	%f464, %f459, %f463;
	mul.f32 	%f465, %f464, %f464;
	mul.f32 	%f466, %f115, %f115;
	mul.f32 	%f467, %f115, %f466;
	rcp.rn.f32 	%f468, %f467;
	mul.f32 	%f469, %f468, %f465;
	mul.f32 	%f470, %f462, 0f41C00000;
	add.f32 	%f471, %f469, %f469;
	mul.f32 	%f472, %f469, %f471;
	sub.f32 	%f473, %f472, %f469;
	mul.f32 	%f474, %f470, %f473;
	div.rn.f32 	%f475, %f474, %f115;
	fma.rn.f32 	%f696, %f112, %f475, %f696;
	fma.rn.f32 	%f697, %f113, %f475, %f697;
	fma.rn.f32 	%f698, %f114, %f475, %f698;
$L__BB2_30:
	add.s32 	%r38, %r38, 1;
$L__BB2_31:
	setp.ge.s32 	%p39, %r38, %r25;
	@%p39 bra 	$L__BB2_56;
	ld.const.f32 	%f125, [d_params+16];
	sub.s32 	%r32, %r25, %r38;
	and.b32  	%r15, %r32, 7;
	setp.eq.s32 	%p40, %r15, 0;
	mov.u32 	%r41, %r38;
	@%p40 bra 	$L__BB2_37;
	mul.wide.u32 	%rd88, %r38, 4;
	add.s64 	%rd112, %rd1, %rd88;
	add.s64 	%rd111, %rd2, %rd88;
	add.s64 	%rd110, %rd3, %rd88;
	add.s64 	%rd109, %rd4, %rd88;
	add.s64 	%rd108, %rd5, %rd88;
	neg.s32 	%r39, %r15;
	mov.u32 	%r41, %r38;
$L__BB2_34:
	.pragma "nounroll";
	ld.global.nc.f32 	%f477, [%rd108];
	sub.f32 	%f129, %f477, %f1;
	ld.global.nc.f32 	%f478, [%rd109];
	sub.f32 	%f130, %f478, %f2;
	ld.global.nc.f32 	%f479, [%rd110];
	sub.f32 	%f131, %f479, %f3;
	mul.f32 	%f480, %f130, %f130;
	fma.rn.f32 	%f481, %f129, %f129, %f480;
	fma.rn.f32 	%f132, %f131, %f131, %f481;
	setp.geu.f32 	%p41, %f132, %f125;
	setp.leu.f32 	%p42, %f132, 0f3C23D70A;
	or.pred  	%p43, %p41, %p42;
	@%p43 bra 	$L__BB2_36;
	ld.global.nc.f32 	%f482, [%rd111];
	add.f32 	%f483, %f4, %f482;
	mul.f32 	%f484, %f483, 0f3F000000;
	ld.global.nc.f32 	%f485, [%rd112];
	mul.f32 	%f486, %f5, %f485;
	sqrt.rn.f32 	%f487, %f486;
	mul.f32 	%f488, %f484, %f484;
	mul.f32 	%f489, %f484, %f488;
	mul.f32 	%f490, %f489, %f489;
	mul.f32 	%f491, %f132, %f132;
	mul.f32 	%f492, %f132, %f491;
	rcp.rn.f32 	%f493, %f492;
	mul.f32 	%f494, %f493, %f490;
	mul.f32 	%f495, %f487, 0f41C00000;
	add.f32 	%f496, %f494, %f494;
	mul.f32 	%f497, %f494, %f496;
	sub.f32 	%f498, %f497, %f494;
	mul.f32 	%f499, %f495, %f498;
	div.rn.f32 	%f500, %f499, %f132;
	fma.rn.f32 	%f696, %f129, %f500, %f696;
	fma.rn.f32 	%f697, %f130, %f500, %f697;
	fma.rn.f32 	%f698, %f131, %f500, %f698;
$L__BB2_36:
	add.s32 	%r41, %r41, 1;
	add.s64 	%rd112, %rd112, 4;
	add.s64 	%rd111, %rd111, 4;
	add.s64 	%rd110, %rd110, 4;
	add.s64 	%rd109, %rd109, 4;
	add.s64 	%rd108, %rd108, 4;
	add.s32 	%r39, %r39, 1;
	setp.ne.s32 	%p44, %r39, 0;
	@%p44 bra 	$L__BB2_34;
$L__BB2_37:
	sub.s32 	%r33, %r38, %r25;
	setp.gt.u32 	%p45, %r33, -8;
	@%p45 bra 	$L__BB2_56;
	sub.s32 	%r42, %r41, %r25;
	mul.wide.u32 	%rd89, %r41, 4;
	add.s64 	%rd90, %rd89, 16;
	add.s64 	%rd117, %rd5, %rd90;
	add.s64 	%rd116, %rd4, %rd90;
	add.s64 	%rd115, %rd3, %rd90;
	add.s64 	%rd114, %rd2, %rd90;
	add.s64 	%rd113, %rd1, %rd90;
$L__BB2_39:
	.pragma "nounroll";
	ld.global.nc.f32 	%f501, [%rd117+-16];
	sub.f32 	%f148, %f501, %f1;
	ld.global.nc.f32 	%f502, [%rd116+-16];
	sub.f32 	%f149, %f502, %f2;
	ld.global.nc.f32 	%f503, [%rd115+-16];
	sub.f32 	%f150, %f503, %f3;
	mul.f32 	%f504, %f149, %f149;
	fma.rn.f32 	%f505, %f148, %f148, %f504;
	fma.rn.f32 	%f151, %f150, %f150, %f505;
	setp.geu.f32 	%p46, %f151, %f125;
	setp.leu.f32 	%p47, %f151, 0f3C23D70A;
	or.pred  	%p48, %p46, %p47;
	@%p48 bra 	$L__BB2_41;
	ld.global.nc.f32 	%f506, [%rd114+-16];
	add.f32 	%f507, %f4, %f506;
	mul.f32 	%f508, %f507, 0f3F000000;
	ld.global.nc.f32 	%f509, [%rd113+-16];
	mul.f32 	%f510, %f5, %f509;
	sqrt.rn.f32 	%f511, %f510;
	mul.f32 	%f512, %f508, %f508;
	mul.f32 	%f513, %f508, %f512;
	mul.f32 	%f514, %f513, %f513;
	mul.f32 	%f515, %f151, %f151;
	mul.f32 	%f516, %f151, %f515;
	rcp.rn.f32 	%f517, %f516;
	mul.f32 	%f518, %f517, %f514;
	mul.f32 	%f519, %f511, 0f41C00000;
	add.f32 	%f520, %f518, %f518;
	mul.f32 	%f521, %f518, %f520;
	sub.f32 	%f522, %f521, %f518;
	mul.f32 	%f523, %f519, %f522;
	div.rn.f32 	%f524, %f523, %f151;
	fma.rn.f32 	%f696, %f148, %f524, %f696;
	fma.rn.f32 	%f697, %f149, %f524, %f697;
	fma.rn.f32 	%f698, %f150, %f524, %f698;
$L__BB2_41:
	ld.global.nc.f32 	%f525, [%rd117+-12];
	sub.f32 	%f158, %f525, %f1;
	ld.global.nc.f32 	%f526, [%rd116+-12];
	sub.f32 	%f159, %f526, %f2;
	ld.global.nc.f32 	%f527, [%rd115+-12];
	sub.f32 	%f160, %f527, %f3;
	mul.f32 	%f528, %f159, %f159;
	fma.rn.f32 	%f529, %f158, %f158, %f528;
	fma.rn.f32 	%f161, %f160, %f160, %f529;
	setp.geu.f32 	%p49, %f161, %f125;
	setp.leu.f32 	%p50, %f161, 0f3C23D70A;
	or.pred  	%p51, %p49, %p50;
	@%p51 bra 	$L__BB2_43;
	ld.global.nc.f32 	%f530, [%rd114+-12];
	add.f32 	%f531, %f4, %f530;
	mul.f32 	%f532, %f531, 0f3F000000;
	ld.global.nc.f32 	%f533, [%rd113+-12];
	mul.f32 	%f534, %f5, %f533;
	sqrt.rn.f32 	%f535, %f534;
	mul.f32 	%f536, %f532, %f532;
	mul.f32 	%f537, %f532, %f536;
	mul.f32 	%f538, %f537, %f537;
	mul.f32 	%f539, %f161, %f161;
	mul.f32 	%f540, %f161, %f539;
	rcp.rn.f32 	%f541, %f540;
	mul.f32 	%f542, %f541, %f538;
	mul.f32 	%f543, %f535, 0f41C00000;
	add.f32 	%f544, %f542, %f542;
	mul.f32 	%f545, %f542, %f544;
	sub.f32 	%f546, %f545, %f542;
	mul.f32 	%f547, %f543, %f546;
	div.rn.f32 	%f548, %f547, %f161;
	fma.rn.f32 	%f696, %f158, %f548, %f696;
	fma.rn.f32 	%f697, %f159, %f548, %f697;
	fma.rn.f32 	%f698, %f160, %f548, %f698;
$L__BB2_43:
	ld.global.nc.f32 	%f549, [%rd117+-8];
	sub.f32 	%f168, %f549, %f1;
	ld.global.nc.f32 	%f550, [%rd116+-8];
	sub.f32 	%f169, %f550, %f2;
	ld.global.nc.f32 	%f551, [%rd115+-8];
	sub.f32 	%f170, %f551, %f3;
	mul.f32 	%f552, %f169, %f169;
	fma.rn.f32 	%f553, %f168, %f168, %f552;
	fma.rn.f32 	%f171, %f170, %f170, %f553;
	setp.geu.f32 	%p52, %f171, %f125;
	setp.leu.f32 	%p53, %f171, 0f3C23D70A;
	or.pred  	%p54, %p52, %p53;
	@%p54 bra 	$L__BB2_45;
	ld.global.nc.f32 	%f554, [%rd114+-8];
	add.f32 	%f555, %f4, %f554;
	mul.f32 	%f556, %f555, 0f3F000000;
	ld.global.nc.f32 	%f557, [%rd113+-8];
	mul.f32 	%f558, %f5, %f557;
	sqrt.rn.f32 	%f559, %f558;
	mul.f32 	%f560, %f556, %f556;
	mul.f32 	%f561, %f556, %f560;
	mul.f32 	%f562, %f561, %f561;
	mul.f32 	%f563, %f171, %f171;
	mul.f32 	%f564, %f171, %f563;
	rcp.rn.f32 	%f565, %f564;
	mul.f32 	%f566, %f565, %f562;
	mul.f32 	%f567, %f559, 0f41C00000;
	add.f32 	%f568, %f566, %f566;
	mul.f32 	%f569, %f566, %f568;
	sub.f32 	%f570, %f569, %f566;
	mul.f32 	%f571, %f567, %f570;
	div.rn.f32 	%f572, %f571, %f171;
	fma.rn.f32 	%f696, %f168, %f572, %f696;
	fma.rn.f32 	%f697, %f169, %f572, %f697;
	fma.rn.f32 	%f698, %f170, %f572, %f698;
$L__BB2_45:
	ld.global.nc.f32 	%f573, [%rd117+-4];
	sub.f32 	%f178, %f573, %f1;
	ld.global.nc.f32 	%f574, [%rd116+-4];
	sub.f32 	%f179, %f574, %f2;
	ld.global.nc.f32 	%f575, [%rd115+-4];
	sub.f32 	%f180, %f575, %f3;
	mul.f32 	%f576, %f179, %f179;
	fma.rn.f32 	%f577, %f178, %f178, %f576;
	fma.rn.f32 	%f181, %f180, %f180, %f577;
	setp.geu.f32 	%p55, %f181, %f125;
	setp.leu.f32 	%p56, %f181, 0f3C23D70A;
	or.pred  	%p57, %p55, %p56;
	@%p57 bra 	$L__BB2_47;
	ld.global.nc.f32 	%f578, [%rd114+-4];
	add.f32 	%f579, %f4, %f578;
	mul.f32 	%f580, %f579, 0f3F000000;
	ld.global.nc.f32 	%f581, [%rd113+-4];
	mul.f32 	%f582, %f5, %f581;
	sqrt.rn.f32 	%f583, %f582;
	mul.f32 	%f584, %f580, %f580;
	mul.f32 	%f585, %f580, %f584;
	mul.f32 	%f586, %f585, %f585;
	mul.f32 	%f587, %f181, %f181;
	mul.f32 	%f588, %f181, %f587;
	rcp.rn.f32 	%f589, %f588;
	mul.f32 	%f590, %f589, %f586;
	mul.f32 	%f591, %f583, 0f41C00000;
	add.f32 	%f592, %f590, %f590;
	mul.f32 	%f593, %f590, %f592;
	sub.f32 	%f594, %f593, %f590;
	mul.f32 	%f595, %f591, %f594;
	div.rn.f32 	%f596, %f595, %f181;
	fma.rn.f32 	%f696, %f178, %f596, %f696;
	fma.rn.f32 	%f697, %f179, %f596, %f697;
	fma.rn.f32 	%f698, %f180, %f596, %f698;
$L__BB2_47:
	ld.global.nc.f32 	%f597, [%rd117];
	sub.f32 	%f188, %f597, %f1;
	ld.global.nc.f32 	%f598, [%rd116];
	sub.f32 	%f189, %f598, %f2;
	ld.global.nc.f32 	%f599, [%rd115];
	sub.f32 	%f190, %f599, %f3;
	mul.f32 	%f600, %f189, %f189;
	fma.rn.f32 	%f601, %f188, %f188, %f600;
	fma.rn.f32 	%f191, %f190, %f190, %f601;
	setp.geu.f32 	%p58, %f191, %f125;
	setp.leu.f32 	%p59, %f191, 0f3C23D70A;
	or.pred  	%p60, %p58, %p59;
	@%p60 bra 	$L__BB2_49;
	ld.global.nc.f32 	%f602, [%rd114];
	add.f32 	%f603, %f4, %f602;
	mul.f32 	%f604, %f603, 0f3F000000;
	ld.global.nc.f32 	%f605, [%rd113];
	mul.f32 	%f606, %f5, %f605;
	sqrt.rn.f32 	%f607, %f606;
	mul.f32 	%f608, %f604, %f604;
	mul.f32 	%f609, %f604, %f608;
	mul.f32 	%f610, %f609, %f609;
	mul.f32 	%f611, %f191, %f191;
	mul.f32 	%f612, %f191, %f611;
	rcp.rn.f32 	%f613, %f612;
	mul.f32 	%f614, %f613, %f610;
	mul.f32 	%f615, %f607, 0f41C00000;
	add.f32 	%f616, %f614, %f614;
	mul.f32 	%f617, %f614, %f616;
	sub.f32 	%f618, %f617, %f614;
	mul.f32 	%f619, %f615, %f618;
	div.rn.f32 	%f620, %f619, %f191;
	fma.rn.f32 	%f696, %f188, %f620, %f696;
	fma.rn.f32 	%f697, %f189, %f620, %f697;
	fma.rn.f32 	%f698, %f190, %f620, %f698;
$L__BB2_49:
	ld.global.nc.f32 	%f621, [%rd117+4];
	sub.f32 	%f198, %f621, %f1;
	ld.global.nc.f32 	%f622, [%rd116+4];
	sub.f32 	%f199, %f622, %f2;
	ld.global.nc.f32 	%f623, [%rd115+4];
	sub.f32 	%f200, %f623, %f3;
	mul.f32 	%f624, %f199, %f199;
	fma.rn.f32 	%f625, %f198, %f198, %f624;
	fma.rn.f32 	%f201, %f200, %f200, %f625;
	setp.geu.f32 	%p61, %f201, %f125;
	setp.leu.f32 	%p62, %f201, 0f3C23D70A;
	or.pred  	%p63, %p61, %p62;
	@%p63 bra 	$L__BB2_51;
	ld.global.nc.f32 	%f626, [%rd114+4];
	add.f32 	%f627, %f4, %f626;
	mul.f32 	%f628, %f627, 0f3F000000;
	ld.global.nc.f32 	%f629, [%rd113+4];
	mul.f32 	%f630, %f5, %f629;
	sqrt.rn.f32 	%f631, %f630;
	mul.f32 	%f632, %f628, %f628;
	mul.f32 	%f633, %f628, %f632;
	mul.f32 	%f634, %f633, %f633;
	mul.f32 	%f635, %f201, %f201;
	mul.f32 	%f636, %f201, %f635;
	rcp.rn.f32 	%f637, %f636;
	mul.f32 	%f638, %f637, %f634;
	mul.f32 	%f639, %f631, 0f41C00000;
	add.f32 	%f640, %f638, %f638;
	mul.f32 	%f641, %f638, %f640;
	sub.f32 	%f642, %f641, %f638;
	mul.f32 	%f643, %f639, %f642;
	div.rn.f32 	%f644, %f643, %f201;
	fma.rn.f32 	%f696, %f198, %f644, %f696;
	fma.rn.f32 	%f697, %f199, %f644, %f697;
	fma.rn.f32 	%f698, %f200, %f644, %f698;
$L__BB2_51:
	ld.global.nc.f32 	%f645, [%rd117+8];
	sub.f32 	%f208, %f645, %f1;
	ld.global.nc.f32 	%f646, [%rd116+8];
	sub.f32 	%f209, %f646, %f2;
	ld.global.nc.f32 	%f647, [%rd115+8];
	sub.f32 	%f210, %f647, %f3;
	mul.f32 	%f648, %f209, %f209;
	fma.rn.f32 	%f649, %f208, %f208, %f648;
	fma.rn.f32 	%f211, %f210, %f210, %f649;
	setp.geu.f32 	%p64, %f211, %f125;
	setp.leu.f32 	%p65, %f211, 0f3C23D70A;
	or.pred  	%p66, %p64, %p65;
	@%p66 bra 	$L__BB2_53;
	ld.global.nc.f32 	%f650, [%rd114+8];
	add.f32 	%f651, %f4, %f650;
	mul.f32 	%f652, %f651, 0f3F000000;
	ld.global.nc.f32 	%f653, [%rd113+8];
	mul.f32 	%f654, %f5, %f653;
	sqrt.rn.f32 	%f655, %f654;
	mul.f32 	%f656, %f652, %f652;
	mul.f32 	%f657, %f652, %f656;
	mul.f32 	%f658, %f657, %f657;
	mul.f32 	%f659, %f211, %f211;
	mul.f32 	%f660, %f211, %f659;
	rcp.rn.f32 	%f661, %f660;
	mul.f32 	%f662, %f661, %f658;
	mul.f32 	%f663, %f655, 0f41C00000;
	add.f32 	%f664, %f662, %f662;
	mul.f32 	%f665, %f662, %f664;
	sub.f32 	%f666, %f665, %f662;
	mul.f32 	%f667, %f663, %f666;
	div.rn.f32 	%f668, %f667, %f211;
	fma.rn.f32 	%f696, %f208, %f668, %f696;
	fma.rn.f32 	%f697, %f209, %f668, %f697;
	fma.rn.f32 	%f698, %f210, %f668, %f698;
$L__BB2_53:
	ld.global.nc.f32 	%f669, [%rd117+12];
	sub.f32 	%f218, %f669, %f1;
	ld.global.nc.f32 	%f670, [%rd116+12];
	sub.f32 	%f219, %f670, %f2;
	ld.global.nc.f32 	%f671, [%rd115+12];
	sub.f32 	%f220, %f671, %f3;
	mul.f32 	%f672, %f219, %f219;
	fma.rn.f32 	%f673, %f218, %f218, %f672;
	fma.rn.f32 	%f221, %f220, %f220, %f673;
	setp.geu.f32 	%p67, %f221, %f125;
	setp.leu.f32 	%p68, %f221, 0f3C23D70A;
	or.pred  	%p69, %p67, %p68;
	@%p69 bra 	$L__BB2_55;
	ld.global.nc.f32 	%f674, [%rd114+12];
	add.f32 	%f675, %f4, %f674;
	mul.f32 	%f676, %f675, 0f3F000000;
	ld.global.nc.f32 	%f677, [%rd113+12];
	mul.f32 	%f678, %f5, %f677;
	sqrt.rn.f32 	%f679, %f678;
	mul.f32 	%f680, %f676, %f676;
	mul.f32 	%f681, %f676, %f680;
	mul.f32 	%f682, %f681, %f681;
	mul.f32 	%f683, %f221, %f221;
	mul.f32 	%f684, %f221, %f683;
	rcp.rn.f32 	%f685, %f684;
	mul.f32 	%f686, %f685, %f682;
	mul.f32 	%f687, %f679, 0f41C00000;
	add.f32 	%f688, %f686, %f686;
	mul.f32 	%f689, %f686, %f688;
	sub.f32 	%f690, %f689, %f686;
	mul.f32 	%f691, %f687, %f690;
	div.rn.f32 	%f692, %f691, %f221;
	fma.rn.f32 	%f696, %f218, %f692, %f696;
	fma.rn.f32 	%f697, %f219, %f692, %f697;
	fma.rn.f32 	%f698, %f220, %f692, %f698;
$L__BB2_55:
	add.s32 	%r42, %r42, 8;
	add.s64 	%rd117, %rd117, 32;
	add.s64 	%rd116, %rd116, 32;
	add.s64 	%rd115, %rd115, 32;
	add.s64 	%rd114, %rd114, 32;
	add.s64 	%rd113, %rd113, 32;
	setp.ne.s32 	%p70, %r42, 0;
	@%p70 bra 	$L__BB2_39;
$L__BB2_56:
	cvta.to.global.u64 	%rd91, %rd66;
	add.s64 	%rd93, %rd91, %rd74;
	st.global.f32 	[%rd93], %f696;
	cvta.to.global.u64 	%rd94, %rd67;
	add.s64 	%rd95, %rd94, %rd74;
	st.global.f32 	[%rd95], %f697;
	cvta.to.global.u64 	%rd96, %rd68;
	add.s64 	%rd97, %rd96, %rd74;
	st.global.f32 	[%rd97], %f698;
$L__BB2_57:
	ret;

}
	// .globl	graph_optimized_integrate
.visible .entry graph_optimized_integrate(
	.param .u64 .ptr .align 1 graph_optimized_integrate_param_0,
	.param .u64 .ptr .align 1 graph_optimized_integrate_param_1,
	.param .u64 .ptr .align 1 graph_optimized_integrate_param_2,
	.param .u64 .ptr .align 1 graph_optimized_integrate_param_3,
	.param .u64 .ptr .align 1 graph_optimized_integrate_param_4,
	.param .u64 .ptr .align 1 graph_optimized_integrate_param_5,
	.param .u64 .ptr .align 1 graph_optimized_integrate_param_6,
	.param .u64 .ptr .align 1 graph_optimized_integrate_param_7,
	.param .u64 .ptr .align 1 graph_optimized_integrate_param_8,
	.param .u64 .ptr .align 1 graph_optimized_integrate_param_9,
	.param .u32 graph_optimized_integrate_param_10
)
.maxntid 256
.minnctapersm 4
{
	.reg .pred 	%p<3>;
	.reg .b32 	%r<6>;
	.reg .b32 	%f<38>;
	.reg .b64 	%rd<33>;

	ld.param.u64 	%rd4, [graph_optimized_integrate_param_0];
	ld.param.u64 	%rd5, [graph_optimized_integrate_param_1];
	ld.param.u64 	%rd6, [graph_optimized_integrate_param_2];
	ld.param.u64 	%rd7, [graph_optimized_integrate_param_3];
	ld.param.u64 	%rd8, [graph_optimized_integrate_param_4];
	ld.param.u64 	%rd9, [graph_optimized_integrate_param_5];
	ld.param.u64 	%rd10, [graph_optimized_integrate_param_6];
	ld.param.u64 	%rd11, [graph_optimized_integrate_param_7];
	ld.param.u64 	%rd12, [graph_optimized_integrate_param_8];
	ld.param.u64 	%rd13, [graph_optimized_integrate_param_9];
	ld.param.u32 	%r2, [graph_optimized_integrate_param_10];
	mov.u32 	%r3, %ctaid.x;
	mov.u32 	%r4, %ntid.x;
	mov.u32 	%r5, %tid.x;
	mad.lo.s32 	%r1, %r3, %r4, %r5;
	setp.ge.s32 	%p1, %r1, %r2;
	@%p1 bra 	$L__BB3_4;
	cvta.to.global.u64 	%rd14, %rd7;
	cvta.to.global.u64 	%rd15, %rd8;
	cvta.to.global.u64 	%rd16, %rd9;
	cvta.to.global.u64 	%rd17, %rd13;
	cvta.to.global.u64 	%rd18, %rd10;
	cvta.to.global.u64 	%rd19, %rd11;
	cvta.to.global.u64 	%rd20, %rd12;
	mul.wide.s32 	%rd21, %r1, 4;
	add.s64 	%rd22, %rd17, %rd21;
	ld.global.nc.f32 	%f13, [%rd22];
	ld.const.f32 	%f14, [d_params+8];
	div.rn.f32 	%f15, %f14, %f13;
	add.s64 	%rd1, %rd14, %rd21;
	ld.global.f32 	%f16, [%rd1];
	add.s64 	%rd23, %rd18, %rd21;
	ld.global.nc.f32 	%f17, [%rd23];
	mul.f32 	%f18, %f15, %f17;
	ld.const.f32 	%f1, [d_params+36];
	fma.rn.f32 	%f35, %f18, %f1, %f16;
	add.s64 	%rd2, %rd15, %rd21;
	ld.global.f32 	%f19, [%rd2];
	add.s64 	%rd24, %rd19, %rd21;
	ld.global.nc.f32 	%f20, [%rd24];
	mul.f32 	%f21, %f15, %f20;
	fma.rn.f32 	%f36, %f21, %f1, %f19;
	add.s64 	%rd3, %rd16, %rd21;
	ld.global.f32 	%f22, [%rd3];
	add.s64 	%rd25, %rd20, %rd21;
	ld.global.nc.f32 	%f23, [%rd25];
	mul.f32 	%f24, %f15, %f23;
	fma.rn.f32 	%f37, %f24, %f1, %f22;
	mul.f32 	%f25, %f36, %f36;
	fma.rn.f32 	%f26, %f35, %f35, %f25;
	fma.rn.f32 	%f27, %f37, %f37, %f26;
	sqrt.rn.f32 	%f5, %f27;
	ld.const.f32 	%f6, [d_params+56];
	setp.leu.f32 	%p2, %f5, %f6;
	@%p2 bra 	$L__BB3_3;
	div.rn.f32 	%f28, %f6, %f5;
	mul.f32 	%f35, %f35, %f28;
	mul.f32 	%f36, %f36, %f28;
	mul.f32 	%f37, %f37, %f28;
$L__BB3_3:
	cvta.to.global.u64 	%rd26, %rd4;
	add.s64 	%rd28, %rd26, %rd21;
	ld.global.f32 	%f29, [%rd28];
	fma.rn.f32 	%f30, %f35, %f1, %f29;
	st.global.f32 	[%rd28], %f30;
	cvta.to.global.u64 	%rd29, %rd5;
	add.s64 	%rd30, %rd29, %rd21;
	ld.global.f32 	%f31, [%rd30];
	fma.rn.f32 	%f32, %f36, %f1, %f31;
	st.global.f32 	[%rd30], %f32;
	cvta.to.global.u64 	%rd31, %rd6;
	add.s64 	%rd32, %rd31, %rd21;
	ld.global.f32 	%f33, [%rd32];
	fma.rn.f32 	%f34, %f37, %f1, %f33;
	st.global.f32 	[%rd32], %f34;
	st.global.f32 	[%rd1], %f35;
	st.global.f32 	[%rd2], %f36;
	st.global.f32 	[%rd3], %f37;
$L__BB3_4:
	ret;

}
	// .globl	update_step_counter
.visible .entry update_step_counter(
	.param .u32 update_step_counter_param_0
)
{


	ret;

}


// ===== COMPILED SASS (sm_100) =====

	.target	sm_100

	.elftype	@"ET_EXEC"


//--------------------- .note.nv.tkinfo           --------------------------
	.section	.note.nv.tkinfo,"",@"SHT_NOTE"
	.sectionflags	@"SHF_NOTE_NV_TKINFO"
	.tkinfo
        /*0018*/ 	.word	0x00000002
        /*0030*/ 	.string	""
        /*0030*/ 	.string	"ptxas"
        /*0030*/ 	.string	"Cuda compilation tools, release 13.0, V13.0.88"
        /*0030*/ 	.string	"Build cuda_13.0.r13.0/compiler.36424714_0"
        /*0030*/ 	.string	"-arch sm_100 -m 64 "



//--------------------- .note.nv.cuinfo           --------------------------
	.section	.note.nv.cuinfo,"",@"SHT_NOTE"
	.sectionflags	@"SHF_NOTE_NV_CUINFO"
        /*0018*/ 	.short	0x0002
        /*001a*/ 	.short	0x0064
        /*001c*/ 	.short	0x0082
	.zero		2


//--------------------- .nv.info                  --------------------------
	.section	.nv.info,"",@"SHT_CUDA_INFO"
	.align	4


	//----- nvinfo : EIATTR_REGCOUNT
	.align		4
        /*0000*/ 	.byte	0x04, 0x2f
        /*0002*/ 	.short	(.L_12 - .L_11)
	.align		4
.L_11:
        /*0004*/ 	.word	index@(_Z23multi_gpu_domain_forcesPKfS0_PfS0_S0_ii)
        /*0008*/ 	.word	0x00000026


	//----- nvinfo : EIATTR_FRAME_SIZE
	.align		4
.L_12:
        /*000c*/ 	.byte	0x04, 0x11
        /*000e*/ 	.short	(.L_14 - .L_13)
	.align		4
.L_13:
        /*0010*/ 	.word	index@($__internal_10_$__cuda_sm3x_div_rn_noftz_f32_slowpath)
        /*0014*/ 	.word	0x00000000


	//----- nvinfo : EIATTR_FRAME_SIZE
	.align		4
.L_14:
        /*0018*/ 	.byte	0x04, 0x11
        /*001a*/ 	.short	(.L_16 - .L_15)
	.align		4
.L_15:
        /*001c*/ 	.word	index@($__internal_9_$__cuda_sm20_sqrt_rn_f32_slowpath)
        /*0020*/ 	.word	0x00000000


	//----- nvinfo : EIATTR_FRAME_SIZE
	.align		4
.L_16:
        /*0024*/ 	.byte	0x04, 0x11
        /*0026*/ 	.short	(.L_18 - .L_17)
	.align		4
.L_17:
        /*0028*/ 	.word	index@($__internal_8_$__cuda_sm20_rcp_rn_f32_slowpath)
        /*002c*/ 	.word	0x00000000


	//----- nvinfo : EIATTR_FRAME_SIZE
	.align		4
.L_18:
        /*0030*/ 	.byte	0x04, 0x11
        /*0032*/ 	.short	(.L_20 - .L_19)
	.align		4
.L_19:
        /*0034*/ 	.word	index@(_Z23multi_gpu_domain_forcesPKfS0_PfS0_S0_ii)
        /*0038*/ 	.word	0x00000000


	//----- nvinfo : EIATTR_REGCOUNT
	.align		4
.L_20:
        /*003c*/ 	.byte	0x04, 0x2f
        /*003e*/ 	.short	(.L_22 - .L_21)
	.align		4
.L_21:
        /*0040*/ 	.word	index@(ultimate_md_step)
        /*0044*/ 	.word	0x00000038


	//----- nvinfo : EIATTR_FRAME_SIZE
	.align		4
.L_22:
        /*0048*/ 	.byte	0x04, 0x11
        /*004a*/ 	.short	(.L_24 - .L_23)
	.align		4
.L_23:
        /*004c*/ 	.word	index@($__internal_7_$__cuda_sm3x_div_rn_noftz_f32_slowpath)
        /*0050*/ 	.word	0x00000000


	//----- nvinfo : EIATTR_FRAME_SIZE
	.align		4
.L_24:
        /*0054*/ 	.byte	0x04, 0x11
        /*0056*/ 	.short	(.L_26 - .L_25)
	.align		4
.L_25:
        /*0058*/ 	.word	index@($__internal_6_$__cuda_sm20_sqrt_rn_f32_slowpath)
        /*005c*/ 	.word	0x00000000


	//----- nvinfo : EIATTR_FRAME_SIZE
	.align		4
.L_26:
        /*0060*/ 	.byte	0x04, 0x11
        /*0062*/ 	.short	(.L_28 - .L_27)
	.align		4
.L_27:
        /*0064*/ 	.word	index@($__internal_5_$__cuda_sm20_rcp_rn_f32_slowpath)
        /*0068*/ 	.word	0x00000000


	//----- nvinfo : EIATTR_FRAME_SIZE
	.align		4
.L_28:
        /*006c*/ 	.byte	0x04, 0x11
        /*006e*/ 	.short	(.L_30 - .L_29)
	.align		4
.L_29:
        /*0070*/ 	.word	index@(ultimate_md_step)
        /*0074*/ 	.word	0x00000000


	//----- nvinfo : EIATTR_REGCOUNT
	.align		4
.L_30:
        /*0078*/ 	.byte	0x04, 0x2f
        /*007a*/ 	.short	(.L_32 - .L_31)
	.align		4
.L_31:
        /*007c*/ 	.word	index@(graph_optimized_forces_only)
        /*0080*/ 	.word	0x00000028


	//----- nvinfo : EIATTR_FRAME_SIZE
	.align		4
.L_32:
        /*0084*/ 	.byte	0x04, 0x11
        /*0086*/ 	.short	(.L_34 - .L_33)
	.align		4
.L_33:
        /*0088*/ 	.word	index@($__internal_4_$__cuda_sm3x_div_rn_noftz_f32_slowpath)
        /*008c*/ 	.word	0x00000000


	//----- nvinfo : EIATTR_FRAME_SIZE
	.align		4
.L_34:
        /*0090*/ 	.byte	0x04, 0x11
        /*0092*/ 	.short	(.L_36 - .L_35)
	.align		4
.L_35:
        /*0094*/ 	.word	index@($__internal_3_$__cuda_sm20_sqrt_rn_f32_slowpath)
        /*0098*/ 	.word	0x00000000


	//----- nvinfo : EIATTR_FRAME_SIZE
	.align		4
.L_36:
        /*009c*/ 	.byte	0x04, 0x11
        /*009e*/ 	.short	(.L_38 - .L_37)
	.align		4
.L_37:
        /*00a0*/ 	.word	index@($__internal_2_$__cuda_sm20_rcp_rn_f32_slowpath)
        /*00a4*/ 	.word	0x00000000


	//----- nvinfo : EIATTR_FRAME_SIZE
	.align		4
.L_38:
        /*00a8*/ 	.byte	0x04, 0x11
        /*00aa*/ 	.short	(.L_40 - .L_39)
	.align		4
.L_39:
        /*00ac*/ 	.word	index@(graph_optimized_forces_only)
        /*00b0*/ 	.word	0x00000000


	//----- nvinfo : EIATTR_REGCOUNT
	.align		4
.L_40:
        /*00b4*/ 	.byte	0x04, 0x2f
        /*00b6*/ 	.short	(.L_42 - .L_41)
	.align		4
.L_41:
        /*00b8*/ 	.word	index@(graph_optimized_integrate)
        /*00bc*/ 	.word	0x0000001c


	//----- nvinfo : EIATTR_FRAME_SIZE
	.align		4
.L_42:
        /*00c0*/ 	.byte	0x04, 0x11
        /*00c2*/ 	.short	(.L_44 - .L_43)
	.align		4
.L_43:
        /*00c4*/ 	.word	index@($__internal_1_$__cuda_sm3x_div_rn_noftz_f32_slowpath)
        /*00c8*/ 	.word	0x00000000


	//----- nvinfo : EIATTR_FRAME_SIZE
	.align		4
.L_44:
        /*00cc*/ 	.byte	0x04, 0x11
        /*00ce*/ 	.short	(.L_46 - .L_45)
	.align		4
.L_45:
        /*00d0*/ 	.word	index@($__internal_0_$__cuda_sm20_sqrt_rn_f32_slowpath)
        /*00d4*/ 	.word	0x00000000


	//----- nvinfo : EIATTR_FRAME_SIZE
	.align		4
.L_46:
        /*00d8*/ 	.byte	0x04, 0x11
        /*00da*/ 	.short	(.L_48 - .L_47)
	.align		4
.L_47:
        /*00dc*/ 	.word	index@(graph_optimized_integrate)
        /*00e0*/ 	.word	0x00000000


	//----- nvinfo : EIATTR_REGCOUNT
	.align		4
.L_48:
        /*00e4*/ 	.byte	0x04, 0x2f
        /*00e6*/ 	.short	(.L_50 - .L_49)
	.align		4
.L_49:
        /*00e8*/ 	.word	index@(update_step_counter)
        /*00ec*/ 	.word	0x00000004


	//----- nvinfo : EIATTR_FRAME_SIZE
	.align		4
.L_50:
        /*00f0*/ 	.byte	0x04, 0x11
        /*00f2*/ 	.short	(.L_52 - .L_51)
	.align		4
.L_51:
        /*00f4*/ 	.word	index@(update_step_counter)
        /*00f8*/ 	.word	0x00000000


	//----- nvinfo : EIATTR_MIN_STACK_SIZE
	.align		4
.L_52:
        /*00fc*/ 	.byte	0x04, 0x12
        /*00fe*/ 	.short	(.L_54 - .L_53)
	.align		4
.L_53:
        /*0100*/ 	.word	index@(update_step_counter)
        /*0104*/ 	.word	0x00000000


	//----- nvinfo : EIATTR_MIN_STACK_SIZE
	.align		4
.L_54:
        /*0108*/ 	.byte	0x04, 0x12
        /*010a*/ 	.short	(.L_56 - .L_55)
	.align		4
.L_55:
        /*010c*/ 	.word	index@(graph_optimized_integrate)
        /*0110*/ 	.word	0x00000000


	//----- nvinfo : EIATTR_MIN_STACK_SIZE
	.align		4
.L_56:
        /*0114*/ 	.byte	0x04, 0x12
        /*0116*/ 	.short	(.L_58 - .L_57)
	.align		4
.L_57:
        /*0118*/ 	.word	index@(graph_optimized_forces_only)
        /*011c*/ 	.word	0x00000000


	//----- nvinfo : EIATTR_MIN_STACK_SIZE
	.align		4
.L_58:
        /*0120*/ 	.byte	0x04, 0x12
        /*0122*/ 	.short	(.L_60 - .L_59)
	.align		4
.L_59:
        /*0124*/ 	.word	index@(ultimate_md_step)
        /*0128*/ 	.word	0x00000000


	//----- nvinfo : EIATTR_MIN_STACK_SIZE
	.align		4
.L_60:
        /*012c*/ 	.byte	0x04, 0x12
        /*012e*/ 	.short	(.L_62 - .L_61)
	.align		4
.L_61:
        /*0130*/ 	.word	index@(_Z23multi_gpu_domain_forcesPKfS0_PfS0_S0_ii)
        /*0134*/ 	.word	0x00000000
.L_62:


//--------------------- .nv.compat                --------------------------
	.section	.nv.compat,"",@"SHT_CUDA_COMPAT_INFO"
	.align	4
        /*0000*/ 	.byte	0x02, 0x09, 0x00, 0x00, 0x02, 0x02, 0x01, 0x00, 0x02, 0x05, 0x05, 0x00, 0x03, 0x07, 0x01, 0x01
        /*0010*/ 	.byte	0x02, 0x03, 0x00, 0x00, 0x02, 0x06, 0x01, 0x00, 0x04, 0x0b, 0x08, 0x00, 0x01, 0x00, 0x00, 0x00
        /*0020*/ 	.byte	0x00, 0x00, 0x00, 0x00


//--------------------- .nv.info.update_step_counter --------------------------
	.section	.nv.info.update_step_counter,"",@"SHT_CUDA_INFO"
	.sectionflags	@""
	.align	4


	//----- nvinfo : EIATTR_CUDA_API_VERSION
	.align		4
        /*0000*/ 	.byte	0x04, 0x37
        /*0002*/ 	.short	(.L_64 - .L_63)
.L_63:
        /*0004*/ 	.word	0x00000082


	//----- nvinfo : EIATTR_KPARAM_INFO
	.align		4
.L_64:
        /*0008*/ 	.byte	0x04, 0x17
        /*000a*/ 	.short	(.L_66 - .L_65)
.L_65:
        /*000c*/ 	.word	0x00000000
        /*0010*/ 	.short	0x0000
        /*0012*/ 	.short	0x0000
        /*0014*/ 	.byte	0x00, 0xf0, 0x11, 0x00


	//----- nvinfo : EIATTR_SPARSE_MMA_MASK
	.align		4
.L_66:
        /*0018*/ 	.byte	0x03, 0x50
        /*001a*/ 	.short	0x0000


	//----- nvinfo : EIATTR_MAXREG_COUNT
	.align		4
        /*001c*/ 	.byte	0x03, 0x1b
        /*001e*/ 	.short	0x00ff


	//----- nvinfo : EIATTR_MERCURY_ISA_VERSION
	.align		4
        /*0020*/ 	.byte	0x03, 0x5f
        /*0022*/ 	.short	0x0101


	//----- nvinfo : EIATTR_VRC_CTA_INIT_COUNT
	.align		4
        /*0024*/ 	.byte	0x02, 0x4a
	.zero		1
	.zero		1


	//----- nvinfo : EIATTR_EXIT_INSTR_OFFSETS
	.align		4
        /*0028*/ 	.byte	0x04, 0x1c
        /*002a*/ 	.short	(.L_68 - .L_67)


	//   ....[0]....
.L_67:
        /*002c*/ 	.word	0x00000010


	//----- nvinfo : EIATTR_CBANK_PARAM_SIZE
	.align		4
.L_68:
        /*0030*/ 	.byte	0x03, 0x19
        /*0032*/ 	.short	0x0004


	//----- nvinfo : EIATTR_PARAM_CBANK
	.align		4
        /*0034*/ 	.byte	0x04, 0x0a
        /*0036*/ 	.short	(.L_70 - .L_69)
	.align		4
.L_69:
        /*0038*/ 	.word	index@(.nv.constant0.update_step_counter)
        /*003c*/ 	.short	0x0380
        /*003e*/ 	.short	0x0004


	//----- nvinfo : EIATTR_SW_WAR
	.align		4
.L_70:
        /*0040*/ 	.byte	0x04, 0x36
        /*0042*/ 	.short	(.L_72 - .L_71)
.L_71:
        /*0044*/ 	.word	0x00000008
.L_72:


//--------------------- .nv.info.graph_optimized_integrate --------------------------
	.section	.nv.info.graph_optimized_integrate,"",@"SHT_CUDA_INFO"
	.sectionflags	@""
	.align	4


	//----- nvinfo : EIATTR_CUDA_API_VERSION
	.align		4
        /*0000*/ 	.byte	0x04, 0x37
        /*0002*/ 	.short	(.L_74 - .L_73)
.L_73:
        /*0004*/ 	.word	0x00000082


	//----- nvinfo : EIATTR_KPARAM_INFO
	.align		4
.L_74:
        /*0008*/ 	.byte	0x04, 0x17
        /*000a*/ 	.short	(.L_76 - .L_75)
.L_75:
        /*000c*/ 	.word	0x00000000
        /*0010*/ 	.short	0x000a
        /*0012*/ 	.short	0x0050
        /*0014*/ 	.byte	0x00, 0xf0, 0x11, 0x00


	//----- nvinfo : EIATTR_KPARAM_INFO
	.align		4
.L_76:
        /*0018*/ 	.byte	0x04, 0x17
        /*001a*/ 	.short	(.L_78 - .L_77)
.L_77:
        /*001c*/ 	.word	0x00000000
        /*0020*/ 	.short	0x0009
        /*0022*/ 	.short	0x0048
        /*0024*/ 	.byte	0x00, 0xf5, 0x21, 0x00


	//----- nvinfo : EIATTR_KPARAM_INFO
	.align		4
.L_78:
        /*0028*/ 	.byte	0x04, 0x17
        /*002a*/ 	.short	(.L_80 - .L_79)
.L_79:
        /*002c*/ 	.word	0x00000000
        /*0030*/ 	.short	0x0008
        /*0032*/ 	.short	0x0040
        /*0034*/ 	.byte	0x00, 0xf5, 0x21, 0x00


	//----- nvinfo : EIATTR_KPARAM_INFO
	.align		4
.L_80:
        /*0038*/ 	.byte	0x04, 0x17
        /*003a*/ 	.short	(.L_82 - .L_81)
.L_81:
        /*003c*/ 	.word	0x00000000
        /*0040*/ 	.short	0x0007
        /*0042*/ 	.short	0x0038
        /*0044*/ 	.byte	0x00, 0xf5, 0x21, 0x00


	//----- nvinfo : EIATTR_KPARAM_INFO
	.align		4
.L_82:
        /*0048*/ 	.byte	0x04, 0x17
        /*004a*/ 	.short	(.L_84 - .L_83)
.L_83:
        /*004c*/ 	.word	0x00000000
        /*0050*/ 	.short	0x0006
        /*0052*/ 	.short	0x0030
        /*0054*/ 	.byte	0x00, 0xf5, 0x21, 0x00


	//----- nvinfo : EIATTR_KPARAM_INFO
	.align		4
.L_84:
        /*0058*/ 	.byte	0x04, 0x17
        /*005a*/ 	.short	(.L_86 - .L_85)
.L_85:
        /*005c*/ 	.word	0x00000000
        /*0060*/ 	.short	0x0005
        /*0062*/ 	.short	0x0028
        /*0064*/ 	.byte	0x00, 0xf5, 0x21, 0x00


	//----- nvinfo : EIATTR_KPARAM_INFO
	.align		4
.L_86:
        /*0068*/ 	.byte	0x04, 0x17
        /*006a*/ 	.short	(.L_88 - .L_87)
.L_87:
        /*006c*/ 	.word	0x00000000
        /*0070*/ 	.short	0x0004
        /*0072*/ 	.short	0x0020
        /*0074*/ 	.byte	0x00, 0xf5, 0x21, 0x00


	//----- nvinfo : EIATTR_KPARAM_INFO
	.align		4
.L_88:
        /*0078*/ 	.byte	0x04, 0x17
        /*007a*/ 	.short	(.L_90 - .L_89)
.L_89:
        /*007c*/ 	.word	0x00000000
        /*0080*/ 	.short	0x0003
        /*0082*/ 	.short	0x0018
        /*0084*/ 	.byte	0x00, 0xf5, 0x21, 0x00


	//----- nvinfo : EIATTR_KPARAM_INFO
	.align		4
.L_90:
        /*0088*/ 	.byte	0x04, 0x17
        /*008a*/ 	.short	(.L_92 - .L_91)
.L_91:
        /*008c*/ 	.word	0x00000000
        /*0090*/ 	.short	0x0002
        /*0092*/ 	.short	0x0010
        /*0094*/ 	.byte	0x00, 0xf5, 0x21, 0x00


	//----- nvinfo : EIATTR_KPARAM_INFO
	.align		4
.L_92:
        /*0098*/ 	.byte	0x04, 0x17
        /*009a*/ 	.short	(.L_94 - .L_93)
.L_93:
        /*009c*/ 	.word	0x00000000
        /*00a0*/ 	.short	0x0001
        /*00a2*/ 	.short	0x0008
        /*00a4*/ 	.byte	0x00, 0xf5, 0x21, 0x00


	//----- nvinfo : EIATTR_KPARAM_INFO
	.align		4
.L_94:
        /*00a8*/ 	.byte	0x04, 0x17
        /*00aa*/ 	.short	(.L_96 - .L_95)
.L_95:
        /*00ac*/ 	.word	0x00000000
        /*00b0*/ 	.short	0x0000
        /*00b2*/ 	.short	0x0000
        /*00b4*/ 	.byte	0x00, 0xf5, 0x21, 0x00


	//----- nvinfo : EIATTR_SPARSE_MMA_MASK
	.align		4
.L_96:
        /*00b8*/ 	.byte	0x03, 0x50
        /*00ba*/ 	.short	0x0000


	//----- nvinfo : EIATTR_MAXREG_COUNT
	.align		4
        /*00bc*/ 	.byte	0x03, 0x1b
        /*00be*/ 	.short	0x0040


	//----- nvinfo : EIATTR_MERCURY_ISA_VERSION
	.align		4
        /*00c0*/ 	.byte	0x03, 0x5f
        /*00c2*/ 	.short	0x0101


	//----- nvinfo : EIATTR_VRC_CTA_INIT_COUNT
	.align		4
        /*00c4*/ 	.byte	0x02, 0x4a
	.zero		1
	.zero		1


	//----- nvinfo : EIATTR_EXIT_INSTR_OFFSETS
	.align		4
        /*00c8*/ 	.byte	0x04, 0x1c
        /*00ca*/ 	.short	(.L_98 - .L_97)


	//   ....[0]....
.L_97:
        /*00cc*/ 	.word	0x00000070


	//   ....[1]....
        /*00d0*/ 	.word	0x00000710


	//----- nvinfo : EIATTR_MAX_THREADS
	.align		4
.L_98:
        /*00d4*/ 	.byte	0x04, 0x05
        /*00d6*/ 	.short	(.L_100 - .L_99)
.L_99:
        /*00d8*/ 	.word	0x00000100
        /*00dc*/ 	.word	0x00000001
        /*00e0*/ 	.word	0x00000001


	//----- nvinfo : EIATTR_CRS_STACK_SIZE
	.align		4
.L_100:
        /*00e4*/ 	.byte	0x04, 0x1e
        /*00e6*/ 	.short	(.L_102 - .L_101)
.L_101:
        /*00e8*/ 	.word	0x00000000


	//----- nvinfo : EIATTR_CBANK_PARAM_SIZE
	.align		4
.L_102:
        /*00ec*/ 	.byte	0x03, 0x19
        /*00ee*/ 	.short	0x0054


	//----- nvinfo : EIATTR_PARAM_CBANK
	.align		4
        /*00f0*/ 	.byte	0x04, 0x0a
        /*00f2*/ 	.short	(.L_104 - .L_103)
	.align		4
.L_103:
        /*00f4*/ 	.word	index@(.nv.constant0.graph_optimized_integrate)
        /*00f8*/ 	.short	0x0380
        /*00fa*/ 	.short	0x0054


	//----- nvinfo : EIATTR_SW_WAR
	.align		4
.L_104:
        /*00fc*/ 	.byte	0x04, 0x36
        /*00fe*/ 	.short	(.L_106 - .L_105)
.L_105:
        /*0100*/ 	.word	0x00000008
.L_106:


//--------------------- .nv.info.graph_optimized_forces_only --------------------------
	.section	.nv.info.graph_optimized_forces_only,"",@"SHT_CUDA_INFO"
	.sectionflags	@""
	.align	4


	//----- nvinfo : EIATTR_CUDA_API_VERSION
	.align		4
        /*0000*/ 	.byte	0x04, 0x37
        /*0002*/ 	.short	(.L_108 - .L_107)
.L_107:
        /*0004*/ 	.word	0x00000082


	//----- nvinfo : EIATTR_KPARAM_INFO
	.align		4
.L_108:
        /*0008*/ 	.byte	0x04, 0x17
        /*000a*/ 	.short	(.L_110 - .L_109)
.L_109:
        /*000c*/ 	.word	0x00000000
        /*0010*/ 	.short	0x0008
        /*0012*/ 	.short	0x0040
        /*0014*/ 	.byte	0x00, 0xf0, 0x11, 0x00


	//----- nvinfo : EIATTR_KPARAM_INFO
	.align		4
.L_110:
        /*0018*/ 	.byte	0x04, 0x17
        /*001a*/ 	.short	(.L_112 - .L_111)
.L_111:
        /*001c*/ 	.word	0x00000000
        /*0020*/ 	.short	0x0007
        /*0022*/ 	.short	0x0038
        /*0024*/ 	.byte	0x00, 0xf5, 0x21, 0x00


	//----- nvinfo : EIATTR_KPARAM_INFO
	.align		4
.L_112:
        /*0028*/ 	.byte	0x04, 0x17
        /*002a*/ 	.short	(.L_114 - .L_113)
.L_113:
        /*002c*/ 	.word	0x00000000
        /*0030*/ 	.short	0x0006
        /*0032*/ 	.short	0x0030
        /*0034*/ 	.byte	0x00, 0xf5, 0x21, 0x00


	//----- nvinfo : EIATTR_KPARAM_INFO
	.align		4
.L_114:
        /*0038*/ 	.byte	0x04, 0x17
        /*003a*/ 	.short	(.L_116 - .L_115)
.L_115:
        /*003c*/ 	.word	0x00000000
        /*0040*/ 	.short	0x0005
        /*0042*/ 	.short	0x0028
        /*0044*/ 	.byte	0x00, 0xf5, 0x21, 0x00


	//----- nvinfo : EIATTR_KPARAM_INFO
	.align		4
.L_116:
        /*0048*/ 	.byte	0x04, 0x17
        /*004a*/ 	.short	(.L_118 - .L_117)
.L_117:
        /*004c*/ 	.word	0x00000000
        /*0050*/ 	.short	0x0004
        /*0052*/ 	.short	0x0020
        /*0054*/ 	.byte	0x00, 0xf5, 0x21, 0x00


	//----- nvinfo : EIATTR_KPARAM_INFO
	.align		4
.L_118:
        /*0058*/ 	.byte	0x04, 0x17
        /*005a*/ 	.short	(.L_120 - .L_119)
.L_119:
        /*005c*/ 	.word	0x00000000
        /*0060*/ 	.short	0x0003
        /*0062*/ 	.short	0x0018
        /*0064*/ 	.byte	0x00, 0xf5, 0x21, 0x00


	//----- nvinfo : EIATTR_KPARAM_INFO
	.align		4
.L_120:
        /*0068*/ 	.byte	0x04, 0x17
        /*006a*/ 	.short	(.L_122 - .L_121)
.L_121:
        /*006c*/ 	.word	0x00000000
        /*0070*/ 	.short	0x0002
        /*0072*/ 	.short	0x0010
        /*0074*/ 	.byte	0x00, 0xf5, 0x21, 0x00


	//----- nvinfo : EIATTR_KPARAM_INFO
	.align		4
.L_122:
        /*0078*/ 	.byte	0x04, 0x17
        /*007a*/ 	.short	(.L_124 - .L_123)
.L_123:
        /*007c*/ 	.word	0x00000000
        /*0080*/ 	.short	0x0001
        /*0082*/ 	.short	0x0008
        /*0084*/ 	.byte	0x00, 0xf5, 0x21, 0x00


	//----- nvinfo : EIATTR_KPARAM_INFO
	.align		4
.L_124:
        /*0088*/ 	.byte	0x04, 0x17
        /*008a*/ 	.short	(.L_126 - .L_125)
.L_125:
        /*008c*/ 	.word	0x00000000
        /*0090*/ 	.short	0x0000
        /*0092*/ 	.short	0x0000
        /*0094*/ 	.byte	0x00, 0xf5, 0x21, 0x00


	//----- nvinfo : EIATTR_SPARSE_MMA_MASK
	.align		4
.L_126:
        /*0098*/ 	.byte	0x03, 0x50
        /*009a*/ 	.short	0x0000


	//----- nvinfo : EIATTR_MAXREG_COUNT
	.align		4
        /*009c*/ 	.byte	0x03, 0x1b
        /*009e*/ 	.short	0x0040


	//----- nvinfo : EIATTR_MERCURY_ISA_VERSION
	.align		4
        /*00a0*/ 	.byte	0x03, 0x5f
        /*00a2*/ 	.short	0x0101


	//----- nvinfo : EIATTR_VRC_CTA_INIT_COUNT
	.align		4
        /*00a4*/ 	.byte	0x02, 0x4a
	.zero		1
	.zero		1


	//----- nvinfo : EIATTR_EXIT_INSTR_OFFSETS
	.align		4
        /*00a8*/ 	.byte	0x04, 0x1c
        /*00aa*/ 	.short	(.L_128 - .L_127)


	//   ....[0]....
.L_127:
        /*00ac*/ 	.word	0x00000070


	//   ....[1]....
        /*00b0*/ 	.word	0x00006870


	//----- nvinfo : EIATTR_MAX_THREADS
	.align		4
.L_128:
        /*00b4*/ 	.byte	0x04, 0x05
        /*00b6*/ 	.short	(.L_130 - .L_129)
.L_129:
        /*00b8*/ 	.word	0x00000100
        /*00bc*/ 	.word	0x00000001
        /*00c0*/ 	.word	0x00000001


	//----- nvinfo : EIATTR_CRS_STACK_SIZE
	.align		4
.L_130:
        /*00c4*/ 	.byte	0x04, 0x1e
        /*00c6*/ 	.short	(.L_132 - .L_131)
.L_131:
        /*00c8*/ 	.word	0x00000000


	//----- nvinfo : EIATTR_CBANK_PARAM_SIZE
	.align		4
.L_132:
        /*00cc*/ 	.byte	0x03, 0x19
        /*00ce*/ 	.short	0x0044


	//----- nvinfo : EIATTR_PARAM_CBANK
	.align		4
        /*00d0*/ 	.byte	0x04, 0x0a
        /*00d2*/ 	.short	(.L_134 - .L_133)
	.align		4
.L_133:
        /*00d4*/ 	.word	index@(.nv.constant0.graph_optimized_forces_only)
        /*00d8*/ 	.short	0x0380
        /*00da*/ 	.short	0x0044


	//----- nvinfo : EIATTR_SW_WAR
	.align		4
.L_134:
        /*00dc*/ 	.byte	0x04, 0x36
        /*00de*/ 	.short	(.L_136 - .L_135)
.L_135:
        /*00e0*/ 	.word	0x00000008
.L_136:


//--------------------- .nv.info.ultimate_md_step --------------------------
	.section	.nv.info.ultimate_md_step,"",@"SHT_CUDA_INFO"
	.sectionflags	@""
	.align	4


	//----- nvinfo : EIATTR_CUDA_API_VERSION
	.align		4
        /*0000*/ 	.byte	0x04, 0x37
        /*0002*/ 	.short	(.L_138 - .L_137)
.L_137:
        /*0004*/ 	.word	0x00000082


	//----- nvinfo : EIATTR_KPARAM_INFO
	.align		4
.L_138:
        /*0008*/ 	.byte	0x04, 0x17
        /*000a*/ 	.short	(.L_140 - .L_139)
.L_139:
        /*000c*/ 	.word	0x00000000
        /*0010*/ 	.short	0x0016
        /*0012*/ 	.short	0x00ac
        /*0014*/ 	.byte	0x00, 0xf0, 0x11, 0x00


	//----- nvinfo : EIATTR_KPARAM_INFO
	.align		4
.L_140:
        /*0018*/ 	.byte	0x04, 0x17
        /*001a*/ 	.short	(.L_142 - .L_141)
.L_141:
        /*001c*/ 	.word	0x00000000
        /*0020*/ 	.short	0x0015
        /*0022*/ 	.short	0x00a8
        /*0024*/ 	.byte	0x00, 0xf0, 0x11, 0x00


	//----- nvinfo : EIATTR_KPARAM_INFO
	.align		4
.L_142:
        /*0028*/ 	.byte	0x04, 0x17
        /*002a*/ 	.short	(.L_144 - .L_143)
.L_143:
        /*002c*/ 	.word	0x00000000
        /*0030*/ 	.short	0x0014
        /*0032*/ 	.short	0x00a0
        /*0034*/ 	.byte	0x00, 0xf5, 0x21, 0x00


	//----- nvinfo : EIATTR_KPARAM_INFO
	.align		4
.L_144:
        /*0038*/ 	.byte	0x04, 0x17
        /*003a*/ 	.short	(.L_146 - .L_145)
.L_145:
        /*003c*/ 	.word	0x00000000
        /*0040*/ 	.short	0x0013
        /*0042*/ 	.short	0x0098
        /*0044*/ 	.byte	0x00, 0xf5, 0x21, 0x00


	//----- nvinfo : EIATTR_KPARAM_INFO
	.align		4
.L_146:
        /*0048*/ 	.byte	0x04, 0x17
        /*004a*/ 	.short	(.L_148 - .L_147)
.L_147:
        /*004c*/ 	.word	0x00000000
        /*0050*/ 	.short	0x0012
        /*0052*/ 	.short	0x0090
        /*0054*/ 	.byte	0x00, 0xf5, 0x21, 0x00


	//----- nvinfo : EIATTR_KPARAM_INFO
	.align		4
.L_148:
        /*0058*/ 	.byte	0x04, 0x17
        /*005a*/ 	.short	(.L_150 - .L_149)
.L_149:
        /*005c*/ 	.word	0x00000000
        /*0060*/ 	.short	0x0011
        /*0062*/ 	.short	0x0088
        /*0064*/ 	.byte	0x00, 0xf5, 0x21, 0x00


	//----- nvinfo : EIATTR_KPARAM_INFO
	.align		4
.L_150:
        /*0068*/ 	.byte	0x04, 0x17
        /*006a*/ 	.short	(.L_152 - .L_151)
.L_151:
        /*006c*/ 	.word	0x00000000
        /*0070*/ 	.short	0x0010
        /*0072*/ 	.short	0x0080
        /*0074*/ 	.byte	0x00, 0xf5, 0x21, 0x00


	//----- nvinfo : EIATTR_KPARAM_INFO
	.align		4
.L_152:
        /*0078*/ 	.byte	0x04, 0x17
        /*007a*/ 	.short	(.L_154 - .L_153)
.L_153:
        /*007c*/ 	.word	0x00000000
        /*0080*/ 	.short	0x000f
        /*0082*/ 	.short	0x0078
        /*0084*/ 	.byte	0x00, 0xf5, 0x21, 0x00


	//----- nvinfo : EIATTR_KPARAM_INFO
	.align		4
.L_154:
        /*0088*/ 	.byte	0x04, 0x17
        /*008a*/ 	.short	(.L_156 - .L_155)
.L_155:
        /*008c*/ 	.word	0x00000000
        /*0090*/ 	.short	0x000e
        /*0092*/ 	.short	0x0070
        /*0094*/ 	.byte	0x00, 0xf5, 0x21, 0x00


	//----- nvinfo : EIATTR_KPARAM_INFO
	.align		4
.L_156:
        /*0098*/ 	.byte	0x04, 0x17
        /*009a*/ 	.short	(.L_158 - .L_157)
.L_157:
        /*009c*/ 	.word	0x00000000
        /*00a0*/ 	.short	0x000d
        /*00a2*/ 	.short	0x0068
        /*00a4*/ 	.byte	0x00, 0xf5, 0x21, 0x00


	//----- nvinfo : EIATTR_KPARAM_INFO
	.align		4
.L_158:
        /*00a8*/ 	.byte	0x04, 0x17
        /*00aa*/ 	.short	(.L_160 - .L_159)
.L_159:
        /*00ac*/ 	.word	0x00000000
        /*00b0*/ 	.short	0x000c
        /*00b2*/ 	.short	0x0060
        /*00b4*/ 	.byte	0x00, 0xf5, 0x21, 0x00


	//----- nvinfo : EIATTR_KPARAM_INFO
	.align		4
.L_160:
        /*00b8*/ 	.byte	0x04, 0x17
        /*00ba*/ 	.short	(.L_162 - .L_161)
.L_161:
        /*00bc*/ 	.word	0x00000000
        /*00c0*/ 	.short	0x000b
        /*00c2*/ 	.short	0x0058
        /*00c4*/ 	.byte	0x00, 0xf5, 0x21, 0x00


	//----- nvinfo : EIATTR_KPARAM_INFO
	.align		4
.L_162:
        /*00c8*/ 	.byte	0x04, 0x17
        /*00ca*/ 	.short	(.L_164 - .L_163)
.L_163:
        /*00cc*/ 	.word	0x00000000
        /*00d0*/ 	.short	0x000a
        /*00d2*/ 	.short	0x0050
        /*00d4*/ 	.byte	0x00, 0xf5, 0x21, 0x00


	//----- nvinfo : EIATTR_KPARAM_INFO
	.align		4
.L_164:
        /*00d8*/ 	.byte	0x04, 0x17
        /*00da*/ 	.short	(.L_166 - .L_165)
.L_165:
        /*00dc*/ 	.word	0x00000000
        /*00e0*/ 	.short	0x0009
        /*00e2*/ 	.short	0x0048
        /*00e4*/ 	.byte	0x00, 0xf5, 0x21, 0x00


	//----- nvinfo : EIATTR_KPARAM_INFO
	.align		4
.L_166:
        /*00e8*/ 	.byte	0x04, 0x17
        /*00ea*/ 	.short	(.L_168 - .L_167)
.L_167:
        /*00ec*/ 	.word	0x00000000
        /*00f0*/ 	.short	0x0008
        /*00f2*/ 	.short	0x0040
        /*00f4*/ 	.byte	0x00, 0xf5, 0x21, 0x00


	//----- nvinfo : EIATTR_KPARAM_INFO
	.align		4
.L_168:
        /*00f8*/ 	.byte	0x04, 0x17
        /*00fa*/ 	.short	(.L_170 - .L_169)
.L_169:
        /*00fc*/ 	.word	0x00000000
        /*0100*/ 	.short	0x0007
        /*0102*/ 	.short	0x0038
        /*0104*/ 	.byte	0x00, 0xf5, 0x21, 0x00


	//----- nvinfo : EIATTR_KPARAM_INFO
	.align		4
.L_170:
        /*0108*/ 	.byte	0x04, 0x17
        /*010a*/ 	.short	(.L_172 - .L_171)
.L_171:
        /*010c*/ 	.word	0x00000000
        /*0110*/ 	.short	0x0006
        /*0112*/ 	.short	0x0030
        /*0114*/ 	.byte	0x00, 0xf5, 0x21, 0x00


	//----- nvinfo : EIATTR_KPARAM_INFO
	.align		4
.L_172:
        /*0118*/ 	.byte	0x04, 0x17
        /*011a*/ 	.short	(.L_174 - .L_173)
.L_173:
        /*011c*/ 	.word	0x00000000
        /*0120*/ 	.short	0x0005
        /*0122*/ 	.short	0x0028
        /*0124*/ 	.byte	0x00, 0xf5, 0x21, 0x00


	//----- nvinfo : EIATTR_KPARAM_INFO
	.align		4
.L_174:
        /*0128*/ 	.byte	0x04, 0x17
        /*012a*/ 	.short	(.L_176 - .L_175)
.L_175:
        /*012c*/ 	.word	0x00000000
        /*0130*/ 	.short	0x0004
        /*0132*/ 	.short	0x0020
        /*0134*/ 	.byte	0x00, 0xf5, 0x21, 0x00


	//----- nvinfo : EIATTR_KPARAM_INFO
	.align		4
.L_176:
        /*0138*/ 	.byte	0x04, 0x17
        /*013a*/ 	.short	(.L_178 - .L_177)
.L_177:
        /*013c*/ 	.word	0x00000000
        /*0140*/ 	.short	0x0003
        /*0142*/ 	.short	0x0018
        /*0144*/ 	.byte	0x00, 0xf5, 0x21, 0x00


	//----- nvinfo : EIATTR_KPARAM_INFO
	.align		4
.L_178:
        /*0148*/ 	.byte	0x04, 0x17
        /*014a*/ 	.short	(.L_180 - .L_179)
.L_179:
        /*014c*/ 	.word	0x00000000
        /*0150*/ 	.short	0x0002
        /*0152*/ 	.short	0x0010
        /*0154*/ 	.byte	0x00, 0xf5, 0x21, 0x00


	//----- nvinfo : EIATTR_KPARAM_INFO
	.align		4
.L_180:
        /*0158*/ 	.byte	0x04, 0x17
        /*015a*/ 	.short	(.L_182 - .L_181)
.L_181:
        /*015c*/ 	.word	0x00000000
        /*0160*/ 	.short	0x0001
        /*0162*/ 	.short	0x0008
        /*0164*/ 	.byte	0x00, 0xf5, 0x21, 0x00


	//----- nvinfo : EIATTR_KPARAM_INFO
	.align		4
.L_182:
        /*0168*/ 	.byte	0x04, 0x17
        /*016a*/ 	.short	(.L_184 - .L_183)
.L_183:
        /*016c*/ 	.word	0x00000000
        /*0170*/ 	.short	0x0000
        /*0172*/ 	.short	0x0000
        /*0174*/ 	.byte	0x00, 0xf5, 0x21, 0x00


	//----- nvinfo : EIATTR_SPARSE_MMA_MASK
	.align		4
.L_184:
        /*0178*/ 	.byte	0x03, 0x50
        /*017a*/ 	.short	0x0000


	//----- nvinfo : EIATTR_MAXREG_COUNT
	.align		4
        /*017c*/ 	.byte	0x03, 0x1b
        /*017e*/ 	.short	0x0050


	//----- nvinfo : EIATTR_NUM_BARRIERS
	.align		4
        /*0180*/ 	.byte	0x02, 0x4c
        /*0182*/ 	.byte	0x01
	.zero		1


	//----- nvinfo : EIATTR_MERCURY_ISA_VERSION
	.align		4
        /*0184*/ 	.byte	0x03, 0x5f
        /*0186*/ 	.short	0x0101


	//----- nvinfo : EIATTR_COOP_GROUP_MASK_REGIDS
	.align		4
        /*0188*/ 	.byte	0x04, 0x29
        /*018a*/ 	.short	(.L_186 - .L_185)


	//   ....[0]....
.L_185:
        /*018c*/ 	.word	0xffffffff


	//   ....[1]....
        /*0190*/ 	.word	0xffffffff


	//   ....[2]....
        /*0194*/ 	.word	0xffffffff


	//   ....[3]....
        /*0198*/ 	.word	0xffffffff


	//   ....[4]....
        /*019c*/ 	.word	0xffffffff


	//   ....[5]....
        /*01a0*/ 	.word	0xffffffff


	//   ....[6]....
        /*01a4*/ 	.word	0xffffffff


	//   ....[7]....
        /*01a8*/ 	.word	0xffffffff


	//   ....[8]....
        /*01ac*/ 	.word	0xffffffff


	//   ....[9]....
        /*01b0*/ 	.word	0xffffffff


	//   ....[10]....
        /*01b4*/ 	.word	0xffffffff


	//   ....[11]....
        /*01b8*/ 	.word	0xffffffff


	//   ....[12]....
        /*01bc*/ 	.word	0xffffffff


	//   ....[13]....
        /*01c0*/ 	.word	0xffffffff


	//   ....[14]....
        /*01c4*/ 	.word	0xffffffff


	//   ....[15]....
        /*01c8*/ 	.word	0xffffffff


	//   ....[16]....
        /*01cc*/ 	.word	0xffffffff


	//   ....[17]....
        /*01d0*/ 	.word	0xffffffff


	//   ....[18]....
        /*01d4*/ 	.word	0xffffffff


	//   ....[19]....
        /*01d8*/ 	.word	0xffffffff


	//   ....[20]....
        /*01dc*/ 	.word	0x0500001b


	//   ....[21]....
        /*01e0*/ 	.word	0x0500001b


	//   ....[22]....
        /*01e4*/ 	.word	0x0500001b


	//   ....[23]....
        /*01e8*/ 	.word	0x0500001b


	//   ....[24]....
        /*01ec*/ 	.word	0x0500001b


	//   ....[25]....
        /*01f0*/ 	.word	0x0500001b


	//   ....[26]....
        /*01f4*/ 	.word	0x0500001b


	//   ....[27]....
        /*01f8*/ 	.word	0x0500001b


	//   ....[28]....
        /*01fc*/ 	.word	0x0500001b


	//   ....[29]....
        /*0200*/ 	.word	0x0500001b


	//   ....[30]....
        /*0204*/ 	.word	0x0500001b


	//   ....[31]....
        /*0208*/ 	.word	0x0500001b


	//   ....[32]....
        /*020c*/ 	.word	0x0500001b


	//   ....[33]....
        /*0210*/ 	.word	0x0500001b


	//   ....[34]....
        /*0214*/ 	.word	0x0500001b


	//   ....[35]....
        /*0218*/ 	.word	0x0500001b


	//   ....[36]....
        /*021c*/ 	.word	0x0500001b


	//   ....[37]....
        /*0220*/ 	.word	0x0500001b


	//   ....[38]....
        /*0224*/ 	.word	0x0500001b


	//----- nvinfo : EIATTR_COOP_GROUP_INSTR_OFFSETS
	.align		4
.L_186:
        /*0228*/ 	.byte	0x04, 0x28
        /*022a*/ 	.short	(.L_188 - .L_187)


	//   ....[0]....
.L_187:
        /*022c*/ 	.word	0x00000660


	//   ....[1]....
        /*0230*/ 	.word	0x00000ca0


	//   ....[2]....
        /*0234*/ 	.word	0x00000cc0


	//   ....[3]....
        /*0238*/ 	.word	0x00000ce0


	//   ....[4]....
        /*023c*/ 	.word	0x00000d00


	//   ....[5]....
        /*0240*/ 	.word	0x00000d20


	//   ....[6]....
        /*0244*/ 	.word	0x00000e30


	//   ....[7]....
        /*0248*/ 	.word	0x00001470


	//   ....[8]....
        /*024c*/ 	.word	0x00005610


	//   ....[9]....
        /*0250*/ 	.word	0x00005710


	//   ....[10]....
        /*0254*/ 	.word	0x00005730


	//   ....[11]....
        /*0258*/ 	.word	0x00005750


	//   ....[12]....
        /*025c*/ 	.word	0x00005770


	//   ....[13]....
        /*0260*/ 	.word	0x00005790


	//   ....[14]....
        /*0264*/ 	.word	0x00005830


	//   ....[15]....
        /*0268*/ 	.word	0x00006320


	//   ....[16]....
        /*026c*/ 	.word	0x00006340


	//   ....[17]....
        /*0270*/ 	.word	0x00006360


	//   ....[18]....
        /*0274*/ 	.word	0x00006380


	//   ....[19]....
        /*0278*/ 	.word	0x000063a0


	//   ....[20]....
        /*027c*/ 	.word	0x00006460


	//   ....[21]....
        /*0280*/ 	.word	0x00006500


	//   ....[22]....
        /*0284*/ 	.word	0x00006570


	//   ....[23]....
        /*0288*/ 	.word	0x000065e0


	//   ....[24]....
        /*028c*/ 	.word	0x00006650


	//   ....[25]....
        /*0290*/ 	.word	0x000066f0


	//   ....[26]....
        /*0294*/ 	.word	0x000067b0


	//   ....[27]....
        /*0298*/ 	.word	0x00006870


	//   ....[28]....
        /*029c*/ 	.word	0x00006910


	//   ....[29]....
        /*02a0*/ 	.word	0x000069b0


	//   ....[30]....
        /*02a4*/ 	.word	0x00006a20


	//   ....[31]....
        /*02a8*/ 	.word	0x00006a90


	//   ....[32]....
        /*02ac*/ 	.word	0x00006b00


	//   ....[33]....
        /*02b0*/ 	.word	0x00006bb0


	//   ....[34]....
        /*02b4*/ 	.word	0x00006c50


	//   ....[35]....
        /*02b8*/ 	.word	0x00006cf0


	//   ....[36]....
        /*02bc*/ 	.word	0x00006d60


	//   ....[37]....
        /*02c0*/ 	.word	0x00006dd0


	//   ....[38]....
        /*02c4*/ 	.word	0x00006e40


	//----- nvinfo : EIATTR_VRC_CTA_INIT_COUNT
	.align		4
.L_188:
        /*02c8*/ 	.byte	0x02, 0x4a
	.zero		1
	.zero		1


	//----- nvinfo : EIATTR_EXIT_INSTR_OFFSETS
	.align		4
        /*02cc*/ 	.byte	0x04, 0x1c
        /*02ce*/ 	.short	(.L_190 - .L_189)


	//   ....[0]....
.L_189:
        /*02d0*/ 	.word	0x000063b0


	//   ....[1]....
        /*02d4*/ 	.word	0x000063f0


	//----- nvinfo : EIATTR_MAX_THREADS
	.align		4
.L_190:
        /*02d8*/ 	.byte	0x04, 0x05
        /*02da*/ 	.short	(.L_192 - .L_191)
.L_191:
        /*02dc*/ 	.word	0x00000080
        /*02e0*/ 	.word	0x00000001
        /*02e4*/ 	.word	0x00000001


	//----- nvinfo : EIATTR_CRS_STACK_SIZE
	.align		4
.L_192:
        /*02e8*/ 	.byte	0x04, 0x1e
        /*02ea*/ 	.short	(.L_194 - .L_193)
.L_193:
        /*02ec*/ 	.word	0x00000000


	//----- nvinfo : EIATTR_CBANK_PARAM_SIZE
	.align		4
.L_194:
        /*02f0*/ 	.byte	0x03, 0x19
        /*02f2*/ 	.short	0x00b0


	//----- nvinfo : EIATTR_PARAM_CBANK
	.align		4
        /*02f4*/ 	.byte	0x04, 0x0a
        /*02f6*/ 	.short	(.L_196 - .L_195)
	.align		4
.L_195:
        /*02f8*/ 	.word	index@(.nv.constant0.ultimate_md_step)
        /*02fc*/ 	.short	0x0380
        /*02fe*/ 	.short	0x00b0


	//----- nvinfo : EIATTR_SW_WAR
	.align		4
.L_196:
        /*0300*/ 	.byte	0x04, 0x36
        /*0302*/ 	.short	(.L_198 - .L_197)
.L_197:
        /*0304*/ 	.word	0x00000008
.L_198:


//--------------------- .nv.info._Z23multi_gpu_domain_forcesPKfS0_PfS0_S0_ii --------------------------
	.section	.nv.info._Z23multi_gpu_domain_forcesPKfS0_PfS0_S0_ii,"",@"SHT_CUDA_INFO"
	.sectionflags	@""
	.align	4


	//----- nvinfo : EIATTR_CUDA_API_VERSION
	.align		4
        /*0000*/ 	.byte	0x04, 0x37
        /*0002*/ 	.short	(.L_200 - .L_199)
.L_199:
        /*0004*/ 	.word	0x00000082


	//----- nvinfo : EIATTR_KPARAM_INFO
	.align		4
.L_200:
        /*0008*/ 	.byte	0x04, 0x17
        /*000a*/ 	.short	(.L_202 - .L_201)
.L_201:
        /*000c*/ 	.word	0x00000000
        /*0010*/ 	.short	0x0006
        /*0012*/ 	.short	0x002c
        /*0014*/ 	.byte	0x00, 0xf0, 0x11, 0x00


	//----- nvinfo : EIATTR_KPARAM_INFO
	.align		4
.L_202:
        /*0018*/ 	.byte	0x04, 0x17
        /*001a*/ 	.short	(.L_204 - .L_203)
.L_203:
        /*001c*/ 	.word	0x00000000
        /*0020*/ 	.short	0x0005
        /*0022*/ 	.short	0x0028
        /*0024*/ 	.byte	0x00, 0xf0, 0x11, 0x00


	//----- nvinfo : EIATTR_KPARAM_INFO
	.align		4
.L_204:
        /*0028*/ 	.byte	0x04, 0x17
        /*002a*/ 	.short	(.L_206 - .L_205)
.L_205:
        /*002c*/ 	.word	0x00000000
        /*0030*/ 	.short	0x0004
        /*0032*/ 	.short	0x0020
        /*0034*/ 	.byte	0x00, 0xf5, 0x21, 0x00


	//----- nvinfo : EIATTR_KPARAM_INFO
	.align		4
.L_206:
        /*0038*/ 	.byte	0x04, 0x17
        /*003a*/ 	.short	(.L_208 - .L_207)
.L_207:
        /*003c*/ 	.word	0x00000000
        /*0040*/ 	.short	0x0003
        /*0042*/ 	.short	0x0018
        /*0044*/ 	.byte	0x00, 0xf5, 0x21, 0x00


	//----- nvinfo : EIATTR_KPARAM_INFO
	.align		4
.L_208:
        /*0048*/ 	.byte	0x04, 0x17
        /*004a*/ 	.short	(.L_210 - .L_209)
.L_209:
        /*004c*/ 	.word	0x00000000
        /*0050*/ 	.short	0x0002
        /*0052*/ 	.short	0x0010
        /*0054*/ 	.byte	0x00, 0xf5, 0x21, 0x00


	//----- nvinfo : EIATTR_KPARAM_INFO
	.align		4
.L_210:
        /*0058*/ 	.byte	0x04, 0x17
        /*005a*/ 	.short	(.L_212 - .L_211)
.L_211:
        /*005c*/ 	.word	0x00000000
        /*0060*/ 	.short	0x0001
        /*0062*/ 	.short	0x0008
        /*0064*/ 	.byte	0x00, 0xf5, 0x21, 0x00


	//----- nvinfo : EIATTR_KPARAM_INFO
	.align		4
.L_212:
        /*0068*/ 	.byte	0x04, 0x17
        /*006a*/ 	.short	(.L_214 - .L_213)
.L_213:
        /*006c*/ 	.word	0x00000000
        /*0070*/ 	.short	0x0000
        /*0072*/ 	.short	0x0000
        /*0074*/ 	.byte	0x00, 0xf5, 0x21, 0x00


	//----- nvinfo : EIATTR_SPARSE_MMA_MASK
	.align		4
.L_214:
        /*0078*/ 	.byte	0x03, 0x50
        /*007a*/ 	.short	0x0000


	//----- nvinfo : EIATTR_MAXREG_COUNT
	.align		4
        /*007c*/ 	.byte	0x03, 0x1b
        /*007e*/ 	.short	0x0050


	//----- nvinfo : EIATTR_MERCURY_ISA_VERSION
	.align		4
        /*0080*/ 	.byte	0x03, 0x5f
        /*0082*/ 	.short	0x0101


	//----- nvinfo : EIATTR_VRC_CTA_INIT_COUNT
	.align		4
        /*0084*/ 	.byte	0x02, 0x4a
	.zero		1
	.zero		1


	//----- nvinfo : EIATTR_EXIT_INSTR_OFFSETS
	.align		4
        /*0088*/ 	.byte	0x04, 0x1c
        /*008a*/ 	.short	(.L_216 - .L_215)


	//   ....[0]....
.L_215:
        /*008c*/ 	.word	0x00000070


	//   ....[1]....
        /*0090*/ 	.word	0x00002ae0


	//----- nvinfo : EIATTR_MAX_THREADS
	.align		4
.L_216:
        /*0094*/ 	.byte	0x04, 0x05
        /*0096*/ 	.short	(.L_218 - .L_217)
.L_217:
        /*0098*/ 	.word	0x00000080
        /*009c*/ 	.word	0x00000001
        /*00a0*/ 	.word	0x00000001


	//----- nvinfo : EIATTR_CRS_STACK_SIZE
	.align		4
.L_218:
        /*00a4*/ 	.byte	0x04, 0x1e
        /*00a6*/ 	.short	(.L_220 - .L_219)
.L_219:
        /*00a8*/ 	.word	0x00000000


	//----- nvinfo : EIATTR_CBANK_PARAM_SIZE
	.align		4
.L_220:
        /*00ac*/ 	.byte	0x03, 0x19
        /*00ae*/ 	.short	0x0030


	//----- nvinfo : EIATTR_PARAM_CBANK
	.align		4
        /*00b0*/ 	.byte	0x04, 0x0a
        /*00b2*/ 	.short	(.L_222 - .L_221)
	.align		4
.L_221:
        /*00b4*/ 	.word	index@(.nv.constant0._Z23multi_gpu_domain_forcesPKfS0_PfS0_S0_ii)
        /*00b8*/ 	.short	0x0380
        /*00ba*/ 	.short	0x0030


	//----- nvinfo : EIATTR_SW_WAR
	.align		4
.L_222:
        /*00bc*/ 	.byte	0x04, 0x36
        /*00be*/ 	.short	(.L_224 - .L_223)
.L_223:
        /*00c0*/ 	.word	0x00000008
.L_224:


//--------------------- .nv.callgraph             --------------------------
	.section	.nv.callgraph,"",@"SHT_CUDA_CALLGRAPH"
	.align	4
	.sectionentsize	8
	.align		4
        /*0000*/ 	.word	0x00000000
	.align		4
        /*0004*/ 	.word	0xffffffff
	.align		4
        /*0008*/ 	.word	0x00000000
	.align		4
        /*000c*/ 	.word	0xfffffffe
	.align		4
        /*0010*/ 	.word	0x00000000
	.align		4
        /*0014*/ 	.word	0xfffffffd
	.align		4
        /*0018*/ 	.word	0x00000000
	.align		4
        /*001c*/ 	.word	0xfffffffc


//--------------------- .nv.constant3             --------------------------
	.section	.nv.constant3,"a",@progbits
	.align	4
.nv.constant3:
	.type		d_params,@object
	.size		d_params,(.L_0 - d_params)
d_params:
	.zero		116
.L_0:


//--------------------- .nv.constant4             --------------------------
	.section	.nv.constant4,"a",@progbits
	.align	8
	.align		8
.nv.constant4:
        /*0000*/ 	.dword	_ZN34_INTERNAL_8a419f76_4_k_cu_8a8734d64cuda3std3__436_GLOBAL__N__8a419f76_4_k_cu_8a8734d66ignoreE
	.align		8
        /*0008*/ 	.dword	_ZN34_INTERNAL_8a419f76_4_k_cu_8a8734d64cuda3std3__45__cpo5beginE
	.align		8
        /*0010*/ 	.dword	_ZN34_INTERNAL_8a419f76_4_k_cu_8a8734d64cuda3std3__45__cpo3endE
	.align		8
        /*0018*/ 	.dword	_ZN34_INTERNAL_8a419f76_4_k_cu_8a8734d64cuda3std3__45__cpo6cbeginE
	.align		8
        /*0020*/ 	.dword	_ZN34_INTERNAL_8a419f76_4_k_cu_8a8734d64cuda3std3__45__cpo4cendE
	.align		8
        /*0028*/ 	.dword	_ZN34_INTERNAL_8a419f76_4_k_cu_8a8734d64cuda3std3__419piecewise_constructE
	.align		8
        /*0030*/ 	.dword	_ZN34_INTERNAL_8a419f76_4_k_cu_8a8734d64cuda3std3__48in_placeE
	.align		8
        /*0038*/ 	.dword	_ZN34_INTERNAL_8a419f76_4_k_cu_8a8734d64cuda3std6ranges3__45__cpo4swapE
	.align		8
        /*0040*/ 	.dword	_ZN34_INTERNAL_8a419f76_4_k_cu_8a8734d64cuda3std6ranges3__45__cpo9iter_moveE
	.align		8
        /*0048*/ 	.dword	_ZN34_INTERNAL_8a419f76_4_k_cu_8a8734d64cuda3std6ranges3__45__cpo7advanceE


//--------------------- .text.update_step_counter --------------------------
	.section	.text.update_step_counter,"ax",@progbits
	.align	128
        .global         update_step_counter
        .type           update_step_counter,@function
        .size           update_step_counter,(.L_x_566 - update_step_counter)
        .other          update_step_counter,@"STO_CUDA_ENTRY STV_DEFAULT"
update_step_counter:
.text.update_step_counter:
[----:B------:R-:W-:Y:S01]  /*0000*/  LDC R1, c[0x0][0x37c] ;  /* 0x0000df00ff017b82 */ /* 0x000fe20000000800 */
[----:B------:R-:W-:Y:S05]  /*0010*/  EXIT ;  /* 0x000000000000794d */ /* 0x000fea0003800000 */
.L_x_0:
[----:B------:R-:W-:-:S00]  /*0020*/  BRA `(.L_x_0) ;  /* 0xfffffffc00fc7947 */ /* 0x000fc0000383ffff */
[----:B------:R-:W-:-:S00]  /*0030*/  NOP ;  /* 0x0000000000007918 */ /* 0x000fc00000000000 */
        /* <DEDUP_REMOVED lines=12> */
.L_x_566:


//--------------------- .text.graph_optimized_integrate --------------------------
	.section	.text.graph_optimized_integrate,"ax",@progbits
	.align	128
        .global         graph_optimized_integrate
        .type           graph_optimized_integrate,@function
        .size           graph_optimized_integrate,(.L_x_556 - graph_optimized_integrate)
        .other          graph_optimized_integrate,@"STO_CUDA_ENTRY STV_DEFAULT"
graph_optimized_integrate:
.text.graph_optimized_integrate:
[----:B------:R-:W-:Y:S01]  /*0000*/  LDC R1, c[0x0][0x37c] ;  /* 0x0000df00ff017b82 */ /* 0x000fe20000000800 */
[----:B------:R-:W0:Y:S07]  /*0010*/  S2R R3, SR_TID.X ;  /* 0x0000000000037919 */ /* 0x000e2e0000002100 */
[----:B------:R-:W0:Y:S01]  /*0020*/  S2UR UR4, SR_CTAID.X ;  /* 0x00000000000479c3 */ /* 0x000e220000002500 */
[----:B------:R-:W1:Y:S07]  /*0030*/  LDCU UR5, c[0x0][0x3d0] ;  /* 0x00007a00ff0577ac */ /* 0x000e6e0008000800 */
[----:B------:R-:W0:Y:S02]  /*0040*/  LDC R2, c[0x0][0x360] ;  /* 0x0000d800ff027b82 */ /* 0x000e240000000800 */
[----:B0-----:R-:W-:-:S05]  /*0050*/  IMAD R2, R2, UR4, R3 ;  /* 0x0000000402027c24 */ /* 0x001fca000f8e0203 */
[----:B-1----:R-:W-:-:S13]  /*0060*/  ISETP.GE.AND P0, PT, R2, UR5, PT ;  /* 0x0000000502007c0c */ /* 0x002fda000bf06270 */
[----:B------:R-:W-:Y:S05]  /*0070*/  @P0 EXIT ;  /* 0x000000000000094d */ /* 0x000fea0003800000 */
[----:B------:R-:W0:Y:S01]  /*0080*/  LDC.64 R4, c[0x0][0x3c8] ;  /* 0x0000f200ff047b82 */ /* 0x000e220000000a00 */
[----:B------:R-:W1:Y:S01]  /*0090*/  LDCU.64 UR4, c[0x0][0x358] ;  /* 0x00006b00ff0477ac */ /* 0x000e620008000a00 */
[----:B------:R-:W2:Y:S01]  /*00a0*/  LDCU UR6, c[0x3][0x8] ;  /* 0x00c00100ff0677ac */ /* 0x000ea20008000800 */
[----:B0-----:R-:W-:-:S05]  /*00b0*/  IMAD.WIDE R4, R2, 0x4, R4 ;  /* 0x0000000402047825 */ /* 0x001fca00078e0204 */
[----:B-1----:R-:W3:Y:S01]  /*00c0*/  LDG.E.CONSTANT R3, desc[UR4][R4.64] ;  /* 0x0000000404037981 */ /* 0x002ee2000c1e9900 */
[----:B--2---:R-:W-:Y:S01]  /*00d0*/  MOV R8, UR6 ;  /* 0x0000000600087c02 */ /* 0x004fe20008000f00 */
[----:B------:R-:W-:Y:S01]  /*00e0*/  BSSY.RECONVERGENT B0, `(.L_x_1) ;  /* 0x000000d000007945 */ /* 0x000fe20003800200 */
[----:B---3--:R-:W0:Y:S08]  /*00f0*/  MUFU.RCP R0, R3 ;  /* 0x0000000300007308 */ /* 0x008e300000001000 */
[----:B------:R-:W1:Y:S01]  /*0100*/  FCHK P0, R8, R3 ;  /* 0x0000000308007302 */ /* 0x000e620000000000 */
[----:B0-----:R-:W-:-:S04]  /*0110*/  FFMA R7, -R3, R0, 1 ;  /* 0x3f80000003077423 */ /* 0x001fc80000000100 */
[----:B------:R-:W-:-:S04]  /*0120*/  FFMA R0, R0, R7, R0 ;  /* 0x0000000700007223 */ /* 0x000fc80000000000 */
[----:B------:R-:W-:-:S04]  /*0130*/  FFMA R6, R0, UR6, RZ ;  /* 0x0000000600067c23 */ /* 0x000fc800080000ff */
[----:B------:R-:W-:-:S04]  /*0140*/  FFMA R7, -R3, R6, UR6 ;  /* 0x0000000603077e23 */ /* 0x000fc80008000106 */
[----:B------:R-:W-:Y:S01]  /*0150*/  FFMA R0, R0, R7, R6 ;  /* 0x0000000700007223 */ /* 0x000fe20000000006 */
[----:B-1----:R-:W-:Y:S06]  /*0160*/  @!P0 BRA `(.L_x_2) ;  /* 0x0000000000108947 */ /* 0x002fec0003800000 */
[----:B------:R-:W0:Y:S01]  /*0170*/  LDCU UR6, c[0x3][0x8] ;  /* 0x00c00100ff0677ac */ /* 0x000e220008000800 */
[----:B------:R-:W-:Y:S01]  /*0180*/  MOV R10, 0x1b0 ;  /* 0x000001b0000a7802 */ /* 0x000fe20000000f00 */
[----:B0-----:R-:W-:-:S07]  /*0190*/  IMAD.U32 R0, RZ, RZ, UR6 ;  /* 0x00000006ff007e24 */ /* 0x001fce000f8e00ff */
[----:B------:R-:W-:Y:S05]  /*01a0*/  CALL.REL.NOINC `($__internal_1_$__cuda_sm3x_div_rn_noftz_f32_slowpath) ;  /* 0x0000000400b07944 */ /* 0x000fea0003c00000 */
.L_x_2:
[----:B------:R-:W-:Y:S05]  /*01b0*/  BSYNC.RECONVERGENT B0 ;  /* 0x0000000000007941 */ /* 0x000fea0003800200 */
.L_x_1:
[----:B------:R-:W0:Y:S01]  /*01c0*/  LDC.64 R12, c[0x0][0x3b8] ;  /* 0x0000ee00ff0c7b82 */ /* 0x000e220000000a00 */
[----:B------:R-:W1:Y:S07]  /*01d0*/  LDCU UR6, c[0x3][0x24] ;  /* 0x00c00480ff0677ac */ /* 0x000e6e0008000800 */
[----:B------:R-:W2:Y:S08]  /*01e0*/  LDC.64 R10, c[0x0][0x3b0] ;  /* 0x0000ec00ff0a7b82 */ /* 0x000eb00000000a00 */
[----:B------:R-:W3:Y:S08]  /*01f0*/  LDC.64 R4, c[0x0][0x3a0] ;  /* 0x0000e800ff047b82 */ /* 0x000ef00000000a00 */
[----:B------:R-:W4:Y:S01]  /*0200*/  LDC.64 R16, c[0x0][0x3c0] ;  /* 0x0000f000ff107b82 */ /* 0x000f220000000a00 */
[----:B0-----:R-:W-:-:S06]  /*0210*/  IMAD.WIDE R12, R2, 0x4, R12 ;  /* 0x00000004020c7825 */ /* 0x001fcc00078e020c */
[----:B------:R-:W5:Y:S01]  /*0220*/  LDG.E.CONSTANT R13, desc[UR4][R12.64] ;  /* 0x000000040c0d7981 */ /* 0x000f62000c1e9900 */
[----:B------:R-:W0:Y:S08]  /*0230*/  LDC.64 R6, c[0x0][0x398] ;  /* 0x0000e600ff067b82 */ /* 0x000e300000000a00 */
[----:B------:R-:W1:Y:S01]  /*0240*/  LDC.64 R8, c[0x0][0x3a8] ;  /* 0x0000ea00ff087b82 */ /* 0x000e620000000a00 */
[----:B--2---:R-:W-:-:S04]  /*0250*/  IMAD.WIDE R10, R2, 0x4, R10 ;  /* 0x00000004020a7825 */ /* 0x004fc800078e020a */
[C---:B---3--:R-:W-:Y:S02]  /*0260*/  IMAD.WIDE R4, R2.reuse, 0x4, R4 ;  /* 0x0000000402047825 */ /* 0x048fe400078e0204 */
[----:B------:R-:W2:Y:S02]  /*0270*/  LDG.E.CONSTANT R11, desc[UR4][R10.64] ;  /* 0x000000040a0b7981 */ /* 0x000ea4000c1e9900 */
[C---:B----4-:R-:W-:Y:S02]  /*0280*/  IMAD.WIDE R16, R2.reuse, 0x4, R16 ;  /* 0x0000000402107825 */ /* 0x050fe400078e0210 */
[----:B------:R-:W3:Y:S04]  /*0290*/  LDG.E R3, desc[UR4][R4.64] ;  /* 0x0000000404037981 */ /* 0x000ee8000c1e1900 */
[----:B------:R-:W4:Y:S01]  /*02a0*/  LDG.E.CONSTANT R17, desc[UR4][R16.64] ;  /* 0x0000000410117981 */ /* 0x000f22000c1e9900 */
[----:B0-----:R-:W-:-:S05]  /*02b0*/  IMAD.WIDE R6, R2, 0x4, R6 ;  /* 0x0000000402067825 */ /* 0x001fca00078e0206 */
[----:B------:R-:W4:Y:S01]  /*02c0*/  LDG.E R15, desc[UR4][R6.64] ;  /* 0x00000004060f7981 */ /* 0x000f22000c1e1900 */
[----:B-1----:R-:W-:-:S05]  /*02d0*/  IMAD.WIDE R8, R2, 0x4, R8 ;  /* 0x0000000402087825 */ /* 0x002fca00078e0208 */
[----:B------:R-:W4:Y:S01]  /*02e0*/  LDG.E R18, desc[UR4][R8.64] ;  /* 0x0000000408127981 */ /* 0x000f22000c1e1900 */
[----:B------:R-:W-:Y:S01]  /*02f0*/  BSSY.RECONVERGENT B0, `(.L_x_3) ;  /* 0x0000017000007945 */ /* 0x000fe20003800200 */
[-C--:B-----5:R-:W-:Y:S01]  /*0300*/  FMUL R14, R13, R0.reuse ;  /* 0x000000000d0e7220 */ /* 0x0a0fe20000400000 */
[----:B--2---:R-:W-:-:S03]  /*0310*/  FMUL R12, R11, R0 ;  /* 0x000000000b0c7220 */ /* 0x004fc60000400000 */
[----:B---3--:R-:W-:Y:S01]  /*0320*/  FFMA R13, R14, UR6, R3 ;  /* 0x000000060e0d7c23 */ /* 0x008fe20008000003 */
[----:B----4-:R-:W-:-:S03]  /*0330*/  FMUL R3, R17, R0 ;  /* 0x0000000011037220 */ /* 0x010fc60000400000 */
[----:B------:R-:W-:Y:S01]  /*0340*/  FMUL R0, R13, R13 ;  /* 0x0000000d0d007220 */ /* 0x000fe20000400000 */
[----:B------:R-:W-:-:S04]  /*0350*/  FFMA R15, R12, UR6, R15 ;  /* 0x000000060c0f7c23 */ /* 0x000fc8000800000f */
[----:B------:R-:W-:Y:S01]  /*0360*/  FFMA R0, R15, R15, R0 ;  /* 0x0000000f0f007223 */ /* 0x000fe20000000000 */
[----:B------:R-:W-:-:S04]  /*0370*/  FFMA R11, R3, UR6, R18 ;  /* 0x00000006030b7c23 */ /* 0x000fc80008000012 */
[----:B------:R-:W-:-:S05]  /*0380*/  FFMA R0, R11, R11, R0 ;  /* 0x0000000b0b007223 */ /* 0x000fca0000000000 */
[----:B------:R-:W-:Y:S01]  /*0390*/  IADD3 R3, PT, PT, R0, -0xd000000, RZ ;  /* 0xf300000000037810 */ /* 0x000fe20007ffe0ff */
[----:B------:R0:W1:Y:S03]  /*03a0*/  MUFU.RSQ R17, R0 ;  /* 0x0000000000117308 */ /* 0x0000660000001400 */
[----:B------:R-:W-:-:S13]  /*03b0*/  ISETP.GT.U32.AND P0, PT, R3, 0x727fffff, PT ;  /* 0x727fffff0300780c */ /* 0x000fda0003f04070 */
[----:B0-----:R-:W-:Y:S05]  /*03c0*/  @!P0 BRA `(.L_x_4) ;  /* 0x0000000000148947 */ /* 0x001fea0003800000 */
[----:B------:R-:W-:Y:S01]  /*03d0*/  BSSY.RECONVERGENT B1, `(.L_x_5) ;  /* 0x0000003000017945 */ /* 0x000fe20003800200 */
[----:B------:R-:W-:-:S07]  /*03e0*/  MOV R16, 0x400 ;  /* 0x0000040000107802 */ /* 0x000fce0000000f00 */
[----:B-1----:R-:W-:Y:S05]  /*03f0*/  CALL.REL.NOINC `($__internal_0_$__cuda_sm20_sqrt_rn_f32_slowpath) ;  /* 0x0000000000c87944 */ /* 0x002fea0003c00000 */
[----:B------:R-:W-:Y:S05]  /*0400*/  BSYNC.RECONVERGENT B1 ;  /* 0x0000000000017941 */ /* 0x000fea0003800200 */
.L_x_5:
[----:B------:R-:W-:Y:S05]  /*0410*/  BRA `(.L_x_6) ;  /* 0x0000000000107947 */ /* 0x000fea0003800000 */
.L_x_4:
[----:B-1----:R-:W-:Y:S01]  /*0420*/  FMUL.FTZ R3, R0, R17 ;  /* 0x0000001100037220 */ /* 0x002fe20000410000 */
[----:B------:R-:W-:-:S03]  /*0430*/  FMUL.FTZ R10, R17, 0.5 ;  /* 0x3f000000110a7820 */ /* 0x000fc60000410000 */
[----:B------:R-:W-:-:S04]  /*0440*/  FFMA R0, -R3, R3, R0 ;  /* 0x0000000303007223 */ /* 0x000fc80000000100 */
[----:B------:R-:W-:-:S07]  /*0450*/  FFMA R3, R0, R10, R3 ;  /* 0x0000000a00037223 */ /* 0x000fce0000000003 */
.L_x_6:
[----:B------:R-:W-:Y:S05]  /*0460*/  BSYNC.RECONVERGENT B0 ;  /* 0x0000000000007941 */ /* 0x000fea0003800200 */
.L_x_3:
[----:B------:R-:W0:Y:S01]  /*0470*/  LDCU UR6, c[0x3][0x38] ;  /* 0x00c00700ff0677ac */ /* 0x000e220008000800 */
[----:B------:R-:W-:Y:S01]  /*0480*/  BSSY.RECONVERGENT B0, `(.L_x_7) ;  /* 0x0000015000007945 */ /* 0x000fe20003800200 */
[----:B0-----:R-:W-:-:S13]  /*0490*/  FSETP.GT.AND P0, PT, R3, UR6, PT ;  /* 0x0000000603007c0b */ /* 0x001fda000bf04000 */
[----:B------:R-:W-:Y:S05]  /*04a0*/  @!P0 BRA `(.L_x_8) ;  /* 0x0000000000488947 */ /* 0x000fea0003800000 */
[----:B------:R-:W0:Y:S01]  /*04b0*/  MUFU.RCP R0, R3 ;  /* 0x0000000300007308 */ /* 0x000e220000001000 */
[----:B------:R-:W-:Y:S01]  /*04c0*/  IMAD.U32 R12, RZ, RZ, UR6 ;  /* 0x00000006ff0c7e24 */ /* 0x000fe2000f8e00ff */
[----:B------:R-:W-:Y:S06]  /*04d0*/  BSSY.RECONVERGENT B1, `(.L_x_9) ;  /* 0x000000c000017945 */ /* 0x000fec0003800200 */
[----:B------:R-:W1:Y:S01]  /*04e0*/  FCHK P0, R12, R3 ;  /* 0x000000030c007302 */ /* 0x000e620000000000 */
[----:B0-----:R-:W-:-:S04]  /*04f0*/  FFMA R17, R0, -R3, 1 ;  /* 0x3f80000000117423 */ /* 0x001fc80000000803 */
[----:B------:R-:W-:-:S04]  /*0500*/  FFMA R0, R0, R17, R0 ;  /* 0x0000001100007223 */ /* 0x000fc80000000000 */
[----:B------:R-:W-:-:S04]  /*0510*/  FFMA R10, R0, UR6, RZ ;  /* 0x00000006000a7c23 */ /* 0x000fc800080000ff */
[----:B------:R-:W-:-:S04]  /*0520*/  FFMA R17, R10, -R3, UR6 ;  /* 0x000000060a117e23 */ /* 0x000fc80008000803 */
[----:B------:R-:W-:Y:S01]  /*0530*/  FFMA R0, R0, R17, R10 ;  /* 0x0000001100007223 */ /* 0x000fe2000000000a */
[----:B-1----:R-:W-:Y:S06]  /*0540*/  @!P0 BRA `(.L_x_10) ;  /* 0x0000000000108947 */ /* 0x002fec0003800000 */
[----:B------:R-:W0:Y:S01]  /*0550*/  LDCU UR7, c[0x3][0x38] ;  /* 0x00c00700ff0777ac */ /* 0x000e220008000800 */
[----:B------:R-:W-:Y:S02]  /*0560*/  MOV R10, 0x590 ;  /* 0x00000590000a7802 */ /* 0x000fe40000000f00 */
[----:B0-----:R-:W-:-:S07]  /*0570*/  MOV R0, UR7 ;  /* 0x0000000700007c02 */ /* 0x001fce0008000f00 */
[----:B------:R-:W-:Y:S05]  /*0580*/  CALL.REL.NOINC `($__internal_1_$__cuda_sm3x_div_rn_noftz_f32_slowpath) ;  /* 0x0000000000b87944 */ /* 0x000fea0003c00000 */
.L_x_10:
[----:B------:R-:W-:Y:S05]  /*0590*/  BSYNC.RECONVERGENT B1 ;  /* 0x0000000000017941 */ /* 0x000fea0003800200 */
.L_x_9:
[-C--:B------:R-:W-:Y:S01]  /*05a0*/  FMUL R15, R15, R0.reuse ;  /* 0x000000000f0f7220 */ /* 0x080fe20000400000 */
[-C--:B------:R-:W-:Y:S01]  /*05b0*/  FMUL R13, R13, R0.reuse ;  /* 0x000000000d0d7220 */ /* 0x080fe20000400000 */
[----:B------:R-:W-:-:S07]  /*05c0*/  FMUL R11, R11, R0 ;  /* 0x000000000b0b7220 */ /* 0x000fce0000400000 */
.L_x_8:
[----:B------:R-:W-:Y:S05]  /*05d0*/  BSYNC.RECONVERGENT B0 ;  /* 0x0000000000007941 */ /* 0x000fea0003800200 */
.L_x_7:
[----:B------:R-:W0:Y:S01]  /*05e0*/  LDC.64 R16, c[0x0][0x380] ;  /* 0x0000e000ff107b82 */ /* 0x000e220000000a00 */
[----:B------:R-:W1:Y:S07]  /*05f0*/  LDCU UR7, c[0x3][0x24] ;  /* 0x00c00480ff0777ac */ /* 0x000e6e0008000800 */
[----:B------:R-:W2:Y:S08]  /*0600*/  LDC.64 R18, c[0x0][0x388] ;  /* 0x0000e200ff127b82 */ /* 0x000eb00000000a00 */
[----:B------:R-:W3:Y:S01]  /*0610*/  LDC.64 R20, c[0x0][0x390] ;  /* 0x0000e400ff147b82 */ /* 0x000ee20000000a00 */
[----:B0-----:R-:W-:-:S05]  /*0620*/  IMAD.WIDE R16, R2, 0x4, R16 ;  /* 0x0000000402107825 */ /* 0x001fca00078e0210 */
[----:B------:R-:W1:Y:S01]  /*0630*/  LDG.E R0, desc[UR4][R16.64] ;  /* 0x0000000410007981 */ /* 0x000e62000c1e1900 */
[----:B--2---:R-:W-:-:S04]  /*0640*/  IMAD.WIDE R18, R2, 0x4, R18 ;  /* 0x0000000402127825 */ /* 0x004fc800078e0212 */
[----:B-1----:R-:W-:-:S05]  /*0650*/  FFMA R23, R15, UR7, R0 ;  /* 0x000000070f177c23 */ /* 0x002fca0008000000 */
[----:B------:R-:W-:Y:S04]  /*0660*/  STG.E desc[UR4][R16.64], R23 ;  /* 0x0000001710007986 */ /* 0x000fe8000c101904 */
[----:B------:R-:W2:Y:S01]  /*0670*/  LDG.E R0, desc[UR4][R18.64] ;  /* 0x0000000412007981 */ /* 0x000ea2000c1e1900 */
[----:B---3--:R-:W-:-:S04]  /*0680*/  IMAD.WIDE R2, R2, 0x4, R20 ;  /* 0x0000000402027825 */ /* 0x008fc800078e0214 */
[----:B--2---:R-:W-:-:S05]  /*0690*/  FFMA R25, R13, UR7, R0 ;  /* 0x000000070d197c23 */ /* 0x004fca0008000000 */
[----:B------:R-:W-:Y:S04]  /*06a0*/  STG.E desc[UR4][R18.64], R25 ;  /* 0x0000001912007986 */ /* 0x000fe8000c101904 */
[----:B------:R-:W2:Y:S02]  /*06b0*/  LDG.E R0, desc[UR4][R2.64] ;  /* 0x0000000402007981 */ /* 0x000ea4000c1e1900 */
[----:B--2---:R-:W-:-:S05]  /*06c0*/  FFMA R21, R11, UR7, R0 ;  /* 0x000000070b157c23 */ /* 0x004fca0008000000 */
[----:B------:R-:W-:Y:S04]  /*06d0*/  STG.E desc[UR4][R2.64], R21 ;  /* 0x0000001502007986 */ /* 0x000fe8000c101904 */
[----:B------:R-:W-:Y:S04]  /*06e0*/  STG.E desc[UR4][R6.64], R15 ;  /* 0x0000000f06007986 */ /* 0x000fe8000c101904 */
[----:B------:R-:W-:Y:S04]  /*06f0*/  STG.E desc[UR4][R4.64], R13 ;  /* 0x0000000d04007986 */ /* 0x000fe8000c101904 */
[----:B------:R-:W-:Y:S01]  /*0700*/  STG.E desc[UR4][R8.64], R11 ;  /* 0x0000000b08007986 */ /* 0x000fe2000c101904 */
[----:B------:R-:W-:Y:S05]  /*0710*/  EXIT ;  /* 0x000000000000794d */ /* 0x000fea0003800000 */
        .weak           $__internal_0_$__cuda_sm20_sqrt_rn_f32_slowpath
        .type           $__internal_0_$__cuda_sm20_sqrt_rn_f32_slowpath,@function
        .size           $__internal_0_$__cuda_sm20_sqrt_rn_f32_slowpath,($__internal_1_$__cuda_sm3x_div_rn_noftz_f32_slowpath - $__internal_0_$__cuda_sm20_sqrt_rn_f32_slowpath)
$__internal_0_$__cuda_sm20_sqrt_rn_f32_slowpath:
[----:B------:R-:W-:-:S13]  /*0720*/  LOP3.LUT P0, RZ, R0, 0x7fffffff, RZ, 0xc0, !PT ;  /* 0x7fffffff00ff7812 */ /* 0x000fda000780c0ff */
[----:B------:R-:W-:Y:S01]  /*0730*/  @!P0 IMAD.MOV.U32 R3, RZ, RZ, R0 ;  /* 0x000000ffff038224 */ /* 0x000fe200078e0000 */
[----:B------:R-:W-:Y:S06]  /*0740*/  @!P0 BRA `(.L_x_11) ;  /* 0x0000000000408947 */ /* 0x000fec0003800000 */
[----:B------:R-:W-:-:S13]  /*0750*/  FSETP.GEU.FTZ.AND P0, PT, R0, RZ, PT ;  /* 0x000000ff0000720b */ /* 0x000fda0003f1e000 */
[----:B------:R-:W-:Y:S01]  /*0760*/  @!P0 MOV R3, 0x7fffffff ;  /* 0x7fffffff00038802 */ /* 0x000fe20000000f00 */
[----:B------:R-:W-:Y:S06]  /*0770*/  @!P0 BRA `(.L_x_11) ;  /* 0x0000000000348947 */ /* 0x000fec0003800000 */
[----:B------:R-:W-:-:S13]  /*0780*/  FSETP.GTU.FTZ.AND P0, PT, |R0|, +INF , PT ;  /* 0x7f8000000000780b */ /* 0x000fda0003f1c200 */
[----:B------:R-:W-:Y:S01]  /*0790*/  @P0 FADD.FTZ R3, R0, 1 ;  /* 0x3f80000000030421 */ /* 0x000fe20000010000 */
[----:B------:R-:W-:Y:S06]  /*07a0*/  @P0 BRA `(.L_x_11) ;  /* 0x0000000000280947 */ /* 0x000fec0003800000 */
[----:B------:R-:W-:-:S13]  /*07b0*/  FSETP.NEU.FTZ.AND P0, PT, |R0|, +INF , PT ;  /* 0x7f8000000000780b */ /* 0x000fda0003f1d200 */
[----:B------:R-:W-:-:S04]  /*07c0*/  @P0 FFMA R10, R0, 1.84467440737095516160e+19, RZ ;  /* 0x5f800000000a0823 */ /* 0x000fc800000000ff */
[----:B------:R-:W0:Y:S02]  /*07d0*/  @P0 MUFU.RSQ R3, R10 ;  /* 0x0000000a00030308 */ /* 0x000e240000001400 */
[----:B0-----:R-:W-:Y:S01]  /*07e0*/  @P0 FMUL.FTZ R17, R10, R3 ;  /* 0x000000030a110220 */ /* 0x001fe20000410000 */
[----:B------:R-:W-:Y:S01]  /*07f0*/  @P0 FMUL.FTZ R14, R3, 0.5 ;  /* 0x3f000000030e0820 */ /* 0x000fe20000410000 */
[----:B------:R-:W-:Y:S02]  /*0800*/  @!P0 IMAD.MOV.U32 R3, RZ, RZ, R0 ;  /* 0x000000ffff038224 */ /* 0x000fe400078e0000 */
[----:B------:R-:W-:-:S04]  /*0810*/  @P0 FADD.FTZ R12, -R17, -RZ ;  /* 0x800000ff110c0221 */ /* 0x000fc80000010100 */
[----:B------:R-:W-:-:S04]  /*0820*/  @P0 FFMA R12, R17, R12, R10 ;  /* 0x0000000c110c0223 */ /* 0x000fc8000000000a */
[----:B------:R-:W-:-:S04]  /*0830*/  @P0 FFMA R12, R12, R14, R17 ;  /* 0x0000000e0c0c0223 */ /* 0x000fc80000000011 */
[----:B------:R-:W-:-:S07]  /*0840*/  @P0 FMUL.FTZ R3, R12, 2.3283064365386962891e-10 ;  /* 0x2f8000000c030820 */ /* 0x000fce0000410000 */
.L_x_11:
[----:B------:R-:W-:-:S04]  /*0850*/  HFMA2 R17, -RZ, RZ, 0, 0 ;  /* 0x00000000ff117431 */ /* 0x000fc800000001ff */
[----:B------:R-:W-:Y:S05]  /*0860*/  RET.REL.NODEC R16 `(graph_optimized_integrate) ;  /* 0xfffffff410e47950 */ /* 0x000fea0003c3ffff */
        .weak           $__internal_1_$__cuda_sm3x_div_rn_noftz_f32_slowpath
        .type           $__internal_1_$__cuda_sm3x_div_rn_noftz_f32_slowpath,@function
        .size           $__internal_1_$__cuda_sm3x_div_rn_noftz_f32_slowpath,(.L_x_556 - $__internal_1_$__cuda_sm3x_div_rn_noftz_f32_slowpath)
$__internal_1_$__cuda_sm3x_div_rn_noftz_f32_slowpath:
[----:B------:R-:W-:Y:S01]  /*0870*/  SHF.R.U32.HI R14, RZ, 0x17, R3 ;  /* 0x00000017ff0e7819 */ /* 0x000fe20000011603 */
[----:B------:R-:W-:Y:S01]  /*0880*/  BSSY.RECONVERGENT B2, `(.L_x_12) ;  /* 0x0000062000027945 */ /* 0x000fe20003800200 */
[----:B------:R-:W-:Y:S02]  /*0890*/  SHF.R.U32.HI R12, RZ, 0x17, R0 ;  /* 0x00000017ff0c7819 */ /* 0x000fe40000011600 */
[----:B------:R-:W-:Y:S02]  /*08a0*/  LOP3.LUT R14, R14, 0xff, RZ, 0xc0, !PT ;  /* 0x000000ff0e0e7812 */ /* 0x000fe400078ec0ff */
[----:B------:R-:W-:-:S03]  /*08b0*/  LOP3.LUT R17, R12, 0xff, RZ, 0xc0, !PT ;  /* 0x000000ff0c117812 */ /* 0x000fc600078ec0ff */
[----:B------:R-:W-:Y:S01]  /*08c0*/  VIADD R18, R14, 0xffffffff ;  /* 0xffffffff0e127836 */ /* 0x000fe20000000000 */
[----:B------:R-:W-:-:S04]  /*08d0*/  IADD3 R16, PT, PT, R17, -0x1, RZ ;  /* 0xffffffff11107810 */ /* 0x000fc80007ffe0ff */
[----:B------:R-:W-:-:S04]  /*08e0*/  ISETP.GT.U32.AND P0, PT, R18, 0xfd, PT ;  /* 0x000000fd1200780c */ /* 0x000fc80003f04070 */
[----:B------:R-:W-:-:S13]  /*08f0*/  ISETP.GT.U32.OR P0, PT, R16, 0xfd, P0 ;  /* 0x000000fd1000780c */ /* 0x000fda0000704470 */
[----:B------:R-:W-:Y:S01]  /*0900*/  @!P0 IMAD.MOV.U32 R12, RZ, RZ, RZ ;  /* 0x000000ffff0c8224 */ /* 0x000fe200078e00ff */
[----:B------:R-:W-:Y:S06]  /*0910*/  @!P0 BRA `(.L_x_13) ;  /* 0x00000000005c8947 */ /* 0x000fec0003800000 */
[----:B------:R-:W-:Y:S02]  /*0920*/  FSETP.GTU.FTZ.AND P0, PT, |R0|, +INF , PT ;  /* 0x7f8000000000780b */ /* 0x000fe40003f1c200 */
[----:B------:R-:W-:-:S04]  /*0930*/  FSETP.GTU.FTZ.AND P1, PT, |R3|, +INF , PT ;  /* 0x7f8000000300780b */ /* 0x000fc80003f3c200 */
[----:B------:R-:W-:-:S13]  /*0940*/  PLOP3.LUT P0, PT, P0, P1, PT, 0xf8, 0x8f ;  /* 0x00000000008f781c */ /* 0x000fda0000703f70 */
[----:B------:R-:W-:Y:S05]  /*0950*/  @P0 BRA `(.L_x_14) ;  /* 0x00000004004c0947 */ /* 0x000fea0003800000 */
[----:B------:R-:W-:-:S13]  /*0960*/  LOP3.LUT P0, RZ, R3, 0x7fffffff, R0, 0xc8, !PT ;  /* 0x7fffffff03ff7812 */ /* 0x000fda000780c800 */
[----:B------:R-:W-:Y:S05]  /*0970*/  @!P0 BRA `(.L_x_15) ;  /* 0x00000004003c8947 */ /* 0x000fea0003800000 */
[C---:B------:R-:W-:Y:S02]  /*0980*/  FSETP.NEU.FTZ.AND P2, PT, |R0|.reuse, +INF , PT ;  /* 0x7f8000000000780b */ /* 0x040fe40003f5d200 */
[----:B------:R-:W-:Y:S02]  /*0990*/  FSETP.NEU.FTZ.AND P1, PT, |R3|, +INF , PT ;  /* 0x7f8000000300780b */ /* 0x000fe40003f3d200 */
[----:B------:R-:W-:-:S11]  /*09a0*/  FSETP.NEU.FTZ.AND P0, PT, |R0|, +INF , PT ;  /* 0x7f8000000000780b */ /* 0x000fd60003f1d200 */
[----:B------:R-:W-:Y:S05]  /*09b0*/  @!P1 BRA !P2, `(.L_x_15) ;  /* 0x00000004002c9947 */ /* 0x000fea0005000000 */
[----:B------:R-:W-:-:S04]  /*09c0*/  LOP3.LUT P2, RZ, R0, 0x7fffffff, RZ, 0xc0, !PT ;  /* 0x7fffffff00ff7812 */ /* 0x000fc8000784c0ff */
[----:B------:R-:W-:-:S13]  /*09d0*/  PLOP3.LUT P1, PT, P1, P2, PT, 0x2f, 0xf2 ;  /* 0x0000000000f2781c */ /* 0x000fda0000f24577 */
[----:B------:R-:W-:Y:S05]  /*09e0*/  @P1 BRA `(.L_x_16) ;  /* 0x0000000400181947 */ /* 0x000fea0003800000 */
[----:B------:R-:W-:-:S04]  /*09f0*/  LOP3.LUT P1, RZ, R3, 0x7fffffff, RZ, 0xc0, !PT ;  /* 0x7fffffff03ff7812 */ /* 0x000fc8000782c0ff */
[----:B------:R-:W-:-:S13]  /*0a00*/  PLOP3.LUT P0, PT, P0, P1, PT, 0x2f, 0xf2 ;  /* 0x0000000000f2781c */ /* 0x000fda0000702577 */
[----:B------:R-:W-:Y:S05]  /*0a10*/  @P0 BRA `(.L_x_17) ;  /* 0x0000000400000947 */ /* 0x000fea0003800000 */
[----:B------:R-:W-:Y:S02]  /*0a20*/  ISETP.GE.AND P0, PT, R16, RZ, PT ;  /* 0x000000ff1000720c */ /* 0x000fe40003f06270 */
[----:B------:R-:W-:-:S11]  /*0a30*/  ISETP.GE.AND P1, PT, R18, RZ, PT ;  /* 0x000000ff1200720c */ /* 0x000fd60003f26270 */
[----:B------:R-:W-:Y:S01]  /*0a40*/  @P0 MOV R12, RZ ;  /* 0x000000ff000c0202 */ /* 0x000fe20000000f00 */
[----:B------:R-:W-:Y:S01]  /*0a50*/  @!P0 FFMA R0, R0, 1.84467440737095516160e+19, RZ ;  /* 0x5f80000000008823 */ /* 0x000fe200000000ff */
[----:B------:R-:W-:Y:S01]  /*0a60*/  @!P0 MOV R12, 0xffffffc0 ;  /* 0xffffffc0000c8802 */ /* 0x000fe20000000f00 */
[----:B------:R-:W-:-:S04]  /*0a70*/  @!P1 FFMA R3, R3, 1.84467440737095516160e+19, RZ ;  /* 0x5f80000003039823 */ /* 0x000fc800000000ff */
[----:B------:R-:W-:-:S07]  /*0a80*/  @!P1 VIADD R12, R12, 0x40 ;  /* 0x000000400c0c9836 */ /* 0x000fce0000000000 */
.L_x_13:
[----:B------:R-:W-:Y:S01]  /*0a90*/  LEA R16, R14, 0xc0800000, 0x17 ;  /* 0xc08000000e107811 */ /* 0x000fe200078eb8ff */
[----:B------:R-:W-:Y:S01]  /*0aa0*/  BSSY.RECONVERGENT B3, `(.L_x_18) ;  /* 0x0000036000037945 */ /* 0x000fe20003800200 */
[----:B------:R-:W-:Y:S02]  /*0ab0*/  IADD3 R17, PT, PT, R17, -0x7f, RZ ;  /* 0xffffff8111117810 */ /* 0x000fe40007ffe0ff */
[----:B------:R-:W-:-:S03]  /*0ac0*/  IADD3 R16, PT, PT, -R16, R3, RZ ;  /* 0x0000000310107210 */ /* 0x000fc60007ffe1ff */
[C---:B------:R-:W-:Y:S01]  /*0ad0*/  IMAD R0, R17.reuse, -0x800000, R0 ;  /* 0xff80000011007824 */ /* 0x040fe200078e0200 */
[----:B------:R-:W0:Y:S01]  /*0ae0*/  MUFU.RCP R3, R16 ;  /* 0x0000001000037308 */ /* 0x000e220000001000 */
[----:B------:R-:W-:Y:S01]  /*0af0*/  FADD.FTZ R19, -R16, -RZ ;  /* 0x800000ff10137221 */ /* 0x000fe20000010100 */
[----:B------:R-:W-:-:S05]  /*0b00*/  IADD3 R17, PT, PT, R17, 0x7f, -R14 ;  /* 0x0000007f11117810 */ /* 0x000fca0007ffe80e */
[----:B------:R-:W-:Y:S02]  /*0b10*/  IMAD.IADD R17, R17, 0x1, R12 ;  /* 0x0000000111117824 */ /* 0x000fe400078e020c */
[----:B0-----:R-:W-:-:S04]  /*0b20*/  FFMA R18, R3, R19, 1 ;  /* 0x3f80000003127423 */ /* 0x001fc80000000013 */
[----:B------:R-:W-:-:S04]  /*0b30*/  FFMA R3, R3, R18, R3 ;  /* 0x0000001203037223 */ /* 0x000fc80000000003 */
[----:B------:R-:W-:-:S04]  /*0b40*/  FFMA R18, R0, R3, RZ ;  /* 0x0000000300127223 */ /* 0x000fc800000000ff */
[----:B------:R-:W-:-:S04]  /*0b50*/  FFMA R20, R19, R18, R0 ;  /* 0x0000001213147223 */ /* 0x000fc80000000000 */
[----:B------:R-:W-:-:S04]  /*0b60*/  FFMA R20, R3, R20, R18 ;  /* 0x0000001403147223 */ /* 0x000fc80000000012 */
[----:B------:R-:W-:-:S04]  /*0b70*/  FFMA R19, R19, R20, R0 ;  /* 0x0000001413137223 */ /* 0x000fc80000000000 */
[----:B------:R-:W-:-:S05]  /*0b80*/  FFMA R0, R3, R19, R20 ;  /* 0x0000001303007223 */ /* 0x000fca0000000014 */
[----:B------:R-:W-:-:S04]  /*0b90*/  SHF.R.U32.HI R14, RZ, 0x17, R0 ;  /* 0x00000017ff0e7819 */ /* 0x000fc80000011600 */
[----:B------:R-:W-:-:S04]  /*0ba0*/  LOP3.LUT R14, R14, 0xff, RZ, 0xc0, !PT ;  /* 0x000000ff0e0e7812 */ /* 0x000fc800078ec0ff */
[----:B------:R-:W-:-:S04]  /*0bb0*/  IADD3 R16, PT, PT, R14, R17, RZ ;  /* 0x000000110e107210 */ /* 0x000fc80007ffe0ff */
[----:B------:R-:W-:-:S04]  /*0bc0*/  IADD3 R12, PT, PT, R16, -0x1, RZ ;  /* 0xffffffff100c7810 */ /* 0x000fc80007ffe0ff */
[----:B------:R-:W-:-:S13]  /*0bd0*/  ISETP.GE.U32.AND P0, PT, R12, 0xfe, PT ;  /* 0x000000fe0c00780c */ /* 0x000fda0003f06070 */
[----:B------:R-:W-:Y:S05]  /*0be0*/  @!P0 BRA `(.L_x_19) ;  /* 0x0000000000808947 */ /* 0x000fea0003800000 */
[----:B------:R-:W-:-:S13]  /*0bf0*/  ISETP.GT.AND P0, PT, R16, 0xfe, PT ;  /* 0x000000fe1000780c */ /* 0x000fda0003f04270 */
[----:B------:R-:W-:Y:S05]  /*0c00*/  @P0 BRA `(.L_x_20) ;  /* 0x00000000006c0947 */ /* 0x000fea0003800000 */
[----:B------:R-:W-:-:S13]  /*0c10*/  ISETP.GE.AND P0, PT, R16, 0x1, PT ;  /* 0x000000011000780c */ /* 0x000fda0003f06270 */
[----:B------:R-:W-:Y:S05]  /*0c20*/  @P0 BRA `(.L_x_21) ;  /* 0x0000000000740947 */ /* 0x000fea0003800000 */
[----:B------:R-:W-:Y:S02]  /*0c30*/  ISETP.GE.AND P0, PT, R16, -0x18, PT ;  /* 0xffffffe81000780c */ /* 0x000fe40003f06270 */
[----:B------:R-:W-:-:S11]  /*0c40*/  LOP3.LUT R0, R0, 0x80000000, RZ, 0xc0, !PT ;  /* 0x8000000000007812 */ /* 0x000fd600078ec0ff */
[----:B------:R-:W-:Y:S05]  /*0c50*/  @!P0 BRA `(.L_x_21) ;  /* 0x0000000000688947 */ /* 0x000fea0003800000 */
[CCC-:B------:R-:W-:Y:S01]  /*0c60*/  FFMA.RZ R12, R3.reuse, R19.reuse, R20.reuse ;  /* 0x00000013030c7223 */ /* 0x1c0fe2000000c014 */
[C---:B------:R-:W-:Y:S01]  /*0c70*/  VIADD R17, R16.reuse, 0x20 ;  /* 0x0000002010117836 */ /* 0x040fe20000000000 */
[C---:B------:R-:W-:Y:S02]  /*0c80*/  ISETP.NE.AND P2, PT, R16.reuse, RZ, PT ;  /* 0x000000ff1000720c */ /* 0x040fe40003f45270 */
[----:B------:R-:W-:Y:S02]  /*0c90*/  ISETP.NE.AND P1, PT, R16, RZ, PT ;  /* 0x000000ff1000720c */ /* 0x000fe40003f25270 */
[----:B------:R-:W-:Y:S01]  /*0ca0*/  LOP3.LUT R14, R12, 0x7fffff, RZ, 0xc0, !PT ;  /* 0x007fffff0c0e7812 */ /* 0x000fe200078ec0ff */
[CCC-:B------:R-:W-:Y:S01]  /*0cb0*/  FFMA.RP R12, R3.reuse, R19.reuse, R20.reuse ;  /* 0x00000013030c7223 */ /* 0x1c0fe20000008014 */
[----:B------:R-:W-:Y:S01]  /*0cc0*/  FFMA.RM R3, R3, R19, R20 ;  /* 0x0000001303037223 */ /* 0x000fe20000004014 */
[----:B------:R-:W-:Y:S02]  /*0cd0*/  IADD3 R16, PT, PT, -R16, RZ, RZ ;  /* 0x000000ff10107210 */ /* 0x000fe40007ffe1ff */
[----:B------:R-:W-:-:S02]  /*0ce0*/  LOP3.LUT R14, R14, 0x800000, RZ, 0xfc, !PT ;  /* 0x008000000e0e7812 */ /* 0x000fc400078efcff */
[----:B------:R-:W-:Y:S02]  /*0cf0*/  FSETP.NEU.FTZ.AND P0, PT, R12, R3, PT ;  /* 0x000000030c00720b */ /* 0x000fe40003f1d000 */
[----:B------:R-:W-:Y:S02]  /*0d00*/  SHF.L.U32 R17, R14, R17, RZ ;  /* 0x000000110e117219 */ /* 0x000fe400000006ff */
[----:B------:R-:W-:Y:S02]  /*0d10*/  SEL R3, R16, RZ, P2 ;  /* 0x000000ff10037207 */ /* 0x000fe40001000000 */
[----:B------:R-:W-:Y:S02]  /*0d20*/  ISETP.NE.AND P1, PT, R17, RZ, P1 ;  /* 0x000000ff1100720c */ /* 0x000fe40000f25270 */
[----:B------:R-:W-:Y:S02]  /*0d30*/  SHF.R.U32.HI R3, RZ, R3, R14 ;  /* 0x00000003ff037219 */ /* 0x000fe4000001160e */
[----:B------:R-:W-:-:S02]  /*0d40*/  PLOP3.LUT P0, PT, P0, P1, PT, 0xf8, 0x8f ;  /* 0x00000000008f781c */ /* 0x000fc40000703f70 */
[----:B------:R-:W-:Y:S02]  /*0d50*/  SHF.R.U32.HI R17, RZ, 0x1, R3 ;  /* 0x00000001ff117819 */ /* 0x000fe40000011603 */
[----:B------:R-:W-:-:S04]  /*0d60*/  SEL R12, RZ, 0x1, !P0 ;  /* 0x00000001ff0c7807 */ /* 0x000fc80004000000 */
[----:B------:R-:W-:-:S04]  /*0d70*/  LOP3.LUT R12, R12, 0x1, R17, 0xf8, !PT ;  /* 0x000000010c0c7812 */ /* 0x000fc800078ef811 */
[----:B------:R-:W-:-:S04]  /*0d80*/  LOP3.LUT R12, R12, R3, RZ, 0xc0, !PT ;  /* 0x000000030c0c7212 */ /* 0x000fc800078ec0ff */
[----:B------:R-:W-:-:S04]  /*0d90*/  IADD3 R17, PT, PT, R17, R12, RZ ;  /* 0x0000000c11117210 */ /* 0x000fc80007ffe0ff */
[----:B------:R-:W-:Y:S01]  /*0da0*/  LOP3.LUT R0, R17, R0, RZ, 0xfc, !PT ;  /* 0x0000000011007212 */ /* 0x000fe200078efcff */
[----:B------:R-:W-:Y:S06]  /*0db0*/  BRA `(.L_x_21) ;  /* 0x0000000000107947 */ /* 0x000fec0003800000 */
.L_x_20:
[----:B------:R-:W-:-:S04]  /*0dc0*/  LOP3.LUT R0, R0, 0x80000000, RZ, 0xc0, !PT ;  /* 0x8000000000007812 */ /* 0x000fc800078ec0ff */
[----:B------:R-:W-:Y:S01]  /*0dd0*/  LOP3.LUT R0, R0, 0x7f800000, RZ, 0xfc, !PT ;  /* 0x7f80000000007812 */ /* 0x000fe200078efcff */
[----:B------:R-:W-:Y:S06]  /*0de0*/  BRA `(.L_x_21) ;  /* 0x0000000000047947 */ /* 0x000fec0003800000 */
.L_x_19:
[----:B------:R-:W-:-:S07]  /*0df0*/  IMAD R0, R17, 0x800000, R0 ;  /* 0x0080000011007824 */ /* 0x000fce00078e0200 */
.L_x_21:
[----:B------:R-:W-:Y:S05]  /*0e00*/  BSYNC.RECONVERGENT B3 ;  /* 0x0000000000037941 */ /* 0x000fea0003800200 */
.L_x_18:
[----:B------:R-:W-:Y:S05]  /*0e10*/  BRA `(.L_x_22) ;  /* 0x0000000000207947 */ /* 0x000fea0003800000 */
.L_x_17:
[----:B------:R-:W-:-:S04]  /*0e20*/  LOP3.LUT R0, R3, 0x80000000, R0, 0x48, !PT ;  /* 0x8000000003007812 */ /* 0x000fc800078e4800 */
[----:B------:R-:W-:Y:S01]  /*0e30*/  LOP3.LUT R0, R0, 0x7f800000, RZ, 0xfc, !PT ;  /* 0x7f80000000007812 */ /* 0x000fe200078efcff */
[----:B------:R-:W-:Y:S06]  /*0e40*/  BRA `(.L_x_22) ;  /* 0x0000000000147947 */ /* 0x000fec0003800000 */
.L_x_16:
[----:B------:R-:W-:Y:S01]  /*0e50*/  LOP3.LUT R0, R3, 0x80000000, R0, 0x48, !PT ;  /* 0x8000000003007812 */ /* 0x000fe200078e4800 */
[----:B------:R-:W-:Y:S06]  /*0e60*/  BRA `(.L_x_22) ;  /* 0x00000000000c7947 */ /* 0x000fec0003800000 */
.L_x_15:
[----:B------:R-:W0:Y:S01]  /*0e70*/  MUFU.RSQ R0, -QNAN ;  /* 0xffc0000000007908 */ /* 0x000e220000001400 */
[----:B------:R-:W-:Y:S05]  /*0e80*/  BRA `(.L_x_22) ;  /* 0x0000000000047947 */ /* 0x000fea0003800000 */
.L_x_14:
[----:B------:R-:W-:-:S07]  /*0e90*/  FADD.FTZ R0, R0, R3 ;  /* 0x0000000300007221 */ /* 0x000fce0000010000 */
.L_x_22:
[----:B------:R-:W-:Y:S05]  /*0ea0*/  BSYNC.RECONVERGENT B2 ;  /* 0x0000000000027941 */ /* 0x000fea0003800200 */
.L_x_12:
[----:B------:R-:W-:Y:S01]  /*0eb0*/  HFMA2 R17, -RZ, RZ, 0, 0 ;  /* 0x00000000ff117431 */ /* 0x000fe200000001ff */
[----:B------:R-:W-:-:S04]  /*0ec0*/  MOV R16, R10 ;  /* 0x0000000a00107202 */ /* 0x000fc80000000f00 */
[----:B0-----:R-:W-:Y:S05]  /*0ed0*/  RET.REL.NODEC R16 `(graph_optimized_integrate) ;  /* 0xfffffff010487950 */ /* 0x001fea0003c3ffff */
.L_x_23:
        /* <DEDUP_REMOVED lines=10> */
.L_x_556:


//--------------------- .text.graph_optimized_forces_only --------------------------
	.section	.text.graph_optimized_forces_only,"ax",@progbits
	.align	128
        .global         graph_optimized_forces_only
        .type           graph_optimized_forces_only,@function
        .size           graph_optimized_forces_only,(.L_x_559 - graph_optimized_forces_only)
        .other          graph_optimized_forces_only,@"STO_CUDA_ENTRY STV_DEFAULT"
graph_optimized_forces_only:
.text.graph_optimized_forces_only:
        /* <DEDUP_REMOVED lines=10> */
[----:B------:R-:W2:Y:S06]  /*00a0*/  LDCU UR23, c[0x3][0x10] ;  /* 0x00c00200ff1777ac */ /* 0x000eac0008000800 */
[----:B------:R-:W3:Y:S01]  /*00b0*/  LDC.64 R14, c[0x0][0x388] ;  /* 0x0000e200ff0e7b82 */ /* 0x000ee20000000a00 */
[----:B------:R-:W4:Y:S07]  /*00c0*/  LDCU UR24, c[0x3][0x10] ;  /* 0x00c00200ff1877ac */ /* 0x000f2e0008000800 */
[----:B------:R-:W2:Y:S08]  /*00d0*/  LDC.64 R16, c[0x0][0x390] ;  /* 0x0000e400ff107b82 */ /* 0x000eb00000000a00 */
[----:B------:R-:W4:Y:S01]  /*00e0*/  LDC.64 R18, c[0x0][0x3b0] ;  /* 0x0000ec00ff127b82 */ /* 0x000f220000000a00 */
[----:B0-----:R-:W-:-:S05]  /*00f0*/  IMAD.WIDE R2, R24, 0x4, R2 ;  /* 0x0000000418027825 */ /* 0x001fca00078e0202 */
[----:B-1----:R0:W5:Y:S02]  /*0100*/  LDG.E.CONSTANT R13, desc[UR20][R2.64] ;  /* 0x00000014020d7981 */ /* 0x002164000c1e9900 */
[----:B------:R-:W1:Y:S01]  /*0110*/  LDC.64 R20, c[0x0][0x3b8] ;  /* 0x0000ee00ff147b82 */ /* 0x000e620000000a00 */
[----:B---3--:R-:W-:-:S05]  /*0120*/  IMAD.WIDE R14, R24, 0x4, R14 ;  /* 0x00000004180e7825 */ /* 0x008fca00078e020e */
[----:B------:R0:W5:Y:S01]  /*0130*/  LDG.E.CONSTANT R12, desc[UR20][R14.64] ;  /* 0x000000140e0c7981 */ /* 0x000162000c1e9900 */
[----:B--2---:R-:W-:-:S05]  /*0140*/  IMAD.WIDE R16, R24, 0x4, R16 ;  /* 0x0000000418107825 */ /* 0x004fca00078e0210 */
[----:B------:R0:W5:Y:S01]  /*0150*/  LDG.E.CONSTANT R11, desc[UR20][R16.64] ;  /* 0x00000014100b7981 */ /* 0x000162000c1e9900 */
[----:B----4-:R-:W-:-:S05]  /*0160*/  IMAD.WIDE R18, R24, 0x4, R18 ;  /* 0x0000000418127825 */ /* 0x010fca00078e0212 */
[----:B------:R0:W5:Y:S01]  /*0170*/  LDG.E.CONSTANT R10, desc[UR20][R18.64] ;  /* 0x00000014120a7981 */ /* 0x000162000c1e9900 */
[----:B-1----:R-:W-:-:S05]  /*0180*/  IMAD.WIDE R20, R24, 0x4, R20 ;  /* 0x0000000418147825 */ /* 0x002fca00078e0214 */
[----:B------:R0:W5:Y:S01]  /*0190*/  LDG.E.CONSTANT R9, desc[UR20][R20.64] ;  /* 0x0000001414097981 */ /* 0x000162000c1e9900 */
[----:B------:R-:W-:Y:S01]  /*01a0*/  ISETP.GE.AND P0, PT, R24, 0x1, PT ;  /* 0x000000011800780c */ /* 0x000fe20003f06270 */
[----:B------:R-:W-:Y:S01]  /*01b0*/  BSSY.RECONVERGENT B1, `(.L_x_24) ;  /* 0x0000305000017945 */ /* 0x000fe20003800200 */
[----:B------:R-:W-:Y:S01]  /*01c0*/  HFMA2 R8, -RZ, RZ, 0, 0 ;  /* 0x00000000ff087431 */ /* 0x000fe200000001ff */
[----:B------:R-:W-:Y:S02]  /*01d0*/  CS2R R6, SRZ ;  /* 0x0000000000067805 */ /* 0x000fe4000001ff00 */
[----:B------:R-:W-:-:S08]  /*01e0*/  MOV R5, RZ ;  /* 0x000000ff00057202 */ /* 0x000fd00000000f00 */
[----:B0-----:R-:W-:Y:S05]  /*01f0*/  @!P0 BRA `(.L_x_25) ;  /* 0x0000003000008947 */ /* 0x001fea0003800000 */
[----:B------:R-:W-:Y:S01]  /*0200*/  VIMNMX R7, PT, PT, R24, UR22, PT ;  /* 0x0000001618077c48 */ /* 0x000fe2000bfe0100 */
[----:B------:R-:W-:Y:S01]  /*0210*/  BSSY.RECONVERGENT B0, `(.L_x_26) ;  /* 0x0000287000007945 */ /* 0x000fe20003800200 */
[----:B------:R-:W-:Y:S02]  /*0220*/  CS2R R4, SRZ ;  /* 0x0000000000047805 */ /* 0x000fe4000001ff00 */
[----:B------:R-:W-:Y:S02]  /*0230*/  MOV R6, RZ ;  /* 0x000000ff00067202 */ /* 0x000fe40000000f00 */
[C---:B------:R-:W-:Y:S02]  /*0240*/  ISETP.GE.AND P0, PT, R7.reuse, 0x8, PT ;  /* 0x000000080700780c */ /* 0x040fe40003f06270 */
[----:B------:R-:W-:Y:S02]  /*0250*/  VIMNMX R7, PT, PT, R7, 0x1, !PT ;  /* 0x0000000107077848 */ /* 0x000fe40007fe0100 */
[----:B------:R-:W-:-:S02]  /*0260*/  MOV R8, RZ ;  /* 0x000000ff00087202 */ /* 0x000fc40000000f00 */
[----:B------:R-:W-:-:S07]  /*0270*/  LOP3.LUT R3, R7, 0x7, RZ, 0xc0, !PT ;  /* 0x0000000707037812 */ /* 0x000fce00078ec0ff */
[----:B------:R-:W-:Y:S05]  /*0280*/  @!P0 BRA `(.L_x_27) ;  /* 0x0000002400fc8947 */ /* 0x000fea0003800000 */
[----:B------:R-:W0:Y:S01]  /*0290*/  LDCU.128 UR8, c[0x0][0x380] ;  /* 0x00007000ff0877ac */ /* 0x000e220008000c00 */
[----:B------:R-:W-:Y:S01]  /*02a0*/  LOP3.LUT R4, R7, 0x7ffffff8, RZ, 0xc0, !PT ;  /* 0x7ffffff807047812 */ /* 0x000fe200078ec0ff */
[----:B------:R-:W-:Y:S01]  /*02b0*/  HFMA2 R5, -RZ, RZ, 0, 0 ;  /* 0x00000000ff057431 */ /* 0x000fe200000001ff */
[----:B------:R-:W1:Y:S02]  /*02c0*/  LDCU.128 UR16, c[0x0][0x3b0] ;  /* 0x00007600ff1077ac */ /* 0x000e640008000c00 */
[----:B------:R-:W-:Y:S01]  /*02d0*/  IADD3 R2, PT, PT, -R4, RZ, RZ ;  /* 0x000000ff04027210 */ /* 0x000fe20007ffe1ff */
[----:B------:R-:W2:Y:S01]  /*02e0*/  LDCU.64 UR14, c[0x0][0x390] ;  /* 0x00007200ff0e77ac */ /* 0x000ea20008000a00 */
[----:B0-----:R-:W-:Y:S02]  /*02f0*/  UIADD3 UR12, UP0, UPT, UR8, 0x10, URZ ;  /* 0x00000010080c7890 */ /* 0x001fe4000ff1e0ff */
[----:B------:R-:W-:Y:S02]  /*0300*/  UIADD3 UR10, UP1, UPT, UR10, 0x10, URZ ;  /* 0x000000100a0a7890 */ /* 0x000fe4000ff3e0ff */
[----:B------:R-:W-:-:S02]  /*0310*/  UIADD3.X UR13, UPT, UPT, URZ, UR9, URZ, UP0, !UPT ;  /* 0x00000009ff0d7290 */ /* 0x000fc400087fe4ff */
[----:B------:R-:W-:Y:S01]  /*0320*/  UIADD3.X UR11, UPT, UPT, URZ, UR11, URZ, UP1, !UPT ;  /* 0x0000000bff0b7290 */ /* 0x000fe20008ffe4ff */
[----:B------:R-:W-:Y:S01]  /*0330*/  MOV R16, UR12 ;  /* 0x0000000c00107c02 */ /* 0x000fe20008000f00 */
[----:B-1----:R-:W-:Y:S01]  /*0340*/  UIADD3 UR6, UP1, UPT, UR16, 0x10, URZ ;  /* 0x0000001010067890 */ /* 0x002fe2000ff3e0ff */
[----:B------:R-:W-:Y:S01]  /*0350*/  MOV R14, UR10 ;  /* 0x0000000a000e7c02 */ /* 0x000fe20008000f00 */
[----:B------:R-:W-:Y:S01]  /*0360*/  UIADD3 UR4, UP2, UPT, UR18, 0x10, URZ ;  /* 0x0000001012047890 */ /* 0x000fe2000ff5e0ff */
[----:B------:R-:W-:Y:S01]  /*0370*/  MOV R17, UR13 ;  /* 0x0000000d00117c02 */ /* 0x000fe20008000f00 */
[----:B--2---:R-:W-:Y:S01]  /*0380*/  UIADD3 UR8, UP0, UPT, UR14, 0x10, URZ ;  /* 0x000000100e087890 */ /* 0x004fe2000ff1e0ff */
[----:B------:R-:W-:Y:S01]  /*0390*/  MOV R15, UR11 ;  /* 0x0000000b000f7c02 */ /* 0x000fe20008000f00 */
[----:B------:R-:W-:Y:S01]  /*03a0*/  UIADD3.X UR7, UPT, UPT, URZ, UR17, URZ, UP1, !UPT ;  /* 0x00000011ff077290 */ /* 0x000fe20008ffe4ff */
[----:B------:R-:W-:Y:S01]  /*03b0*/  MOV R20, UR6 ;  /* 0x0000000600147c02 */ /* 0x000fe20008000f00 */
[----:B------:R-:W-:Y:S01]  /*03c0*/  UIADD3.X UR5, UPT, UPT, URZ, UR19, URZ, UP2, !UPT ;  /* 0x00000013ff057290 */ /* 0x000fe200097fe4ff */
[----:B------:R-:W-:Y:S01]  /*03d0*/  MOV R22, UR4 ;  /* 0x0000000400167c02 */ /* 0x000fe20008000f00 */
[----:B------:R-:W-:Y:S01]  /*03e0*/  UIADD3.X UR9, UPT, UPT, URZ, UR15, URZ, UP0, !UPT ;  /* 0x0000000fff097290 */ /* 0x000fe200087fe4ff */
[----:B------:R-:W-:-:S02]  /*03f0*/  MOV R18, UR8 ;  /* 0x0000000800127c02 */ /* 0x000fc40008000f00 */
[----:B------:R-:W-:Y:S02]  /*0400*/  MOV R21, UR7 ;  /* 0x0000000700157c02 */ /* 0x000fe40008000f00 */
[----:B------:R-:W-:Y:S02]  /*0410*/  MOV R23, UR5 ;  /* 0x0000000500177c02 */ /* 0x000fe40008000f00 */
[----:B------:R-:W-:-:S07]  /*0420*/  MOV R19, UR9 ;  /* 0x0000000900137c02 */ /* 0x000fce0008000f00 */
.L_x_108:
[----:B------:R-:W2:Y:S04]  /*0430*/  LDG.E.CONSTANT R25, desc[UR20][R14.64+-0x10] ;  /* 0xfffff0140e197981 */ /* 0x000ea8000c1e9900 */
[----:B------:R-:W3:Y:S04]  /*0440*/  LDG.E.CONSTANT R0, desc[UR20][R16.64+-0x10] ;  /* 0xfffff01410007981 */ /* 0x000ee8000c1e9900 */
[----:B------:R-:W4:Y:S01]  /*0450*/  LDG.E.CONSTANT R26, desc[UR20][R18.64+-0x10] ;  /* 0xfffff014121a7981 */ /* 0x000f22000c1e9900 */
[----:B------:R-:W-:Y:S01]  /*0460*/  BSSY.RECONVERGENT B4, `(.L_x_28) ;  /* 0x0000047000047945 */ /* 0x000fe20003800200 */
[----:B--2--5:R-:W-:Y:S01]  /*0470*/  FADD R34, -R12, R25 ;  /* 0x000000190c227221 */ /* 0x024fe20000000100 */
[----:B---3--:R-:W-:-:S03]  /*0480*/  FADD R35, -R13, R0 ;  /* 0x000000000d237221 */ /* 0x008fc60000000100 */
[----:B------:R-:W-:Y:S01]  /*0490*/  FMUL R0, R34, R34 ;  /* 0x0000002222007220 */ /* 0x000fe20000400000 */
[----:B----4-:R-:W-:-:S03]  /*04a0*/  FADD R33, -R11, R26 ;  /* 0x0000001a0b217221 */ /* 0x010fc60000000100 */
[----:B------:R-:W-:-:S04]  /*04b0*/  FFMA R0, R35, R35, R0 ;  /* 0x0000002323007223 */ /* 0x000fc80000000000 */
[----:B------:R-:W-:-:S05]  /*04c0*/  FFMA R32, R33, R33, R0 ;  /* 0x0000002121207223 */ /* 0x000fca0000000000 */
[----:B------:R-:W-:-:S04]  /*04d0*/  FSETP.GT.AND P0, PT, R32, 0.0099999997764825820923, PT ;  /* 0x3c23d70a2000780b */ /* 0x000fc80003f04000 */
[----:B------:R-:W-:-:S13]  /*04e0*/  FSETP.GEU.OR P0, PT, R32, UR23, !P0 ;  /* 0x0000001720007c0b */ /* 0x000fda000c70e400 */
[----:B------:R-:W-:Y:S05]  /*04f0*/  @P0 BRA `(.L_x_29) ;  /* 0x0000000000f40947 */ /* 0x000fea0003800000 */
[----:B------:R-:W2:Y:S04]  /*0500*/  LDG.E.CONSTANT R0, desc[UR20][R22.64+-0x10] ;  /* 0xfffff01416007981 */ /* 0x000ea8000c1e9900 */
[----:B------:R-:W3:Y:S01]  /*0510*/  LDG.E.CONSTANT R25, desc[UR20][R20.64+-0x10] ;  /* 0xfffff01414197981 */ /* 0x000ee2000c1e9900 */
[----:B------:R-:W-:Y:S01]  /*0520*/  BSSY.RECONVERGENT B2, `(.L_x_30) ;  /* 0x0000011000027945 */ /* 0x000fe20003800200 */
[----:B--2---:R-:W-:-:S04]  /*0530*/  FMUL R26, R9, R0 ;  /* 0x00000000091a7220 */ /* 0x004fc80000400000 */
[----:B------:R0:W1:Y:S01]  /*0540*/  MUFU.RSQ R27, R26 ;  /* 0x0000001a001b7308 */ /* 0x0000620000001400 */
[----:B------:R-:W-:Y:S01]  /*0550*/  IADD3 R0, PT, PT, R26, -0xd000000, RZ ;  /* 0xf30000001a007810 */ /* 0x000fe20007ffe0ff */
[----:B---3--:R-:W-:-:S03]  /*0560*/  FADD R25, R10, R25 ;  /* 0x000000190a197221 */ /* 0x008fc60000000000 */
[----:B------:R-:W-:Y:S01]  /*0570*/  ISETP.GT.U32.AND P0, PT, R0, 0x727fffff, PT ;  /* 0x727fffff0000780c */ /* 0x000fe20003f04070 */
[----:B------:R-:W-:-:S12]  /*0580*/  FMUL R30, R25, 0.5 ;  /* 0x3f000000191e7820 */ /* 0x000fd80000400000 */
[----:B01----:R-:W-:Y:S05]  /*0590*/  @!P0 BRA `(.L_x_31) ;  /* 0x0000000000148947 */ /* 0x003fea0003800000 */
[----:B------:R-:W-:Y:S02]  /*05a0*/  MOV R25, R26 ;  /* 0x0000001a00197202 */ /* 0x000fe40000000f00 */
[----:B------:R-:W-:-:S07]  /*05b0*/  MOV R0, 0x5d0 ;  /* 0x000005d000007802 */ /* 0x000fce0000000f00 */
[----:B------:R-:W-:Y:S05]  /*05c0*/  CALL.REL.NOINC `($__internal_3_$__cuda_sm20_sqrt_rn_f32_slowpath) ;  /* 0x0000006400807944 */ /* 0x000fea0003c00000 */
[----:B------:R-:W-:Y:S01]  /*05d0*/  MOV R37, R29 ;  /* 0x0000001d00257202 */ /* 0x000fe20000000f00 */
[----:B------:R-:W-:Y:S06]  /*05e0*/  BRA `(.L_x_32) ;  /* 0x0000000000107947 */ /* 0x000fec0003800000 */
.L_x_31:
[----:B------:R-:W-:Y:S01]  /*05f0*/  FMUL.FTZ R37, R26, R27 ;  /* 0x0000001b1a257220 */ /* 0x000fe20000410000 */
[----:B------:R-:W-:-:S03]  /*0600*/  FMUL.FTZ R25, R27, 0.5 ;  /* 0x3f0000001b197820 */ /* 0x000fc60000410000 */
[----:B------:R-:W-:-:S04]  /*0610*/  FFMA R0, -R37, R37, R26 ;  /* 0x0000002525007223 */ /* 0x000fc8000000011a */
[----:B------:R-:W-:-:S07]  /*0620*/  FFMA R37, R0, R25, R37 ;  /* 0x0000001900257223 */ /* 0x000fce0000000025 */
.L_x_32:
[----:B------:R-:W-:Y:S05]  /*0630*/  BSYNC.RECONVERGENT B2 ;  /* 0x0000000000027941 */ /* 0x000fea0003800200 */
.L_x_30:
[C---:B------:R-:W-:Y:S01]  /*0640*/  FMUL R25, R32.reuse, R32 ;  /* 0x0000002020197220 */ /* 0x040fe20000400000 */
[----:B------:R-:W-:Y:S03]  /*0650*/  BSSY.RECONVERGENT B3, `(.L_x_33) ;  /* 0x0000011000037945 */ /* 0x000fe60003800200 */
[----:B------:R-:W-:Y:S01]  /*0660*/  FMUL R27, R32, R25 ;  /* 0x00000019201b7220 */ /* 0x000fe20000400000 */
[----:B------:R-:W-:-:S04]  /*0670*/  FMUL R25, R30, R30 ;  /* 0x0000001e1e197220 */ /* 0x000fc80000400000 */
[----:B------:R-:W-:Y:S01]  /*0680*/  IADD3 R0, PT, PT, R27, 0x1800000, RZ ;  /* 0x018000001b007810 */ /* 0x000fe20007ffe0ff */
[----:B------:R-:W-:-:S03]  /*0690*/  FMUL R25, R30, R25 ;  /* 0x000000191e197220 */ /* 0x000fc60000400000 */
[----:B------:R-:W-:Y:S01]  /*06a0*/  LOP3.LUT R0, R0, 0x7f800000, RZ, 0xc0, !PT ;  /* 0x7f80000000007812 */ /* 0x000fe200078ec0ff */
[----:B------:R-:W-:-:S03]  /*06b0*/  FMUL R36, R25, R25 ;  /* 0x0000001919247220 */ /* 0x000fc60000400000 */
[----:B------:R-:W-:-:S13]  /*06c0*/  ISETP.GT.U32.AND P0, PT, R0, 0x1ffffff, PT ;  /* 0x01ffffff0000780c */ /* 0x000fda0003f04070 */
[----:B------:R-:W-:Y:S05]  /*06d0*/  @P0 BRA `(.L_x_34) ;  /* 0x0000000000100947 */ /* 0x000fea0003800000 */
[----:B------:R-:W-:Y:S02]  /*06e0*/  MOV R28, R27 ;  /* 0x0000001b001c7202 */ /* 0x000fe40000000f00 */
[----:B------:R-:W-:-:S07]  /*06f0*/  MOV R27, 0x710 ;  /* 0x00000710001b7802 */ /* 0x000fce0000000f00 */
[----:B------:R-:W-:Y:S05]  /*0700*/  CALL.REL.NOINC `($__internal_2_$__cuda_sm20_rcp_rn_f32_slowpath) ;  /* 0x00000060005c7944 */ /* 0x000fea0003c00000 */
[----:B------:R-:W-:Y:S05]  /*0710*/  BRA `(.L_x_35) ;  /* 0x0000000000107947 */ /* 0x000fea0003800000 */
.L_x_34:
[----:B------:R-:W0:Y:S02]  /*0720*/  MUFU.RCP R28, R27 ;  /* 0x0000001b001c7308 */ /* 0x000e240000001000 */
[----:B0-----:R-:W-:-:S04]  /*0730*/  FFMA R0, R27, R28, -1 ;  /* 0xbf8000001b007423 */ /* 0x001fc8000000001c */
[----:B------:R-:W-:-:S04]  /*0740*/  FADD.FTZ R25, -R0, -RZ ;  /* 0x800000ff00197221 */ /* 0x000fc80000010100 */
[----:B------:R-:W-:-:S07]  /*0750*/  FFMA R28, R28, R25, R28 ;  /* 0x000000191c1c7223 */ /* 0x000fce000000001c */
.L_x_35:
[----:B------:R-:W-:Y:S05]  /*0760*/  BSYNC.RECONVERGENT B3 ;  /* 0x0000000000037941 */ /* 0x000fea0003800200 */
.L_x_33:
[----:B------:R-:W0:Y:S01]  /*0770*/  MUFU.RCP R27, R32 ;  /* 0x00000020001b7308 */ /* 0x000e220000001000 */
[----:B------:R-:W-:Y:S01]  /*0780*/  FMUL R28, R36, R28 ;  /* 0x0000001c241c7220 */ /* 0x000fe20000400000 */
[----:B------:R-:W-:Y:S01]  /*0790*/  FMUL R0, R37, 24 ;  /* 0x41c0000025007820 */ /* 0x000fe20000400000 */
[----:B------:R-:W-:Y:S02]  /*07a0*/  BSSY.RECONVERGENT B5, `(.L_x_36) ;  /* 0x000000f000057945 */ /* 0x000fe40003800200 */
[----:B------:R-:W-:-:S04]  /*07b0*/  FADD R25, R28, R28 ;  /* 0x0000001c1c197221 */ /* 0x000fc80000000000 */
[----:B------:R-:W-:-:S04]  /*07c0*/  FFMA R25, R28, R25, -R28 ;  /* 0x000000191c197223 */ /* 0x000fc8000000081c */
[----:B------:R-:W-:-:S04]  /*07d0*/  FMUL R0, R0, R25 ;  /* 0x0000001900007220 */ /* 0x000fc80000400000 */
[----:B------:R-:W1:Y:S01]  /*07e0*/  FCHK P0, R0, R32 ;  /* 0x0000002000007302 */ /* 0x000e620000000000 */
[----:B0-----:R-:W-:-:S04]  /*07f0*/  FFMA R26, -R32, R27, 1 ;  /* 0x3f800000201a7423 */ /* 0x001fc8000000011b */
[----:B------:R-:W-:-:S04]  /*0800*/  FFMA R27, R27, R26, R27 ;  /* 0x0000001a1b1b7223 */ /* 0x000fc8000000001b */
[----:B------:R-:W-:-:S04]  /*0810*/  FFMA R26, R0, R27, RZ ;  /* 0x0000001b001a7223 */ /* 0x000fc800000000ff */
[----:B------:R-:W-:-:S04]  /*0820*/  FFMA R25, -R32, R26, R0 ;  /* 0x0000001a20197223 */ /* 0x000fc80000000100 */
[----:B------:R-:W-:Y:S01]  /*0830*/  FFMA R25, R27, R25, R26 ;  /* 0x000000191b197223 */ /* 0x000fe2000000001a */
[----:B-1----:R-:W-:Y:S06]  /*0840*/  @!P0 BRA `(.L_x_37) ;  /* 0x0000000000108947 */ /* 0x002fec0003800000 */
[----:B------:R-:W-:Y:S02]  /*0850*/  MOV R31, R32 ;  /* 0x00000020001f7202 */ /* 0x000fe40000000f00 */
[----:B------:R-:W-:-:S07]  /*0860*/  MOV R25, 0x880 ;  /* 0x0000088000197802 */ /* 0x000fce0000000f00 */
[----:B------:R-:W-:Y:S05]  /*0870*/  CALL.REL.NOINC `($__internal_4_$__cuda_sm3x_div_rn_noftz_f32_slowpath) ;  /* 0x00000064002c7944 */ /* 0x000fea0003c00000 */
[----:B------:R-:W-:-:S07]  /*0880*/  MOV R25, R0 ;  /* 0x0000000000197202 */ /* 0x000fce0000000f00 */
.L_x_37:
[----:B------:R-:W-:Y:S05]  /*0890*/  BSYNC.RECONVERGENT B5 ;  /* 0x0000000000057941 */ /* 0x000fea0003800200 */
.L_x_36:
[-C--:B------:R-:W-:Y:S01]  /*08a0*/  FFMA R8, R35, R25.reuse, R8 ;  /* 0x0000001923087223 */ /* 0x080fe20000000008 */
[-C--:B------:R-:W-:Y:S01]  /*08b0*/  FFMA R6, R34, R25.reuse, R6 ;  /* 0x0000001922067223 */ /* 0x080fe20000000006 */
[----:B------:R-:W-:-:S07]  /*08c0*/  FFMA R5, R33, R25, R5 ;  /* 0x0000001921057223 */ /* 0x000fce0000000005 */
.L_x_29:
[----:B------:R-:W-:Y:S05]  /*08d0*/  BSYNC.RECONVERGENT B4 ;  /* 0x0000000000047941 */ /* 0x000fea0003800200 */
.L_x_28:
[----:B------:R-:W2:Y:S04]  /*08e0*/  LDG.E.CONSTANT R25, desc[UR20][R14.64+-0xc] ;  /* 0xfffff4140e197981 */ /* 0x000ea8000c1e9900 */
[----:B------:R-:W3:Y:S04]  /*08f0*/  LDG.E.CONSTANT R0, desc[UR20][R16.64+-0xc] ;  /* 0xfffff41410007981 */ /* 0x000ee8000c1e9900 */
[----:B------:R-:W4:Y:S01]  /*0900*/  LDG.E.CONSTANT R26, desc[UR20][R18.64+-0xc] ;  /* 0xfffff414121a7981 */ /* 0x000f22000c1e9900 */
[----:B------:R-:W-:Y:S01]  /*0910*/  BSSY.RECONVERGENT B4, `(.L_x_38) ;  /* 0x0000047000047945 */ /* 0x000fe20003800200 */
[----:B--2---:R-:W-:Y:S01]  /*0920*/  FADD R34, -R12, R25 ;  /* 0x000000190c227221 */ /* 0x004fe20000000100 */
        /* <DEDUP_REMOVED lines=23> */
.L_x_41:
[----:B------:R-:W-:Y:S01]  /*0aa0*/  FMUL.FTZ R37, R26, R27 ;  /* 0x0000001b1a257220 */ /* 0x000fe20000410000 */
[----:B------:R-:W-:-:S03]  /*0ab0*/  FMUL.FTZ R25, R27, 0.5 ;  /* 0x3f0000001b197820 */ /* 0x000fc60000410000 */
[----:B------:R-:W-:-:S04]  /*0ac0*/  FFMA R0, -R37, R37, R26 ;  /* 0x0000002525007223 */ /* 0x000fc8000000011a */
[----:B------:R-:W-:-:S07]  /*0ad0*/  FFMA R37, R0, R25, R37 ;  /* 0x0000001900257223 */ /* 0x000fce0000000025 */
.L_x_42:
[----:B------:R-:W-:Y:S05]  /*0ae0*/  BSYNC.RECONVERGENT B2 ;  /* 0x0000000000027941 */ /* 0x000fea0003800200 */
.L_x_40:
        /* <DEDUP_REMOVED lines=14> */
.L_x_44:
[----:B------:R-:W0:Y:S02]  /*0bd0*/  MUFU.RCP R28, R27 ;  /* 0x0000001b001c7308 */ /* 0x000e240000001000 */
[----:B0-----:R-:W-:-:S04]  /*0be0*/  FFMA R0, R27, R28, -1 ;  /* 0xbf8000001b007423 */ /* 0x001fc8000000001c */
[----:B------:R-:W-:-:S04]  /*0bf0*/  FADD.FTZ R25, -R0, -RZ ;  /* 0x800000ff00197221 */ /* 0x000fc80000010100 */
[----:B------:R-:W-:-:S07]  /*0c00*/  FFMA R28, R28, R25, R28 ;  /* 0x000000191c1c7223 */ /* 0x000fce000000001c */
.L_x_45:
[----:B------:R-:W-:Y:S05]  /*0c10*/  BSYNC.RECONVERGENT B3 ;  /* 0x0000000000037941 */ /* 0x000fea0003800200 */
.L_x_43:
        /* <DEDUP_REMOVED lines=18> */
.L_x_47:
[----:B------:R-:W-:Y:S05]  /*0d40*/  BSYNC.RECONVERGENT B5 ;  /* 0x0000000000057941 */ /* 0x000fea0003800200 */
.L_x_46:
[-C--:B------:R-:W-:Y:S01]  /*0d50*/  FFMA R8, R35, R25.reuse, R8 ;  /* 0x0000001923087223 */ /* 0x080fe20000000008 */
[-C--:B------:R-:W-:Y:S01]  /*0d60*/  FFMA R6, R34, R25.reuse, R6 ;  /* 0x0000001922067223 */ /* 0x080fe20000000006 */
[----:B------:R-:W-:-:S07]  /*0d70*/  FFMA R5, R33, R25, R5 ;  /* 0x0000001921057223 */ /* 0x000fce0000000005 */
.L_x_39:
[----:B------:R-:W-:Y:S05]  /*0d80*/  BSYNC.RECONVERGENT B4 ;  /* 0x0000000000047941 */ /* 0x000fea0003800200 */
.L_x_38:
        /* <DEDUP_REMOVED lines=28> */
.L_x_51:
[----:B------:R-:W-:Y:S01]  /*0f50*/  FMUL.FTZ R37, R26, R27 ;  /* 0x0000001b1a257220 */ /* 0x000fe20000410000 */
[----:B------:R-:W-:-:S03]  /*0f60*/  FMUL.FTZ R25, R27, 0.5 ;  /* 0x3f0000001b197820 */ /* 0x000fc60000410000 */
[----:B------:R-:W-:-:S04]  /*0f70*/  FFMA R0, -R37, R37, R26 ;  /* 0x0000002525007223 */ /* 0x000fc8000000011a */
[----:B------:R-:W-:-:S07]  /*0f80*/  FFMA R37, R0, R25, R37 ;  /* 0x0000001900257223 */ /* 0x000fce0000000025 */
.L_x_52:
[----:B------:R-:W-:Y:S05]  /*0f90*/  BSYNC.RECONVERGENT B2 ;  /* 0x0000000000027941 */ /* 0x000fea0003800200 */
.L_x_50:
        /* <DEDUP_REMOVED lines=14> */
.L_x_54:
[----:B------:R-:W0:Y:S02]  /*1080*/  MUFU.RCP R28, R27 ;  /* 0x0000001b001c7308 */ /* 0x000e240000001000 */
[----:B0-----:R-:W-:-:S04]  /*1090*/  FFMA R0, R27, R28, -1 ;  /* 0xbf8000001b007423 */ /* 0x001fc8000000001c */
[----:B------:R-:W-:-:S04]  /*10a0*/  FADD.FTZ R25, -R0, -RZ ;  /* 0x800000ff00197221 */ /* 0x000fc80000010100 */
[----:B------:R-:W-:-:S07]  /*10b0*/  FFMA R28, R28, R25, R28 ;  /* 0x000000191c1c7223 */ /* 0x000fce000000001c */
.L_x_55:
[----:B------:R-:W-:Y:S05]  /*10c0*/  BSYNC.RECONVERGENT B3 ;  /* 0x0000000000037941 */ /* 0x000fea0003800200 */
.L_x_53:
        /* <DEDUP_REMOVED lines=18> */
.L_x_57:
[----:B------:R-:W-:Y:S05]  /*11f0*/  BSYNC.RECONVERGENT B5 ;  /* 0x0000000000057941 */ /* 0x000fea0003800200 */
.L_x_56:
[-C--:B------:R-:W-:Y:S01]  /*1200*/  FFMA R8, R35, R25.reuse, R8 ;  /* 0x0000001923087223 */ /* 0x080fe20000000008 */
[-C--:B------:R-:W-:Y:S01]  /*1210*/  FFMA R6, R34, R25.reuse, R6 ;  /* 0x0000001922067223 */ /* 0x080fe20000000006 */
[----:B------:R-:W-:-:S07]  /*1220*/  FFMA R5, R33, R25, R5 ;  /* 0x0000001921057223 */ /* 0x000fce0000000005 */
.L_x_49:
[----:B------:R-:W-:Y:S05]  /*1230*/  BSYNC.RECONVERGENT B4 ;  /* 0x0000000000047941 */ /* 0x000fea0003800200 */
.L_x_48:
        /* <DEDUP_REMOVED lines=28> */
.L_x_61:
[----:B------:R-:W-:Y:S01]  /*1400*/  FMUL.FTZ R37, R26, R27 ;  /* 0x0000001b1a257220 */ /* 0x000fe20000410000 */
[----:B------:R-:W-:-:S03]  /*1410*/  FMUL.FTZ R25, R27, 0.5 ;  /* 0x3f0000001b197820 */ /* 0x000fc60000410000 */
[----:B------:R-:W-:-:S04]  /*1420*/  FFMA R0, -R37, R37, R26 ;  /* 0x0000002525007223 */ /* 0x000fc8000000011a */
[----:B------:R-:W-:-:S07]  /*1430*/  FFMA R37, R0, R25, R37 ;  /* 0x0000001900257223 */ /* 0x000fce0000000025 */
.L_x_62:
[----:B------:R-:W-:Y:S05]  /*1440*/  BSYNC.RECONVERGENT B2 ;  /* 0x0000000000027941 */ /* 0x000fea0003800200 */
.L_x_60:
        /* <DEDUP_REMOVED lines=14> */
.L_x_64:
[----:B------:R-:W0:Y:S02]  /*1530*/  MUFU.RCP R28, R27 ;  /* 0x0000001b001c7308 */ /* 0x000e240000001000 */
[----:B0-----:R-:W-:-:S04]  /*1540*/  FFMA R0, R27, R28, -1 ;  /* 0xbf8000001b007423 */ /* 0x001fc8000000001c */
[----:B------:R-:W-:-:S04]  /*1550*/  FADD.FTZ R25, -R0, -RZ ;  /* 0x800000ff00197221 */ /* 0x000fc80000010100 */
[----:B------:R-:W-:-:S07]  /*1560*/  FFMA R28, R28, R25, R28 ;  /* 0x000000191c1c7223 */ /* 0x000fce000000001c */
.L_x_65:
[----:B------:R-:W-:Y:S05]  /*1570*/  BSYNC.RECONVERGENT B3 ;  /* 0x0000000000037941 */ /* 0x000fea0003800200 */
.L_x_63:
        /* <DEDUP_REMOVED lines=18> */
.L_x_67:
[----:B------:R-:W-:Y:S05]  /*16a0*/  BSYNC.RECONVERGENT B5 ;  /* 0x0000000000057941 */ /* 0x000fea0003800200 */
.L_x_66:
[-C--:B------:R-:W-:Y:S01]  /*16b0*/  FFMA R8, R35, R25.reuse, R8 ;  /* 0x0000001923087223 */ /* 0x080fe20000000008 */
[-C--:B------:R-:W-:Y:S01]  /*16c0*/  FFMA R6, R34, R25.reuse, R6 ;  /* 0x0000001922067223 */ /* 0x080fe20000000006 */
[----:B------:R-:W-:-:S07]  /*16d0*/  FFMA R5, R33, R25, R5 ;  /* 0x0000001921057223 */ /* 0x000fce0000000005 */
.L_x_59:
[----:B------:R-:W-:Y:S05]  /*16e0*/  BSYNC.RECONVERGENT B4 ;  /* 0x0000000000047941 */ /* 0x000fea0003800200 */
.L_x_58:
        /* <DEDUP_REMOVED lines=28> */
.L_x_71:
[----:B------:R-:W-:Y:S01]  /*18b0*/  FMUL.FTZ R37, R26, R27 ;  /* 0x0000001b1a257220 */ /* 0x000fe20000410000 */
[----:B------:R-:W-:-:S03]  /*18c0*/  FMUL.FTZ R25, R27, 0.5 ;  /* 0x3f0000001b197820 */ /* 0x000fc60000410000 */
[----:B------:R-:W-:-:S04]  /*18d0*/  FFMA R0, -R37, R37, R26 ;  /* 0x0000002525007223 */ /* 0x000fc8000000011a */
[----:B------:R-:W-:-:S07]  /*18e0*/  FFMA R37, R0, R25, R37 ;  /* 0x0000001900257223 */ /* 0x000fce0000000025 */
.L_x_72:
[----:B------:R-:W-:Y:S05]  /*18f0*/  BSYNC.RECONVERGENT B2 ;  /* 0x0000000000027941 */ /* 0x000fea0003800200 */
.L_x_70:
        /* <DEDUP_REMOVED lines=14> */
.L_x_74:
[----:B------:R-:W0:Y:S02]  /*19e0*/  MUFU.RCP R28, R27 ;  /* 0x0000001b001c7308 */ /* 0x000e240000001000 */
[----:B0-----:R-:W-:-:S04]  /*19f0*/  FFMA R0, R27, R28, -1 ;  /* 0xbf8000001b007423 */ /* 0x001fc8000000001c */
[----:B------:R-:W-:-:S04]  /*1a00*/  FADD.FTZ R25, -R0, -RZ ;  /* 0x800000ff00197221 */ /* 0x000fc80000010100 */
[----:B------:R-:W-:-:S07]  /*1a10*/  FFMA R28, R28, R25, R28 ;  /* 0x000000191c1c7223 */ /* 0x000fce000000001c */
.L_x_75:
[----:B------:R-:W-:Y:S05]  /*1a20*/  BSYNC.RECONVERGENT B3 ;  /* 0x0000000000037941 */ /* 0x000fea0003800200 */
.L_x_73:
        /* <DEDUP_REMOVED lines=18> */
.L_x_77:
[----:B------:R-:W-:Y:S05]  /*1b50*/  BSYNC.RECONVERGENT B5 ;  /* 0x0000000000057941 */ /* 0x000fea0003800200 */
.L_x_76:
[-C--:B------:R-:W-:Y:S01]  /*1b60*/  FFMA R8, R35, R25.reuse, R8 ;  /* 0x0000001923087223 */ /* 0x080fe20000000008 */
[-C--:B------:R-:W-:Y:S01]  /*1b70*/  FFMA R6, R34, R25.reuse, R6 ;  /* 0x0000001922067223 */ /* 0x080fe20000000006 */
[----:B------:R-:W-:-:S07]  /*1b80*/  FFMA R5, R33, R25, R5 ;  /* 0x0000001921057223 */ /* 0x000fce0000000005 */
.L_x_69:
[----:B------:R-:W-:Y:S05]  /*1b90*/  BSYNC.RECONVERGENT B4 ;  /* 0x0000000000047941 */ /* 0x000fea0003800200 */
.L_x_68:
        /* <DEDUP_REMOVED lines=28> */
.L_x_81:
[----:B------:R-:W-:Y:S01]  /*1d60*/  FMUL.FTZ R37, R26, R27 ;  /* 0x0000001b1a257220 */ /* 0x000fe20000410000 */
[----:B------:R-:W-:-:S03]  /*1d70*/  FMUL.FTZ R25, R27, 0.5 ;  /* 0x3f0000001b197820 */ /* 0x000fc60000410000 */
[----:B------:R-:W-:-:S04]  /*1d80*/  FFMA R0, -R37, R37, R26 ;  /* 0x0000002525007223 */ /* 0x000fc8000000011a */
[----:B------:R-:W-:-:S07]  /*1d90*/  FFMA R37, R0, R25, R37 ;  /* 0x0000001900257223 */ /* 0x000fce0000000025 */
.L_x_82:
[----:B------:R-:W-:Y:S05]  /*1da0*/  BSYNC.RECONVERGENT B2 ;  /* 0x0000000000027941 */ /* 0x000fea0003800200 */
.L_x_80:
        /* <DEDUP_REMOVED lines=14> */
.L_x_84:
[----:B------:R-:W0:Y:S02]  /*1e90*/  MUFU.RCP R28, R27 ;  /* 0x0000001b001c7308 */ /* 0x000e240000001000 */
[----:B0-----:R-:W-:-:S04]  /*1ea0*/  FFMA R0, R27, R28, -1 ;  /* 0xbf8000001b007423 */ /* 0x001fc8000000001c */
[----:B------:R-:W-:-:S04]  /*1eb0*/  FADD.FTZ R25, -R0, -RZ ;  /* 0x800000ff00197221 */ /* 0x000fc80000010100 */
[----:B------:R-:W-:-:S07]  /*1ec0*/  FFMA R28, R28, R25, R28 ;  /* 0x000000191c1c7223 */ /* 0x000fce000000001c */
.L_x_85:
[----:B------:R-:W-:Y:S05]  /*1ed0*/  BSYNC.RECONVERGENT B3 ;  /* 0x0000000000037941 */ /* 0x000fea0003800200 */
.L_x_83:
        /* <DEDUP_REMOVED lines=18> */
.L_x_87:
[----:B------:R-:W-:Y:S05]  /*2000*/  BSYNC.RECONVERGENT B5 ;  /* 0x0000000000057941 */ /* 0x000fea0003800200 */
.L_x_86:
[-C--:B------:R-:W-:Y:S01]  /*2010*/  FFMA R8, R35, R25.reuse, R8 ;  /* 0x0000001923087223 */ /* 0x080fe20000000008 */
[-C--:B------:R-:W-:Y:S01]  /*2020*/  FFMA R6, R34, R25.reuse, R6 ;  /* 0x0000001922067223 */ /* 0x080fe20000000006 */
[----:B------:R-:W-:-:S07]  /*2030*/  FFMA R5, R33, R25, R5 ;  /* 0x0000001921057223 */ /* 0x000fce0000000005 */
.L_x_79:
[----:B------:R-:W-:Y:S05]  /*2040*/  BSYNC.RECONVERGENT B4 ;  /* 0x0000000000047941 */ /* 0x000fea0003800200 */
.L_x_78:
        /* <DEDUP_REMOVED lines=28> */
.L_x_91:
[----:B------:R-:W-:Y:S01]  /*2210*/  FMUL.FTZ R37, R26, R27 ;  /* 0x0000001b1a257220 */ /* 0x000fe20000410000 */
[----:B------:R-:W-:-:S03]  /*2220*/  FMUL.FTZ R25, R27, 0.5 ;  /* 0x3f0000001b197820 */ /* 0x000fc60000410000 */
[----:B------:R-:W-:-:S04]  /*2230*/  FFMA R0, -R37, R37, R26 ;  /* 0x0000002525007223 */ /* 0x000fc8000000011a */
[----:B------:R-:W-:-:S07]  /*2240*/  FFMA R37, R0, R25, R37 ;  /* 0x0000001900257223 */ /* 0x000fce0000000025 */
.L_x_92:
[----:B------:R-:W-:Y:S05]  /*2250*/  BSYNC.RECONVERGENT B2 ;  /* 0x0000000000027941 */ /* 0x000fea0003800200 */
.L_x_90:
        /* <DEDUP_REMOVED lines=14> */
.L_x_94:
[----:B------:R-:W0:Y:S02]  /*2340*/  MUFU.RCP R28, R27 ;  /* 0x0000001b001c7308 */ /* 0x000e240000001000 */
[----:B0-----:R-:W-:-:S04]  /*2350*/  FFMA R0, R27, R28, -1 ;  /* 0xbf8000001b007423 */ /* 0x001fc8000000001c */
[----:B------:R-:W-:-:S04]  /*2360*/  FADD.FTZ R25, -R0, -RZ ;  /* 0x800000ff00197221 */ /* 0x000fc80000010100 */
[----:B------:R-:W-:-:S07]  /*2370*/  FFMA R28, R28, R25, R28 ;  /* 0x000000191c1c7223 */ /* 0x000fce000000001c */
.L_x_95:
[----:B------:R-:W-:Y:S05]  /*2380*/  BSYNC.RECONVERGENT B3 ;  /* 0x0000000000037941 */ /* 0x000fea0003800200 */
.L_x_93:
        /* <DEDUP_REMOVED lines=18> */
.L_x_97:
[----:B------:R-:W-:Y:S05]  /*24b0*/  BSYNC.RECONVERGENT B5 ;  /* 0x0000000000057941 */ /* 0x000fea0003800200 */
.L_x_96:
[-C--:B------:R-:W-:Y:S01]  /*24c0*/  FFMA R8, R34, R25.reuse, R8 ;  /* 0x0000001922087223 */ /* 0x080fe20000000008 */
[-C--:B------:R-:W-:Y:S01]  /*24d0*/  FFMA R6, R35, R25.reuse, R6 ;  /* 0x0000001923067223 */ /* 0x080fe20000000006 */
[----:B------:R-:W-:-:S07]  /*24e0*/  FFMA R5, R33, R25, R5 ;  /* 0x0000001921057223 */ /* 0x000fce0000000005 */
.L_x_89:
[----:B------:R-:W-:Y:S05]  /*24f0*/  BSYNC.RECONVERGENT B4 ;  /* 0x0000000000047941 */ /* 0x000fea0003800200 */
.L_x_88:
        /* <DEDUP_REMOVED lines=28> */
.L_x_101:
[----:B------:R-:W-:Y:S01]  /*26c0*/  FMUL.FTZ R37, R26, R27 ;  /* 0x0000001b1a257220 */ /* 0x000fe20000410000 */
[----:B------:R-:W-:-:S03]  /*26d0*/  FMUL.FTZ R25, R27, 0.5 ;  /* 0x3f0000001b197820 */ /* 0x000fc60000410000 */
[----:B------:R-:W-:-:S04]  /*26e0*/  FFMA R0, -R37, R37, R26 ;  /* 0x0000002525007223 */ /* 0x000fc8000000011a */
[----:B------:R-:W-:-:S07]  /*26f0*/  FFMA R37, R0, R25, R37 ;  /* 0x0000001900257223 */ /* 0x000fce0000000025 */
.L_x_102:
[----:B------:R-:W-:Y:S05]  /*2700*/  BSYNC.RECONVERGENT B2 ;  /* 0x0000000000027941 */ /* 0x000fea0003800200 */
.L_x_100:
        /* <DEDUP_REMOVED lines=14> */
.L_x_104:
[----:B------:R-:W0:Y:S02]  /*27f0*/  MUFU.RCP R28, R27 ;  /* 0x0000001b001c7308 */ /* 0x000e240000001000 */
[----:B0-----:R-:W-:-:S04]  /*2800*/  FFMA R0, R27, R28, -1 ;  /* 0xbf8000001b007423 */ /* 0x001fc8000000001c */
[----:B------:R-:W-:-:S04]  /*2810*/  FADD.FTZ R25, -R0, -RZ ;  /* 0x800000ff00197221 */ /* 0x000fc80000010100 */
[----:B------:R-:W-:-:S07]  /*2820*/  FFMA R28, R28, R25, R28 ;  /* 0x000000191c1c7223 */ /* 0x000fce000000001c */
.L_x_105:
[----:B------:R-:W-:Y:S05]  /*2830*/  BSYNC.RECONVERGENT B3 ;  /* 0x0000000000037941 */ /* 0x000fea0003800200 */
.L_x_103:
        /* <DEDUP_REMOVED lines=18> */
.L_x_107:
[----:B------:R-:W-:Y:S05]  /*2960*/  BSYNC.RECONVERGENT B5 ;  /* 0x0000000000057941 */ /* 0x000fea0003800200 */
.L_x_106:
[-C--:B------:R-:W-:Y:S01]  /*2970*/  FFMA R8, R34, R25.reuse, R8 ;  /* 0x0000001922087223 */ /* 0x080fe20000000008 */
[-C--:B------:R-:W-:Y:S01]  /*2980*/  FFMA R6, R35, R25.reuse, R6 ;  /* 0x0000001923067223 */ /* 0x080fe20000000006 */
[----:B------:R-:W-:-:S07]  /*2990*/  FFMA R5, R33, R25, R5 ;  /* 0x0000001921057223 */ /* 0x000fce0000000005 */
.L_x_99:
[----:B------:R-:W-:Y:S05]  /*29a0*/  BSYNC.RECONVERGENT B4 ;  /* 0x0000000000047941 */ /* 0x000fea0003800200 */
.L_x_98:
[----:B------:R-:W-:Y:S02]  /*29b0*/  IADD3 R2, PT, PT, R2, 0x8, RZ ;  /* 0x0000000802027810 */ /* 0x000fe40007ffe0ff */
[----:B------:R-:W-:Y:S02]  /*29c0*/  IADD3 R16, P1, PT, R16, 0x20, RZ ;  /* 0x0000002010107810 */ /* 0x000fe40007f3e0ff */
[----:B------:R-:W-:Y:S02]  /*29d0*/  ISETP.NE.AND P0, PT, R2, RZ, PT ;  /* 0x000000ff0200720c */ /* 0x000fe40003f05270 */
[----:B------:R-:W-:Y:S02]  /*29e0*/  IADD3 R14, P2, PT, R14, 0x20, RZ ;  /* 0x000000200e0e7810 */ /* 0x000fe40007f5e0ff */
[----:B------:R-:W-:Y:S02]  /*29f0*/  IADD3 R18, P3, PT, R18, 0x20, RZ ;  /* 0x0000002012127810 */ /* 0x000fe40007f7e0ff */
[----:B------:R-:W-:-:S02]  /*2a00*/  IADD3 R20, P4, PT, R20, 0x20, RZ ;  /* 0x0000002014147810 */ /* 0x000fc40007f9e0ff */
[----:B------:R-:W-:Y:S02]  /*2a10*/  IADD3 R22, P5, PT, R22, 0x20, RZ ;  /* 0x0000002016167810 */ /* 0x000fe40007fbe0ff */
[----:B------:R-:W-:Y:S02]  /*2a20*/  IADD3.X R17, PT, PT, RZ, R17, RZ, P1, !PT ;  /* 0x00000011ff117210 */ /* 0x000fe40000ffe4ff */
[----:B------:R-:W-:Y:S02]  /*2a30*/  IADD3.X R15, PT, PT, RZ, R15, RZ, P2, !PT ;  /* 0x0000000fff0f7210 */ /* 0x000fe400017fe4ff */
[----:B------:R-:W-:Y:S02]  /*2a40*/  IADD3.X R19, PT, PT, RZ, R19, RZ, P3, !PT ;  /* 0x00000013ff137210 */ /* 0x000fe40001ffe4ff */
[----:B------:R-:W-:Y:S02]  /*2a50*/  IADD3.X R21, PT, PT, RZ, R21, RZ, P4, !PT ;  /* 0x00000015ff157210 */ /* 0x000fe400027fe4ff */
[----:B------:R-:W-:Y:S01]  /*2a60*/  IADD3.X R23, PT, PT, RZ, R23, RZ, P5, !PT ;  /* 0x00000017ff177210 */ /* 0x000fe20002ffe4ff */
[----:B------:R-:W-:Y:S06]  /*2a70*/  @P0 BRA `(.L_x_108) ;  /* 0xffffffd8006c0947 */ /* 0x000fec000383ffff */
.L_x_27:
[----:B------:R-:W-:Y:S05]  /*2a80*/  BSYNC.RECONVERGENT B0 ;  /* 0x0000000000007941 */ /* 0x000fea0003800200 */
.L_x_26:
[----:B------:R-:W-:-:S13]  /*2a90*/  ISETP.NE.AND P0, PT, R3, RZ, PT ;  /* 0x000000ff0300720c */ /* 0x000fda0003f05270 */
[----:B------:R-:W-:Y:S05]  /*2aa0*/  @!P0 BRA `(.L_x_25) ;  /* 0x0000000400d48947 */ /* 0x000fea0003800000 */
[----:B------:R-:W0:Y:S01]  /*2ab0*/  LDC.64 R14, c[0x0][0x3b8] ;  /* 0x0000ee00ff0e7b82 */ /* 0x000e220000000a00 */
[----:B------:R-:W-:-:S07]  /*2ac0*/  IADD3 R33, PT, PT, -R3, RZ, RZ ;  /* 0x000000ff03217210 */ /* 0x000fce0007ffe1ff */
[----:B------:R-:W1:Y:S08]  /*2ad0*/  LDC.64 R16, c[0x0][0x3b0] ;  /* 0x0000ec00ff107b82 */ /* 0x000e700000000a00 */
[----:B------:R-:W2:Y:S08]  /*2ae0*/  LDC.64 R18, c[0x0][0x390] ;  /* 0x0000e400ff127b82 */ /* 0x000eb00000000a00 */
[----:B------:R-:W3:Y:S01]  /*2af0*/  LDC.64 R20, c[0x0][0x388] ;  /* 0x0000e200ff147b82 */ /* 0x000ee20000000a00 */
[----:B0-----:R-:W-:-:S05]  /*2b00*/  IMAD.WIDE.U32 R14, R4, 0x4, R14 ;  /* 0x00000004040e7825 */ /* 0x001fca00078e000e */
[----:B------:R-:W-:Y:S02]  /*2b10*/  MOV R2, R15 ;  /* 0x0000000f00027202 */ /* 0x000fe40000000f00 */
[----:B------:R-:W0:Y:S01]  /*2b20*/  LDC.64 R22, c[0x0][0x380] ;  /* 0x0000e000ff167b82 */ /* 0x000e220000000a00 */
[----:B-1----:R-:W-:-:S05]  /*2b30*/  IMAD.WIDE.U32 R16, R4, 0x4, R16 ;  /* 0x0000000404107825 */ /* 0x002fca00078e0010 */
[----:B------:R-:W-:Y:S01]  /*2b40*/  MOV R15, R17 ;  /* 0x00000011000f7202 */ /* 0x000fe20000000f00 */
[----:B--2---:R-:W-:-:S03]  /*2b50*/  IMAD.WIDE.U32 R18, R4, 0x4, R18 ;  /* 0x0000000404127825 */ /* 0x004fc600078e0012 */
[----:B------:R-:W-:Y:S01]  /*2b60*/  MOV R17, R18 ;  /* 0x0000001200117202 */ /* 0x000fe20000000f00 */
[----:B---3--:R-:W-:-:S05]  /*2b70*/  IMAD.WIDE.U32 R20, R4, 0x4, R20 ;  /* 0x0000000404147825 */ /* 0x008fca00078e0014 */
[----:B------:R-:W-:Y:S01]  /*2b80*/  MOV R18, R21 ;  /* 0x0000001500127202 */ /* 0x000fe20000000f00 */
[----:B0-----:R-:W-:Y:S01]  /*2b90*/  IMAD.WIDE.U32 R22, R4, 0x4, R22 ;  /* 0x0000000404167825 */ /* 0x001fe200078e0016 */
[----:B------:R-:W-:Y:S02]  /*2ba0*/  MOV R4, R19 ;  /* 0x0000001300047202 */ /* 0x000fe40000000f00 */
[----:B------:R-:W-:Y:S02]  /*2bb0*/  MOV R19, R20 ;  /* 0x0000001400137202 */ /* 0x000fe40000000f00 */
[----:B------:R-:W-:Y:S02]  /*2bc0*/  MOV R21, R22 ;  /* 0x0000001600157202 */ /* 0x000fe40000000f00 */
[----:B------:R-:W-:-:S07]  /*2bd0*/  MOV R20, R23 ;  /* 0x0000001700147202 */ /* 0x000fce0000000f00 */
.L_x_119:
[----:B------:R-:W-:Y:S02]  /*2be0*/  MOV R22, R19 ;  /* 0x0000001300167202 */ /* 0x000fe40000000f00 */
[----:B------:R-:W-:-:S05]  /*2bf0*/  MOV R23, R18 ;  /* 0x0000001200177202 */ /* 0x000fca0000000f00 */
[----:B------:R0:W2:Y:S02]  /*2c00*/  LDG.E.CONSTANT R3, desc[UR20][R22.64] ;  /* 0x0000001416037981 */ /* 0x0000a4000c1e9900 */
[----:B0-----:R-:W-:Y:S02]  /*2c10*/  MOV R22, R21 ;  /* 0x0000001500167202 */ /* 0x001fe40000000f00 */
[----:B------:R-:W-:-:S05]  /*2c20*/  MOV R23, R20 ;  /* 0x0000001400177202 */ /* 0x000fca0000000f00 */
[----:B------:R0:W3:Y:S02]  /*2c30*/  LDG.E.CONSTANT R0, desc[UR20][R22.64] ;  /* 0x0000001416007981 */ /* 0x0000e4000c1e9900 */
[----:B0-----:R-:W-:Y:S02]  /*2c40*/  MOV R22, R17 ;  /* 0x0000001100167202 */ /* 0x001fe40000000f00 */
[----:B------:R-:W-:-:S05]  /*2c50*/  MOV R23, R4 ;  /* 0x0000000400177202 */ /* 0x000fca0000000f00 */
[----:B------:R2:W4:Y:S01]  /*2c60*/  LDG.E.CONSTANT R26, desc[UR20][R22.64] ;  /* 0x00000014161a7981 */ /* 0x000522000c1e9900 */
[----:B------:R-:W-:Y:S01]  /*2c70*/  BSSY.RECONVERGENT B0, `(.L_x_109) ;  /* 0x000004b000007945 */ /* 0x000fe20003800200 */
[----:B--2--5:R-:W-:Y:S01]  /*2c80*/  FADD R22, -R12, R3 ;  /* 0x000000030c167221 */ /* 0x024fe20000000100 */
[----:B---3--:R-:W-:-:S03]  /*2c90*/  FADD R23, -R13, R0 ;  /* 0x000000000d177221 */ /* 0x008fc60000000100 */
[----:B------:R-:W-:-:S04]  /*2ca0*/  FMUL R0, R22, R22 ;  /* 0x0000001616007220 */ /* 0x000fc80000400000 */
[----:B------:R-:W-:Y:S01]  /*2cb0*/  FFMA R0, R23, R23, R0 ;  /* 0x0000001717007223 */ /* 0x000fe20000000000 */
[----:B----4-:R-:W-:-:S04]  /*2cc0*/  FADD R3, -R11, R26 ;  /* 0x0000001a0b037221 */ /* 0x010fc80000000100 */
[----:B------:R-:W-:-:S05]  /*2cd0*/  FFMA R32, R3, R3, R0 ;  /* 0x0000000303207223 */ /* 0x000fca0000000000 */
[----:B------:R-:W-:-:S04]  /*2ce0*/  FSETP.GT.AND P0, PT, R32, 0.0099999997764825820923, PT ;  /* 0x3c23d70a2000780b */ /* 0x000fc80003f04000 */
[----:B------:R-:W-:-:S13]  /*2cf0*/  FSETP.GEU.OR P0, PT, R32, UR24, !P0 ;  /* 0x0000001820007c0b */ /* 0x000fda000c70e400 */
[----:B------:R-:W-:Y:S05]  /*2d00*/  @P0 BRA `(.L_x_110) ;  /* 0x0000000400040947 */ /* 0x000fea0003800000 */
[----:B------:R-:W-:Y:S02]  /*2d10*/  MOV R26, R14 ;  /* 0x0000000e001a7202 */ /* 0x000fe40000000f00 */
[----:B------:R-:W-:-:S05]  /*2d20*/  MOV R27, R2 ;  /* 0x00000002001b7202 */ /* 0x000fca0000000f00 */
[----:B------:R0:W2:Y:S02]  /*2d30*/  LDG.E.CONSTANT R0, desc[UR20][R26.64] ;  /* 0x000000141a007981 */ /* 0x0000a4000c1e9900 */
[----:B0-----:R-:W-:Y:S02]  /*2d40*/  MOV R26, R16 ;  /* 0x00000010001a7202 */ /* 0x001fe40000000f00 */
[----:B------:R-:W-:-:S05]  /*2d50*/  MOV R27, R15 ;  /* 0x0000000f001b7202 */ /* 0x000fca0000000f00 */
[----:B------:R-:W3:Y:S01]  /*2d60*/  LDG.E.CONSTANT R25, desc[UR20][R26.64] ;  /* 0x000000141a197981 */ /* 0x000ee2000c1e9900 */
[----:B------:R-:W-:Y:S01]  /*2d70*/  BSSY.RECONVERGENT B2, `(.L_x_111) ;  /* 0x0000011000027945 */ /* 0x000fe20003800200 */
[----:B--2---:R-:W-:-:S04]  /*2d80*/  FMUL R28, R9, R0 ;  /* 0x00000000091c7220 */ /* 0x004fc80000400000 */
[----:B------:R0:W1:Y:S01]  /*2d90*/  MUFU.RSQ R29, R28 ;  /* 0x0000001c001d7308 */ /* 0x0000620000001400 */
[----:B------:R-:W-:-:S04]  /*2da0*/  IADD3 R0, PT, PT, R28, -0xd000000, RZ ;  /* 0xf30000001c007810 */ /* 0x000fc80007ffe0ff */
[----:B------:R-:W-:Y:S01]  /*2db0*/  ISETP.GT.U32.AND P0, PT, R0, 0x727fffff, PT ;  /* 0x727fffff0000780c */ /* 0x000fe20003f04070 */
[----:B---3--:R-:W-:-:S04]  /*2dc0*/  FADD R25, R10, R25 ;  /* 0x000000190a197221 */ /* 0x008fc80000000000 */
[----:B------:R-:W-:-:S08]  /*2dd0*/  FMUL R30, R25, 0.5 ;  /* 0x3f000000191e7820 */ /* 0x000fd00000400000 */
[----:B01----:R-:W-:Y:S05]  /*2de0*/  @!P0 BRA `(.L_x_112) ;  /* 0x0000000000148947 */ /* 0x003fea0003800000 */
[----:B------:R-:W-:Y:S02]  /*2df0*/  MOV R25, R28 ;  /* 0x0000001c00197202 */ /* 0x000fe40000000f00 */
[----:B------:R-:W-:-:S07]  /*2e00*/  MOV R0, 0x2e20 ;  /* 0x00002e2000007802 */ /* 0x000fce0000000f00 */
[----:B------:R-:W-:Y:S05]  /*2e10*/  CALL.REL.NOINC `($__internal_3_$__cuda_sm20_sqrt_rn_f32_slowpath) ;  /* 0x0000003c006c7944 */ /* 0x000fea0003c00000 */
[----:B------:R-:W-:Y:S01]  /*2e20*/  MOV R35, R29 ;  /* 0x0000001d00237202 */ /* 0x000fe20000000f00 */
[----:B------:R-:W-:Y:S06]  /*2e30*/  BRA `(.L_x_113) ;  /* 0x0000000000107947 */ /* 0x000fec0003800000 */
.L_x_112:
[----:B------:R-:W-:Y:S01]  /*2e40*/  FMUL.FTZ R35, R28, R29 ;  /* 0x0000001d1c237220 */ /* 0x000fe20000410000 */
[----:B------:R-:W-:-:S03]  /*2e50*/  FMUL.FTZ R25, R29, 0.5 ;  /* 0x3f0000001d197820 */ /* 0x000fc60000410000 */
[----:B------:R-:W-:-:S04]  /*2e60*/  FFMA R0, -R35, R35, R28 ;  /* 0x0000002323007223 */ /* 0x000fc8000000011c */
[----:B------:R-:W-:-:S07]  /*2e70*/  FFMA R35, R0, R25, R35 ;  /* 0x0000001900237223 */ /* 0x000fce0000000023 */
.L_x_113:
[----:B------:R-:W-:Y:S05]  /*2e80*/  BSYNC.RECONVERGENT B2 ;  /* 0x0000000000027941 */ /* 0x000fea0003800200 */
.L_x_111:
        /* <DEDUP_REMOVED lines=14> */
.L_x_115:
[----:B------:R-:W0:Y:S02]  /*2f70*/  MUFU.RCP R28, R27 ;  /* 0x0000001b001c7308 */ /* 0x000e240000001000 */
[----:B0-----:R-:W-:-:S04]  /*2f80*/  FFMA R0, R27, R28, -1 ;  /* 0xbf8000001b007423 */ /* 0x001fc8000000001c */
[----:B------:R-:W-:-:S04]  /*2f90*/  FADD.FTZ R25, -R0, -RZ ;  /* 0x800000ff00197221 */ /* 0x000fc80000010100 */
[----:B------:R-:W-:-:S07]  /*2fa0*/  FFMA R28, R28, R25, R28 ;  /* 0x000000191c1c7223 */ /* 0x000fce000000001c */
.L_x_116:
[----:B------:R-:W-:Y:S05]  /*2fb0*/  BSYNC.RECONVERGENT B3 ;  /* 0x0000000000037941 */ /* 0x000fea0003800200 */
.L_x_114:
        /* <DEDUP_REMOVED lines=18> */
.L_x_118:
[----:B------:R-:W-:Y:S05]  /*30e0*/  BSYNC.RECONVERGENT B4 ;  /* 0x0000000000047941 */ /* 0x000fea0003800200 */
.L_x_117:
[-C--:B------:R-:W-:Y:S01]  /*30f0*/  FFMA R8, R23, R25.reuse, R8 ;  /* 0x0000001917087223 */ /* 0x080fe20000000008 */
[-C--:B------:R-:W-:Y:S01]  /*3100*/  FFMA R6, R22, R25.reuse, R6 ;  /* 0x0000001916067223 */ /* 0x080fe20000000006 */
[----:B------:R-:W-:-:S07]  /*3110*/  FFMA R5, R3, R25, R5 ;  /* 0x0000001903057223 */ /* 0x000fce0000000005 */
.L_x_110:
[----:B------:R-:W-:Y:S05]  /*3120*/  BSYNC.RECONVERGENT B0 ;  /* 0x0000000000007941 */ /* 0x000fea0003800200 */
.L_x_109:
        /* <DEDUP_REMOVED lines=13> */
.L_x_25:
[----:B------:R-:W-:Y:S05]  /*3200*/  BSYNC.RECONVERGENT B1 ;  /* 0x0000000000017941 */ /* 0x000fea0003800200 */
.L_x_24:
[----:B------:R-:W0:Y:S01]  /*3210*/  LDCU UR4, c[0x0][0x3c0] ;  /* 0x00007800ff0477ac */ /* 0x000e220008000800 */
[----:B------:R-:W-:Y:S01]  /*3220*/  BSSY.RECONVERGENT B0, `(.L_x_120) ;  /* 0x000005b000007945 */ /* 0x000fe20003800200 */
[----:B0-----:R-:W-:-:S13]  /*3230*/  ISETP.GE.AND P0, PT, R7, UR4, PT ;  /* 0x0000000407007c0c */ /* 0x001fda000bf06270 */
[----:B------:R-:W-:Y:S05]  /*3240*/  @P0 BRA `(.L_x_121) ;  /* 0x0000000400600947 */ /* 0x000fea0003800000 */
[----:B------:R-:W-:Y:S01]  /*3250*/  ISETP.NE.AND P0, PT, R7, R24, PT ;  /* 0x000000180700720c */ /* 0x000fe20003f05270 */
[----:B------:R-:W-:-:S12]  /*3260*/  BSSY.RECONVERGENT B1, `(.L_x_122) ;  /* 0x0000055000017945 */ /* 0x000fd80003800200 */
[----:B------:R-:W-:Y:S05]  /*3270*/  @!P0 BRA `(.L_x_123) ;  /* 0x00000004004c8947 */ /* 0x000fea0003800000 */
[----:B------:R-:W0:Y:S01]  /*3280*/  LDC.64 R18, c[0x0][0x388] ;  /* 0x0000e200ff127b82 */ /* 0x000e220000000a00 */
[----:B------:R-:W1:Y:S07]  /*3290*/  LDCU UR4, c[0x3][0x10] ;  /* 0x00c00200ff0477ac */ /* 0x000e6e0008000800 */
[----:B------:R-:W2:Y:S08]  /*32a0*/  LDC.64 R16, c[0x0][0x380] ;  /* 0x0000e000ff107b82 */ /* 0x000eb00000000a00 */
[----:B------:R-:W3:Y:S01]  /*32b0*/  LDC.64 R20, c[0x0][0x390] ;  /* 0x0000e400ff147b82 */ /* 0x000ee20000000a00 */
[----:B0-----:R-:W-:-:S05]  /*32c0*/  IMAD.WIDE.U32 R18, R7, 0x4, R18 ;  /* 0x0000000407127825 */ /* 0x001fca00078e0012 */
[----:B------:R-:W4:Y:S01]  /*32d0*/  LDG.E.CONSTANT R3, desc[UR20][R18.64] ;  /* 0x0000001412037981 */ /* 0x000f22000c1e9900 */
[----:B--2---:R-:W-:-:S05]  /*32e0*/  IMAD.WIDE.U32 R16, R7, 0x4, R16 ;  /* 0x0000000407107825 */ /* 0x004fca00078e0010 */
[----:B------:R-:W2:Y:S01]  /*32f0*/  LDG.E.CONSTANT R4, desc[UR20][R16.64] ;  /* 0x0000001410047981 */ /* 0x000ea2000c1e9900 */
[----:B---3--:R-:W-:-:S05]  /*3300*/  IMAD.WIDE.U32 R20, R7, 0x4, R20 ;  /* 0x0000000407147825 */ /* 0x008fca00078e0014 */
[----:B------:R-:W3:Y:S01]  /*3310*/  LDG.E.CONSTANT R2, desc[UR20][R20.64] ;  /* 0x0000001414027981 */ /* 0x000ee2000c1e9900 */
[----:B----45:R-:W-:-:S04]  /*3320*/  FADD R3, -R12, R3 ;  /* 0x000000030c037221 */ /* 0x030fc80000000100 */
[----:B------:R-:W-:Y:S01]  /*3330*/  FMUL R15, R3, R3 ;  /* 0x00000003030f7220 */ /* 0x000fe20000400000 */
[----:B--2---:R-:W-:-:S04]  /*3340*/  FADD R4, -R13, R4 ;  /* 0x000000040d047221 */ /* 0x004fc80000000100 */
[----:B------:R-:W-:Y:S01]  /*3350*/  FFMA R15, R4, R4, R15 ;  /* 0x00000004040f7223 */ /* 0x000fe2000000000f */
[----:B---3--:R-:W-:-:S04]  /*3360*/  FADD R2, -R11, R2 ;  /* 0x000000020b027221 */ /* 0x008fc80000000100 */
[----:B------:R-:W-:-:S05]  /*3370*/  FFMA R14, R2, R2, R15 ;  /* 0x00000002020e7223 */ /* 0x000fca000000000f */
[----:B------:R-:W-:-:S04]  /*3380*/  FSETP.GT.AND P0, PT, R14, 0.0099999997764825820923, PT ;  /* 0x3c23d70a0e00780b */ /* 0x000fc80003f04000 */
[----:B-1----:R-:W-:-:S13]  /*3390*/  FSETP.GEU.OR P0, PT, R14, UR4, !P0 ;  /* 0x000000040e007c0b */ /* 0x002fda000c70e400 */
[----:B------:R-:W-:Y:S05]  /*33a0*/  @P0 BRA `(.L_x_123) ;  /* 0x0000000400000947 */ /* 0x000fea0003800000 */
[----:B------:R-:W0:Y:S08]  /*33b0*/  LDC.64 R18, c[0x0][0x3b8] ;  /* 0x0000ee00ff127b82 */ /* 0x000e300000000a00 */
[----:B------:R-:W1:Y:S01]  /*33c0*/  LDC.64 R16, c[0x0][0x3b0] ;  /* 0x0000ec00ff107b82 */ /* 0x000e620000000a00 */
[----:B0-----:R-:W-:-:S06]  /*33d0*/  IMAD.WIDE.U32 R18, R7, 0x4, R18 ;  /* 0x0000000407127825 */ /* 0x001fcc00078e0012 */
[----:B------:R-:W2:Y:S01]  /*33e0*/  LDG.E.CONSTANT R18, desc[UR20][R18.64] ;  /* 0x0000001412127981 */ /* 0x000ea2000c1e9900 */
[----:B-1----:R-:W-:-:S06]  /*33f0*/  IMAD.WIDE.U32 R16, R7, 0x4, R16 ;  /* 0x0000000407107825 */ /* 0x002fcc00078e0010 */
        /* <DEDUP_REMOVED lines=9> */
[----:B------:R-:W-:-:S07]  /*3490*/  MOV R0, 0x34b0 ;  /* 0x000034b000007802 */ /* 0x000fce0000000f00 */
[----:B------:R-:W-:Y:S05]  /*34a0*/  CALL.REL.NOINC `($__internal_3_$__cuda_sm20_sqrt_rn_f32_slowpath) ;  /* 0x0000003400c87944 */ /* 0x000fea0003c00000 */
[----:B------:R-:W-:Y:S01]  /*34b0*/  MOV R16, R29 ;  /* 0x0000001d00107202 */ /* 0x000fe20000000f00 */
[----:B------:R-:W-:Y:S06]  /*34c0*/  BRA `(.L_x_126) ;  /* 0x0000000000107947 */ /* 0x000fec0003800000 */
.L_x_125:
[----:B------:R-:W-:Y:S01]  /*34d0*/  FMUL.FTZ R16, R25, R20 ;  /* 0x0000001419107220 */ /* 0x000fe20000410000 */
[----:B------:R-:W-:-:S03]  /*34e0*/  FMUL.FTZ R0, R20, 0.5 ;  /* 0x3f00000014007820 */ /* 0x000fc60000410000 */
[----:B------:R-:W-:-:S04]  /*34f0*/  FFMA R17, -R16, R16, R25 ;  /* 0x0000001010117223 */ /* 0x000fc80000000119 */
[----:B------:R-:W-:-:S07]  /*3500*/  FFMA R16, R17, R0, R16 ;  /* 0x0000000011107223 */ /* 0x000fce0000000010 */
.L_x_126:
[----:B------:R-:W-:Y:S05]  /*3510*/  BSYNC.RECONVERGENT B2 ;  /* 0x0000000000027941 */ /* 0x000fea0003800200 */
.L_x_124:
[C---:B------:R-:W-:Y:S01]  /*3520*/  FMUL R17, R14.reuse, R14 ;  /* 0x0000000e0e117220 */ /* 0x040fe20000400000 */
[----:B------:R-:W-:Y:S03]  /*3530*/  BSSY.RECONVERGENT B3, `(.L_x_127) ;  /* 0x0000011000037945 */ /* 0x000fe60003800200 */
[----:B------:R-:W-:-:S05]  /*3540*/  FMUL R19, R14, R17 ;  /* 0x000000110e137220 */ /* 0x000fca0000400000 */
[----:B------:R-:W-:-:S04]  /*3550*/  IADD3 R0, PT, PT, R19, 0x1800000, RZ ;  /* 0x0180000013007810 */ /* 0x000fc80007ffe0ff */
[----:B------:R-:W-:Y:S01]  /*3560*/  LOP3.LUT R17, R0, 0x7f800000, RZ, 0xc0, !PT ;  /* 0x7f80000000117812 */ /* 0x000fe200078ec0ff */
[----:B------:R-:W-:-:S03]  /*3570*/  FMUL R0, R15, R15 ;  /* 0x0000000f0f007220 */ /* 0x000fc60000400000 */
[----:B------:R-:W-:Y:S01]  /*3580*/  ISETP.GT.U32.AND P0, PT, R17, 0x1ffffff, PT ;  /* 0x01ffffff1100780c */ /* 0x000fe20003f04070 */
[----:B------:R-:W-:-:S04]  /*3590*/  FMUL R0, R15, R0 ;  /* 0x000000000f007220 */ /* 0x000fc80000400000 */
[----:B------:R-:W-:-:S08]  /*35a0*/  FMUL R15, R0, R0 ;  /* 0x00000000000f7220 */ /* 0x000fd00000400000 */
[----:B------:R-:W-:Y:S05]  /*35b0*/  @P0 BRA `(.L_x_128) ;  /* 0x0000000000100947 */ /* 0x000fea0003800000 */
[----:B------:R-:W-:Y:S02]  /*35c0*/  MOV R28, R19 ;  /* 0x00000013001c7202 */ /* 0x000fe40000000f00 */
[----:B------:R-:W-:-:S07]  /*35d0*/  MOV R27, 0x35f0 ;  /* 0x000035f0001b7802 */ /* 0x000fce0000000f00 */
[----:B------:R-:W-:Y:S05]  /*35e0*/  CALL.REL.NOINC `($__internal_2_$__cuda_sm20_rcp_rn_f32_slowpath) ;  /* 0x0000003000a47944 */ /* 0x000fea0003c00000 */
[----:B------:R-:W-:Y:S05]  /*35f0*/  BRA `(.L_x_129) ;  /* 0x0000000000107947 */ /* 0x000fea0003800000 */
.L_x_128:
[----:B------:R-:W0:Y:S02]  /*3600*/  MUFU.RCP R28, R19 ;  /* 0x00000013001c7308 */ /* 0x000e240000001000 */
[----:B0-----:R-:W-:-:S04]  /*3610*/  FFMA R0, R19, R28, -1 ;  /* 0xbf80000013007423 */ /* 0x001fc8000000001c */
[----:B------:R-:W-:-:S04]  /*3620*/  FADD.FTZ R17, -R0, -RZ ;  /* 0x800000ff00117221 */ /* 0x000fc80000010100 */
[----:B------:R-:W-:-:S07]  /*3630*/  FFMA R28, R28, R17, R28 ;  /* 0x000000111c1c7223 */ /* 0x000fce000000001c */
.L_x_129:
[----:B------:R-:W-:Y:S05]  /*3640*/  BSYNC.RECONVERGENT B3 ;  /* 0x0000000000037941 */ /* 0x000fea0003800200 */
.L_x_127:
        /* <DEDUP_REMOVED lines=18> */
.L_x_131:
[----:B------:R-:W-:Y:S05]  /*3770*/  BSYNC.RECONVERGENT B4 ;  /* 0x0000000000047941 */ /* 0x000fea0003800200 */
.L_x_130:
[-C--:B------:R-:W-:Y:S01]  /*3780*/  FFMA R8, R4, R15.reuse, R8 ;  /* 0x0000000f04087223 */ /* 0x080fe20000000008 */
[-C--:B------:R-:W-:Y:S01]  /*3790*/  FFMA R6, R3, R15.reuse, R6 ;  /* 0x0000000f03067223 */ /* 0x080fe20000000006 */
[----:B------:R-:W-:-:S07]  /*37a0*/  FFMA R5, R2, R15, R5 ;  /* 0x0000000f02057223 */ /* 0x000fce0000000005 */
.L_x_123:
[----:B------:R-:W-:Y:S05]  /*37b0*/  BSYNC.RECONVERGENT B1 ;  /* 0x0000000000017941 */ /* 0x000fea0003800200 */
.L_x_122:
[----:B------:R-:W-:-:S07]  /*37c0*/  IADD3 R7, PT, PT, R7, 0x1, RZ ;  /* 0x0000000107077810 */ /* 0x000fce0007ffe0ff */
.L_x_121:
[----:B------:R-:W-:Y:S05]  /*37d0*/  BSYNC.RECONVERGENT B0 ;  /* 0x0000000000007941 */ /* 0x000fea0003800200 */
.L_x_120:
[----:B------:R-:W0:Y:S01]  /*37e0*/  LDCU UR4, c[0x0][0x3c0] ;  /* 0x00007800ff0477ac */ /* 0x000e220008000800 */
[----:B------:R-:W-:Y:S01]  /*37f0*/  BSSY.RECONVERGENT B0, `(.L_x_132) ;  /* 0x00002fe000007945 */ /* 0x000fe20003800200 */
[----:B------:R-:W1:Y:S01]  /*3800*/  LDCU UR5, c[0x3][0x10] ;  /* 0x00c00200ff0577ac */ /* 0x000e620008000800 */
[----:B------:R-:W2:Y:S01]  /*3810*/  LDCU UR16, c[0x3][0x10] ;  /* 0x00c00200ff1077ac */ /* 0x000ea20008000800 */
[----:B0-----:R-:W-:-:S13]  /*3820*/  ISETP.GE.AND P0, PT, R7, UR4, PT ;  /* 0x0000000407007c0c */ /* 0x001fda000bf06270 */
[----:B-12---:R-:W-:Y:S05]  /*3830*/  @P0 BRA `(.L_x_133) ;  /* 0x0000002c00e40947 */ /* 0x006fea0003800000 */
[----:B------:R-:W-:Y:S01]  /*3840*/  IADD3 R33, PT, PT, -R7, UR4, RZ ;  /* 0x0000000407217c10 */ /* 0x000fe2000fffe1ff */
[----:B------:R-:W-:Y:S01]  /*3850*/  BSSY.RECONVERGENT B1, `(.L_x_134) ;  /* 0x000007d000017945 */ /* 0x000fe20003800200 */
[----:B------:R-:W-:Y:S02]  /*3860*/  MOV R34, R7 ;  /* 0x0000000700227202 */ /* 0x000fe40000000f00 */
[----:B------:R-:W-:-:S13]  /*3870*/  LOP3.LUT P0, R33, R33, 0x7, RZ, 0xc0, !PT ;  /* 0x0000000721217812 */ /* 0x000fda000780c0ff */
[----:B------:R-:W-:Y:S05]  /*3880*/  @!P0 BRA `(.L_x_135) ;  /* 0x0000000400e48947 */ /* 0x000fea0003800000 */
[----:B------:R-:W0:Y:S01]  /*3890*/  LDC.64 R16, c[0x0][0x3b8] ;  /* 0x0000ee00ff107b82 */ /* 0x000e220000000a00 */
[----:B------:R-:W-:Y:S02]  /*38a0*/  IADD3 R33, PT, PT, -R33, RZ, RZ ;  /* 0x000000ff21217210 */ /* 0x000fe40007ffe1ff */
[----:B------:R-:W-:-:S05]  /*38b0*/  MOV R34, R7 ;  /* 0x0000000700227202 */ /* 0x000fca0000000f00 */
[----:B------:R-:W1:Y:S08]  /*38c0*/  LDC.64 R18, c[0x0][0x3b0] ;  /* 0x0000ec00ff127b82 */ /* 0x000e700000000a00 */
[----:B------:R-:W2:Y:S08]  /*38d0*/  LDC.64 R20, c[0x0][0x390] ;  /* 0x0000e400ff147b82 */ /* 0x000eb00000000a00 */
[----:B------:R-:W3:Y:S01]  /*38e0*/  LDC.64 R22, c[0x0][0x388] ;  /* 0x0000e200ff167b82 */ /* 0x000ee20000000a00 */
[----:B0-----:R-:W-:-:S03]  /*38f0*/  IMAD.WIDE.U32 R16, R7, 0x4, R16 ;  /* 0x0000000407107825 */ /* 0x001fc600078e0010 */
[----:B------:R-:W-:-:S04]  /*3900*/  MOV R15, R16 ;  /* 0x00000010000f7202 */ /* 0x000fc80000000f00 */
[----:B------:R-:W0:Y:S01]  /*3910*/  LDC.64 R2, c[0x0][0x380] ;  /* 0x0000e000ff027b82 */ /* 0x000e220000000a00 */
[C---:B-1----:R-:W-:Y:S01]  /*3920*/  IMAD.WIDE.U32 R18, R7.reuse, 0x4, R18 ;  /* 0x0000000407127825 */ /* 0x042fe200078e0012 */
[----:B------:R-:W-:Y:S02]  /*3930*/  MOV R14, R17 ;  /* 0x00000011000e7202 */ /* 0x000fe40000000f00 */
[----:B------:R-:W-:Y:S01]  /*3940*/  MOV R17, R18 ;  /* 0x0000001200117202 */ /* 0x000fe20000000f00 */
[C---:B--2---:R-:W-:Y:S01]  /*3950*/  IMAD.WIDE.U32 R20, R7.reuse, 0x4, R20 ;  /* 0x0000000407147825 */ /* 0x044fe200078e0014 */
[----:B------:R-:W-:Y:S02]  /*3960*/  MOV R16, R19 ;  /* 0x0000001300107202 */ /* 0x000fe40000000f00 */
[----:B------:R-:W-:Y:S02]  /*3970*/  MOV R19, R20 ;  /* 0x0000001400137202 */ /* 0x000fe40000000f00 */
[----:B------:R-:W-:Y:S01]  /*3980*/  MOV R18, R21 ;  /* 0x0000001500127202 */ /* 0x000fe20000000f00 */
[----:B---3--:R-:W-:-:S03]  /*3990*/  IMAD.WIDE.U32 R22, R7, 0x4, R22 ;  /* 0x0000000407167825 */ /* 0x008fc600078e0016 */
[----:B------:R-:W-:Y:S02]  /*39a0*/  MOV R21, R22 ;  /* 0x0000001600157202 */ /* 0x000fe40000000f00 */
[----:B------:R-:W-:Y:S01]  /*39b0*/  MOV R20, R23 ;  /* 0x0000001700147202 */ /* 0x000fe20000000f00 */
[----:B0-----:R-:W-:-:S03]  /*39c0*/  IMAD.WIDE.U32 R2, R7, 0x4, R2 ;  /* 0x0000000407027825 */ /* 0x001fc600078e0002 */
[----:B------:R-:W-:Y:S02]  /*39d0*/  MOV R23, R2 ;  /* 0x0000000200177202 */ /* 0x000fe40000000f00 */
[----:B------:R-:W-:-:S07]  /*39e0*/  MOV R22, R3 ;  /* 0x0000000300167202 */ /* 0x000fce0000000f00 */
.L_x_146:
        /* <DEDUP_REMOVED lines=10> */
[----:B--2--5:R-:W-:-:S04]  /*3a90*/  FADD R3, -R12, R25 ;  /* 0x000000190c037221 */ /* 0x024fc80000000100 */
[----:B------:R-:W-:Y:S01]  /*3aa0*/  FMUL R25, R3, R3 ;  /* 0x0000000303197220 */ /* 0x000fe20000400000 */
[----:B---3--:R-:W-:-:S04]  /*3ab0*/  FADD R4, -R13, R4 ;  /* 0x000000040d047221 */ /* 0x008fc80000000100 */
        /* <DEDUP_REMOVED lines=25> */
.L_x_139:
[----:B------:R-:W-:Y:S01]  /*3c50*/  FMUL.FTZ R36, R29, R28 ;  /* 0x0000001c1d247220 */ /* 0x000fe20000410000 */
[----:B------:R-:W-:-:S03]  /*3c60*/  FMUL.FTZ R0, R28, 0.5 ;  /* 0x3f0000001c007820 */ /* 0x000fc60000410000 */
[----:B------:R-:W-:-:S04]  /*3c70*/  FFMA R25, -R36, R36, R29 ;  /* 0x0000002424197223 */ /* 0x000fc8000000011d */
[----:B------:R-:W-:-:S07]  /*3c80*/  FFMA R36, R25, R0, R36 ;  /* 0x0000000019247223 */ /* 0x000fce0000000024 */
.L_x_140:
[----:B------:R-:W-:Y:S05]  /*3c90*/  BSYNC.RECONVERGENT B2 ;  /* 0x0000000000027941 */ /* 0x000fea0003800200 */
.L_x_138:
        /* <DEDUP_REMOVED lines=14> */
.L_x_142:
[----:B------:R-:W0:Y:S02]  /*3d80*/  MUFU.RCP R28, R27 ;  /* 0x0000001b001c7308 */ /* 0x000e240000001000 */
[----:B0-----:R-:W-:-:S04]  /*3d90*/  FFMA R0, R27, R28, -1 ;  /* 0xbf8000001b007423 */ /* 0x001fc8000000001c */
[----:B------:R-:W-:-:S04]  /*3da0*/  FADD.FTZ R25, -R0, -RZ ;  /* 0x800000ff00197221 */ /* 0x000fc80000010100 */
[----:B------:R-:W-:-:S07]  /*3db0*/  FFMA R28, R28, R25, R28 ;  /* 0x000000191c1c7223 */ /* 0x000fce000000001c */
.L_x_143:
[----:B------:R-:W-:Y:S05]  /*3dc0*/  BSYNC.RECONVERGENT B3 ;  /* 0x0000000000037941 */ /* 0x000fea0003800200 */
.L_x_141:
        /* <DEDUP_REMOVED lines=18> */
.L_x_145:
[----:B------:R-:W-:Y:S05]  /*3ef0*/  BSYNC.RECONVERGENT B5 ;  /* 0x0000000000057941 */ /* 0x000fea0003800200 */
.L_x_144:
[-C--:B------:R-:W-:Y:S01]  /*3f00*/  FFMA R8, R4, R25.reuse, R8 ;  /* 0x0000001904087223 */ /* 0x080fe20000000008 */
[-C--:B------:R-:W-:Y:S01]  /*3f10*/  FFMA R6, R3, R25.reuse, R6 ;  /* 0x0000001903067223 */ /* 0x080fe20000000006 */
[----:B------:R-:W-:-:S07]  /*3f20*/  FFMA R5, R2, R25, R5 ;  /* 0x0000001902057223 */ /* 0x000fce0000000005 */
.L_x_137:
[----:B------:R-:W-:Y:S05]  /*3f30*/  BSYNC.RECONVERGENT B4 ;  /* 0x0000000000047941 */ /* 0x000fea0003800200 */
.L_x_136:
[----:B------:R-:W-:Y:S02]  /*3f40*/  IADD3 R33, PT, PT, R33, 0x1, RZ ;  /* 0x0000000121217810 */ /* 0x000fe40007ffe0ff */
[----:B------:R-:W-:Y:S02]  /*3f50*/  IADD3 R15, P1, PT, R15, 0x4, RZ ;  /* 0x000000040f0f7810 */ /* 0x000fe40007f3e0ff */
[----:B------:R-:W-:Y:S02]  /*3f60*/  ISETP.NE.AND P0, PT, R33, RZ, PT ;  /* 0x000000ff2100720c */ /* 0x000fe40003f05270 */
[----:B------:R-:W-:Y:S02]  /*3f70*/  IADD3 R17, P2, PT, R17, 0x4, RZ ;  /* 0x0000000411117810 */ /* 0x000fe40007f5e0ff */
[----:B------:R-:W-:Y:S02]  /*3f80*/  IADD3 R19, P3, PT, R19, 0x4, RZ ;  /* 0x0000000413137810 */ /* 0x000fe40007f7e0ff */
[----:B------:R-:W-:-:S02]  /*3f90*/  IADD3 R21, P4, PT, R21, 0x4, RZ ;  /* 0x0000000415157810 */ /* 0x000fc40007f9e0ff */
[----:B------:R-:W-:Y:S02]  /*3fa0*/  IADD3 R23, P5, PT, R23, 0x4, RZ ;  /* 0x0000000417177810 */ /* 0x000fe40007fbe0ff */
[----:B------:R-:W-:Y:S02]  /*3fb0*/  IADD3 R34, PT, PT, R34, 0x1, RZ ;  /* 0x0000000122227810 */ /* 0x000fe40007ffe0ff */
[----:B------:R-:W-:Y:S02]  /*3fc0*/  IADD3.X R14, PT, PT, RZ, R14, RZ, P1, !PT ;  /* 0x0000000eff0e7210 */ /* 0x000fe40000ffe4ff */
[----:B------:R-:W-:Y:S02]  /*3fd0*/  IADD3.X R16, PT, PT, RZ, R16, RZ, P2, !PT ;  /* 0x00000010ff107210 */ /* 0x000fe400017fe4ff */
[----:B------:R-:W-:Y:S02]  /*3fe0*/  IADD3.X R18, PT, PT, RZ, R18, RZ, P3, !PT ;  /* 0x00000012ff127210 */ /* 0x000fe40001ffe4ff */
[----:B------:R-:W-:-:S02]  /*3ff0*/  IADD3.X R20, PT, PT, RZ, R20, RZ, P4, !PT ;  /* 0x00000014ff147210 */ /* 0x000fc400027fe4ff */
[----:B------:R-:W-:Y:S01]  /*4000*/  IADD3.X R22, PT, PT, RZ, R22, RZ, P5, !PT ;  /* 0x00000016ff167210 */ /* 0x000fe20002ffe4ff */
[----:B------:R-:W-:Y:S06]  /*4010*/  @P0 BRA `(.L_x_146) ;  /* 0xfffffff800740947 */ /* 0x000fec000383ffff */
.L_x_135:
[----:B------:R-:W-:Y:S05]  /*4020*/  BSYNC.RECONVERGENT B1 ;  /* 0x0000000000017941 */ /* 0x000fea0003800200 */
.L_x_134:
[----:B------:R-:W0:Y:S02]  /*4030*/  LDC R0, c[0x0][0x3c0] ;  /* 0x0000f000ff007b82 */ /* 0x000e240000000800 */
[----:B0-----:R-:W-:-:S04]  /*4040*/  IADD3 R2, PT, PT, R7, -R0, RZ ;  /* 0x8000000007027210 */ /* 0x001fc80007ffe0ff */
[----:B------:R-:W-:-:S13]  /*4050*/  ISETP.GT.U32.AND P0, PT, R2, -0x8, PT ;  /* 0xfffffff80200780c */ /* 0x000fda0003f04070 */
[----:B------:R-:W-:Y:S05]  /*4060*/  @P0 BRA `(.L_x_133) ;  /* 0x0000002400d80947 */ /* 0x000fea0003800000 */
[----:B------:R-:W0:Y:S01]  /*4070*/  LDCU.128 UR8, c[0x0][0x380] ;  /* 0x00007000ff0877ac */ /* 0x000e220008000c00 */
[----:B------:R-:W-:Y:S01]  /*4080*/  HFMA2 R2, -RZ, RZ, 0, 9.5367431640625e-07 ;  /* 0x00000010ff027431 */ /* 0x000fe200000001ff */
[----:B------:R-:W-:Y:S01]  /*4090*/  MOV R3, 0x0 ;  /* 0x0000000000037802 */ /* 0x000fe20000000f00 */
[----:B------:R-:W1:Y:S01]  /*40a0*/  LDCU.128 UR12, c[0x0][0x3b0] ;  /* 0x00007600ff0c77ac */ /* 0x000e620008000c00 */
[----:B------:R-:W2:Y:S02]  /*40b0*/  LDCU.64 UR6, c[0x0][0x390] ;  /* 0x00007200ff0677ac */ /* 0x000ea40008000a00 */
[C---:B------:R-:W-:Y:S01]  /*40c0*/  IMAD.WIDE.U32 R2, R34.reuse, 0x4, R2 ;  /* 0x0000000422027825 */ /* 0x040fe200078e0002 */
[----:B------:R-:W-:Y:S02]  /*40d0*/  IADD3 R34, PT, PT, R34, -R0, RZ ;  /* 0x8000000022227210 */ /* 0x000fe40007ffe0ff */
[C---:B0-----:R-:W-:Y:S02]  /*40e0*/  IADD3 R22, P0, PT, R2.reuse, UR8, RZ ;  /* 0x0000000802167c10 */ /* 0x041fe4000ff1e0ff */
[----:B------:R-:W-:-:S02]  /*40f0*/  IADD3 R20, P1, PT, R2, UR10, RZ ;  /* 0x0000000a02147c10 */ /* 0x000fc4000ff3e0ff */
[C---:B-1----:R-:W-:Y:S02]  /*4100*/  IADD3 R16, P3, PT, R2.reuse, UR12, RZ ;  /* 0x0000000c02107c10 */ /* 0x042fe4000ff7e0ff */
[C---:B------:R-:W-:Y:S02]  /*4110*/  IADD3 R14, P4, PT, R2.reuse, UR14, RZ ;  /* 0x0000000e020e7c10 */ /* 0x040fe4000ff9e0ff */
[----:B--2---:R-:W-:Y:S02]  /*4120*/  IADD3 R18, P2, PT, R2, UR6, RZ ;  /* 0x0000000602127c10 */ /* 0x004fe4000ff5e0ff */
[C---:B------:R-:W-:Y:S02]  /*4130*/  IADD3.X R23, PT, PT, R3.reuse, UR9, RZ, P0, !PT ;  /* 0x0000000903177c10 */ /* 0x040fe400087fe4ff */
[C---:B------:R-:W-:Y:S02]  /*4140*/  IADD3.X R21, PT, PT, R3.reuse, UR11, RZ, P1, !PT ;  /* 0x0000000b03157c10 */ /* 0x040fe40008ffe4ff */
[----:B------:R-:W-:-:S02]  /*4150*/  IADD3.X R19, PT, PT, R3, UR7, RZ, P2, !PT ;  /* 0x0000000703137c10 */ /* 0x000fc400097fe4ff */
[C---:B------:R-:W-:Y:S02]  /*4160*/  IADD3.X R17, PT, PT, R3.reuse, UR13, RZ, P3, !PT ;  /* 0x0000000d03117c10 */ /* 0x040fe40009ffe4ff */
[----:B------:R-:W-:-:S07]  /*4170*/  IADD3.X R15, PT, PT, R3, UR15, RZ, P4, !PT ;  /* 0x0000000f030f7c10 */ /* 0x000fce000a7fe4ff */
.L_x_227:
        /* <DEDUP_REMOVED lines=28> */
.L_x_150:
[----:B------:R-:W-:Y:S01]  /*4340*/  FMUL.FTZ R33, R26, R27 ;  /* 0x0000001b1a217220 */ /* 0x000fe20000410000 */
[----:B------:R-:W-:-:S03]  /*4350*/  FMUL.FTZ R25, R27, 0.5 ;  /* 0x3f0000001b197820 */ /* 0x000fc60000410000 */
[----:B------:R-:W-:-:S04]  /*4360*/  FFMA R0, -R33, R33, R26 ;  /* 0x0000002121007223 */ /* 0x000fc8000000011a */
[----:B------:R-:W-:-:S07]  /*4370*/  FFMA R33, R0, R25, R33 ;  /* 0x0000001900217223 */ /* 0x000fce0000000021 */
.L_x_151:
[----:B------:R-:W-:Y:S05]  /*4380*/  BSYNC.RECONVERGENT B2 ;  /* 0x0000000000027941 */ /* 0x000fea0003800200 */
.L_x_149:
[C---:B------:R-:W-:Y:S01]  /*4390*/  FMUL R0, R7.reuse, R7 ;  /* 0x0000000707007220 */ /* 0x040fe20000400000 */
[C---:B------:R-:W-:Y:S01]  /*43a0*/  FMUL R25, R30.reuse, R30 ;  /* 0x0000001e1e197220 */ /* 0x040fe20000400000 */
[----:B------:R-:W-:Y:S02]  /*43b0*/  BSSY.RECONVERGENT B3, `(.L_x_152) ;  /* 0x0000010000037945 */ /* 0x000fe40003800200 */
[----:B------:R-:W-:Y:S01]  /*43c0*/  FMUL R27, R7, R0 ;  /* 0x00000000071b7220 */ /* 0x000fe20000400000 */
[----:B------:R-:W-:-:S04]  /*43d0*/  FMUL R25, R30, R25 ;  /* 0x000000191e197220 */ /* 0x000fc80000400000 */
[----:B------:R-:W-:Y:S01]  /*43e0*/  IADD3 R0, PT, PT, R27, 0x1800000, RZ ;  /* 0x018000001b007810 */ /* 0x000fe20007ffe0ff */
[----:B------:R-:W-:-:S03]  /*43f0*/  FMUL R32, R25, R25 ;  /* 0x0000001919207220 */ /* 0x000fc60000400000 */
[----:B------:R-:W-:-:S04]  /*4400*/  LOP3.LUT R0, R0, 0x7f800000, RZ, 0xc0, !PT ;  /* 0x7f80000000007812 */ /* 0x000fc800078ec0ff */
[----:B------:R-:W-:-:S13]  /*4410*/  ISETP.GT.U32.AND P0, PT, R0, 0x1ffffff, PT ;  /* 0x01ffffff0000780c */ /* 0x000fda0003f04070 */
[----:B------:R-:W-:Y:S05]  /*4420*/  @P0 BRA `(.L_x_153) ;  /* 0x0000000000100947 */ /* 0x000fea0003800000 */
[----:B------:R-:W-:Y:S02]  /*4430*/  MOV R28, R27 ;  /* 0x0000001b001c7202 */ /* 0x000fe40000000f00 */
[----:B------:R-:W-:-:S07]  /*4440*/  MOV R27, 0x4460 ;  /* 0x00004460001b7802 */ /* 0x000fce0000000f00 */
[----:B------:R-:W-:Y:S05]  /*4450*/  CALL.REL.NOINC `($__internal_2_$__cuda_sm20_rcp_rn_f32_slowpath) ;  /* 0x0000002400087944 */ /* 0x000fea0003c00000 */
[----:B------:R-:W-:Y:S05]  /*4460*/  BRA `(.L_x_154) ;  /* 0x0000000000107947 */ /* 0x000fea0003800000 */
.L_x_153:
[----:B------:R-:W0:Y:S02]  /*4470*/  MUFU.RCP R28, R27 ;  /* 0x0000001b001c7308 */ /* 0x000e240000001000 */
[----:B0-----:R-:W-:-:S04]  /*4480*/  FFMA R0, R27, R28, -1 ;  /* 0xbf8000001b007423 */ /* 0x001fc8000000001c */
[----:B------:R-:W-:-:S04]  /*4490*/  FADD.FTZ R25, -R0, -RZ ;  /* 0x800000ff00197221 */ /* 0x000fc80000010100 */
[----:B------:R-:W-:-:S07]  /*44a0*/  FFMA R28, R28, R25, R28 ;  /* 0x000000191c1c7223 */ /* 0x000fce000000001c */
.L_x_154:
[----:B------:R-:W-:Y:S05]  /*44b0*/  BSYNC.RECONVERGENT B3 ;  /* 0x0000000000037941 */ /* 0x000fea0003800200 */
.L_x_152:
        /* <DEDUP_REMOVED lines=18> */
.L_x_156:
[----:B------:R-:W-:Y:S05]  /*45e0*/  BSYNC.RECONVERGENT B4 ;  /* 0x0000000000047941 */ /* 0x000fea0003800200 */
.L_x_155:
[-C--:B------:R-:W-:Y:S01]  /*45f0*/  FFMA R8, R4, R25.reuse, R8 ;  /* 0x0000001904087223 */ /* 0x080fe20000000008 */
[-C--:B------:R-:W-:Y:S01]  /*4600*/  FFMA R6, R3, R25.reuse, R6 ;  /* 0x0000001903067223 */ /* 0x080fe20000000006 */
[----:B------:R-:W-:-:S07]  /*4610*/  FFMA R5, R2, R25, R5 ;  /* 0x0000001902057223 */ /* 0x000fce0000000005 */
.L_x_148:
[----:B------:R-:W-:Y:S05]  /*4620*/  BSYNC.RECONVERGENT B1 ;  /* 0x0000000000017941 */ /* 0x000fea0003800200 */
.L_x_147:
        /* <DEDUP_REMOVED lines=28> */
.L_x_160:
[----:B------:R-:W-:Y:S01]  /*47f0*/  FMUL.FTZ R33, R26, R27 ;  /* 0x0000001b1a217220 */ /* 0x000fe20000410000 */
[----:B------:R-:W-:-:S03]  /*4800*/  FMUL.FTZ R25, R27, 0.5 ;  /* 0x3f0000001b197820 */ /* 0x000fc60000410000 */
[----:B------:R-:W-:-:S04]  /*4810*/  FFMA R0, -R33, R33, R26 ;  /* 0x0000002121007223 */ /* 0x000fc8000000011a */
[----:B------:R-:W-:-:S07]  /*4820*/  FFMA R33, R0, R25, R33 ;  /* 0x0000001900217223 */ /* 0x000fce0000000021 */
.L_x_161:
[----:B------:R-:W-:Y:S05]  /*4830*/  BSYNC.RECONVERGENT B2 ;  /* 0x0000000000027941 */ /* 0x000fea0003800200 */
.L_x_159:
        /* <DEDUP_REMOVED lines=14> */
.L_x_163:
[----:B------:R-:W0:Y:S02]  /*4920*/  MUFU.RCP R28, R27 ;  /* 0x0000001b001c7308 */ /* 0x000e240000001000 */
[----:B0-----:R-:W-:-:S04]  /*4930*/  FFMA R0, R27, R28, -1 ;  /* 0xbf8000001b007423 */ /* 0x001fc8000000001c */
[----:B------:R-:W-:-:S04]  /*4940*/  FADD.FTZ R25, -R0, -RZ ;  /* 0x800000ff00197221 */ /* 0x000fc80000010100 */
[----:B------:R-:W-:-:S07]  /*4950*/  FFMA R28, R28, R25, R28 ;  /* 0x000000191c1c7223 */ /* 0x000fce000000001c */
.L_x_164:
[----:B------:R-:W-:Y:S05]  /*4960*/  BSYNC.RECONVERGENT B3 ;  /* 0x0000000000037941 */ /* 0x000fea0003800200 */
.L_x_162:
        /* <DEDUP_REMOVED lines=18> */
.L_x_166:
[----:B------:R-:W-:Y:S05]  /*4a90*/  BSYNC.RECONVERGENT B4 ;  /* 0x0000000000047941 */ /* 0x000fea0003800200 */
.L_x_165:
[-C--:B------:R-:W-:Y:S01]  /*4aa0*/  FFMA R8, R4, R25.reuse, R8 ;  /* 0x0000001904087223 */ /* 0x080fe20000000008 */
[-C--:B------:R-:W-:Y:S01]  /*4ab0*/  FFMA R6, R3, R25.reuse, R6 ;  /* 0x0000001903067223 */ /* 0x080fe20000000006 */
[----:B------:R-:W-:-:S07]  /*4ac0*/  FFMA R5, R2, R25, R5 ;  /* 0x0000001902057223 */ /* 0x000fce0000000005 */
.L_x_158:
[----:B------:R-:W-:Y:S05]  /*4ad0*/  BSYNC.RECONVERGENT B1 ;  /* 0x0000000000017941 */ /* 0x000fea0003800200 */
.L_x_157:
        /* <DEDUP_REMOVED lines=28> */
.L_x_170:
[----:B------:R-:W-:Y:S01]  /*4ca0*/  FMUL.FTZ R33, R26, R27 ;  /* 0x0000001b1a217220 */ /* 0x000fe20000410000 */
[----:B------:R-:W-:-:S03]  /*4cb0*/  FMUL.FTZ R25, R27, 0.5 ;  /* 0x3f0000001b197820 */ /* 0x000fc60000410000 */
[----:B------:R-:W-:-:S04]  /*4cc0*/  FFMA R0, -R33, R33, R26 ;  /* 0x0000002121007223 */ /* 0x000fc8000000011a */
[----:B------:R-:W-:-:S07]  /*4cd0*/  FFMA R33, R0, R25, R33 ;  /* 0x0000001900217223 */ /* 0x000fce0000000021 */
.L_x_171:
[----:B------:R-:W-:Y:S05]  /*4ce0*/  BSYNC.RECONVERGENT B2 ;  /* 0x0000000000027941 */ /* 0x000fea0003800200 */
.L_x_169:
        /* <DEDUP_REMOVED lines=14> */
.L_x_173:
[----:B------:R-:W0:Y:S02]  /*4dd0*/  MUFU.RCP R28, R27 ;  /* 0x0000001b001c7308 */ /* 0x000e240000001000 */
[----:B0-----:R-:W-:-:S04]  /*4de0*/  FFMA R0, R27, R28, -1 ;  /* 0xbf8000001b007423 */ /* 0x001fc8000000001c */
[----:B------:R-:W-:-:S04]  /*4df0*/  FADD.FTZ R25, -R0, -RZ ;  /* 0x800000ff00197221 */ /* 0x000fc80000010100 */
[----:B------:R-:W-:-:S07]  /*4e00*/  FFMA R28, R28, R25, R28 ;  /* 0x000000191c1c7223 */ /* 0x000fce000000001c */
.L_x_174:
[----:B------:R-:W-:Y:S05]  /*4e10*/  BSYNC.RECONVERGENT B3 ;  /* 0x0000000000037941 */ /* 0x000fea0003800200 */
.L_x_172:
        /* <DEDUP_REMOVED lines=18> */
.L_x_176:
[----:B------:R-:W-:Y:S05]  /*4f40*/  BSYNC.RECONVERGENT B4 ;  /* 0x0000000000047941 */ /* 0x000fea0003800200 */
.L_x_175:
[-C--:B------:R-:W-:Y:S01]  /*4f50*/  FFMA R8, R4, R25.reuse, R8 ;  /* 0x0000001904087223 */ /* 0x080fe20000000008 */
[-C--:B------:R-:W-:Y:S01]  /*4f60*/  FFMA R6, R3, R25.reuse, R6 ;  /* 0x0000001903067223 */ /* 0x080fe20000000006 */
[----:B------:R-:W-:-:S07]  /*4f70*/  FFMA R5, R2, R25, R5 ;  /* 0x0000001902057223 */ /* 0x000fce0000000005 */
.L_x_168:
[----:B------:R-:W-:Y:S05]  /*4f80*/  BSYNC.RECONVERGENT B1 ;  /* 0x0000000000017941 */ /* 0x000fea0003800200 */
.L_x_167:
        /* <DEDUP_REMOVED lines=28> */
.L_x_180:
[----:B------:R-:W-:Y:S01]  /*5150*/  FMUL.FTZ R33, R26, R27 ;  /* 0x0000001b1a217220 */ /* 0x000fe20000410000 */
[----:B------:R-:W-:-:S03]  /*5160*/  FMUL.FTZ R25, R27, 0.5 ;  /* 0x3f0000001b197820 */ /* 0x000fc60000410000 */
[----:B------:R-:W-:-:S04]  /*5170*/  FFMA R0, -R33, R33, R26 ;  /* 0x0000002121007223 */ /* 0x000fc8000000011a */
[----:B------:R-:W-:-:S07]  /*5180*/  FFMA R33, R0, R25, R33 ;  /* 0x0000001900217223 */ /* 0x000fce0000000021 */
.L_x_181:
[----:B------:R-:W-:Y:S05]  /*5190*/  BSYNC.RECONVERGENT B2 ;  /* 0x0000000000027941 */ /* 0x000fea0003800200 */
.L_x_179:
        /* <DEDUP_REMOVED lines=14> */
.L_x_183:
[----:B------:R-:W0:Y:S02]  /*5280*/  MUFU.RCP R28, R27 ;  /* 0x0000001b001c7308 */ /* 0x000e240000001000 */
[----:B0-----:R-:W-:-:S04]  /*5290*/  FFMA R0, R27, R28, -1 ;  /* 0xbf8000001b007423 */ /* 0x001fc8000000001c */
[----:B------:R-:W-:-:S04]  /*52a0*/  FADD.FTZ R25, -R0, -RZ ;  /* 0x800000ff00197221 */ /* 0x000fc80000010100 */
[----:B------:R-:W-:-:S07]  /*52b0*/  FFMA R28, R28, R25, R28 ;  /* 0x000000191c1c7223 */ /* 0x000fce000000001c */
.L_x_184:
[----:B------:R-:W-:Y:S05]  /*52c0*/  BSYNC.RECONVERGENT B3 ;  /* 0x0000000000037941 */ /* 0x000fea0003800200 */
.L_x_182:
        /* <DEDUP_REMOVED lines=18> */
.L_x_186:
[----:B------:R-:W-:Y:S05]  /*53f0*/  BSYNC.RECONVERGENT B4 ;  /* 0x0000000000047941 */ /* 0x000fea0003800200 */
.L_x_185:
[-C--:B------:R-:W-:Y:S01]  /*5400*/  FFMA R8, R4, R25.reuse, R8 ;  /* 0x0000001904087223 */ /* 0x080fe20000000008 */
[-C--:B------:R-:W-:Y:S01]  /*5410*/  FFMA R6, R3, R25.reuse, R6 ;  /* 0x0000001903067223 */ /* 0x080fe20000000006 */
[----:B------:R-:W-:-:S07]  /*5420*/  FFMA R5, R2, R25, R5 ;  /* 0x0000001902057223 */ /* 0x000fce0000000005 */
.L_x_178:
[----:B------:R-:W-:Y:S05]  /*5430*/  BSYNC.RECONVERGENT B1 ;  /* 0x0000000000017941 */ /* 0x000fea0003800200 */
.L_x_177:
        /* <DEDUP_REMOVED lines=28> */
.L_x_190:
[----:B------:R-:W-:Y:S01]  /*5600*/  FMUL.FTZ R33, R26, R27 ;  /* 0x0000001b1a217220 */ /* 0x000fe20000410000 */
[----:B------:R-:W-:-:S03]  /*5610*/  FMUL.FTZ R25, R27, 0.5 ;  /* 0x3f0000001b197820 */ /* 0x000fc60000410000 */
[----:B------:R-:W-:-:S04]  /*5620*/  FFMA R0, -R33, R33, R26 ;  /* 0x0000002121007223 */ /* 0x000fc8000000011a */
[----:B------:R-:W-:-:S07]  /*5630*/  FFMA R33, R0, R25, R33 ;  /* 0x0000001900217223 */ /* 0x000fce0000000021 */
.L_x_191:
[----:B------:R-:W-:Y:S05]  /*5640*/  BSYNC.RECONVERGENT B2 ;  /* 0x0000000000027941 */ /* 0x000fea0003800200 */
.L_x_189:
        /* <DEDUP_REMOVED lines=14> */
.L_x_193:
[----:B------:R-:W0:Y:S02]  /*5730*/  MUFU.RCP R28, R27 ;  /* 0x0000001b001c7308 */ /* 0x000e240000001000 */
[----:B0-----:R-:W-:-:S04]  /*5740*/  FFMA R0, R27, R28, -1 ;  /* 0xbf8000001b007423 */ /* 0x001fc8000000001c */
[----:B------:R-:W-:-:S04]  /*5750*/  FADD.FTZ R25, -R0, -RZ ;  /* 0x800000ff00197221 */ /* 0x000fc80000010100 */
[----:B------:R-:W-:-:S07]  /*5760*/  FFMA R28, R28, R25, R28 ;  /* 0x000000191c1c7223 */ /* 0x000fce000000001c */
.L_x_194:
[----:B------:R-:W-:Y:S05]  /*5770*/  BSYNC.RECONVERGENT B3 ;  /* 0x0000000000037941 */ /* 0x000fea0003800200 */
.L_x_192:
        /* <DEDUP_REMOVED lines=18> */
.L_x_196:
[----:B------:R-:W-:Y:S05]  /*58a0*/  BSYNC.RECONVERGENT B4 ;  /* 0x0000000000047941 */ /* 0x000fea0003800200 */
.L_x_195:
[-C--:B------:R-:W-:Y:S01]  /*58b0*/  FFMA R8, R4, R25.reuse, R8 ;  /* 0x0000001904087223 */ /* 0x080fe20000000008 */
[-C--:B------:R-:W-:Y:S01]  /*58c0*/  FFMA R6, R3, R25.reuse, R6 ;  /* 0x0000001903067223 */ /* 0x080fe20000000006 */
[----:B------:R-:W-:-:S07]  /*58d0*/  FFMA R5, R2, R25, R5 ;  /* 0x0000001902057223 */ /* 0x000fce0000000005 */
.L_x_188:
[----:B------:R-:W-:Y:S05]  /*58e0*/  BSYNC.RECONVERGENT B1 ;  /* 0x0000000000017941 */ /* 0x000fea0003800200 */
.L_x_187:
        /* <DEDUP_REMOVED lines=28> */
.L_x_200:
[----:B------:R-:W-:Y:S01]  /*5ab0*/  FMUL.FTZ R33, R26, R27 ;  /* 0x0000001b1a217220 */ /* 0x000fe20000410000 */
[----:B------:R-:W-:-:S03]  /*5ac0*/  FMUL.FTZ R25, R27, 0.5 ;  /* 0x3f0000001b197820 */ /* 0x000fc60000410000 */
[----:B------:R-:W-:-:S04]  /*5ad0*/  FFMA R0, -R33, R33, R26 ;  /* 0x0000002121007223 */ /* 0x000fc8000000011a */
[----:B------:R-:W-:-:S07]  /*5ae0*/  FFMA R33, R0, R25, R33 ;  /* 0x0000001900217223 */ /* 0x000fce0000000021 */
.L_x_201:
[----:B------:R-:W-:Y:S05]  /*5af0*/  BSYNC.RECONVERGENT B2 ;  /* 0x0000000000027941 */ /* 0x000fea0003800200 */
.L_x_199:
        /* <DEDUP_REMOVED lines=14> */
.L_x_203:
[----:B------:R-:W0:Y:S02]  /*5be0*/  MUFU.RCP R28, R27 ;  /* 0x0000001b001c7308 */ /* 0x000e240000001000 */
[----:B0-----:R-:W-:-:S04]  /*5bf0*/  FFMA R0, R27, R28, -1 ;  /* 0xbf8000001b007423 */ /* 0x001fc8000000001c */
[----:B------:R-:W-:-:S04]  /*5c00*/  FADD.FTZ R25, -R0, -RZ ;  /* 0x800000ff00197221 */ /* 0x000fc80000010100 */
[----:B------:R-:W-:-:S07]  /*5c10*/  FFMA R28, R28, R25, R28 ;  /* 0x000000191c1c7223 */ /* 0x000fce000000001c */
.L_x_204:
[----:B------:R-:W-:Y:S05]  /*5c20*/  BSYNC.RECONVERGENT B3 ;  /* 0x0000000000037941 */ /* 0x000fea0003800200 */
.L_x_202:
        /* <DEDUP_REMOVED lines=18> */
.L_x_206:
[----:B------:R-:W-:Y:S05]  /*5d50*/  BSYNC.RECONVERGENT B4 ;  /* 0x0000000000047941 */ /* 0x000fea0003800200 */
.L_x_205:
[-C--:B------:R-:W-:Y:S01]  /*5d60*/  FFMA R8, R4, R25.reuse, R8 ;  /* 0x0000001904087223 */ /* 0x080fe20000000008 */
[-C--:B------:R-:W-:Y:S01]  /*5d70*/  FFMA R6, R3, R25.reuse, R6 ;  /* 0x0000001903067223 */ /* 0x080fe20000000006 */
[----:B------:R-:W-:-:S07]  /*5d80*/  FFMA R5, R2, R25, R5 ;  /* 0x0000001902057223 */ /* 0x000fce0000000005 */
.L_x_198:
[----:B------:R-:W-:Y:S05]  /*5d90*/  BSYNC.RECONVERGENT B1 ;  /* 0x0000000000017941 */ /* 0x000fea0003800200 */
.L_x_197:
        /* <DEDUP_REMOVED lines=28> */
.L_x_210:
[----:B------:R-:W-:Y:S01]  /*5f60*/  FMUL.FTZ R33, R26, R27 ;  /* 0x0000001b1a217220 */ /* 0x000fe20000410000 */
[----:B------:R-:W-:-:S03]  /*5f70*/  FMUL.FTZ R25, R27, 0.5 ;  /* 0x3f0000001b197820 */ /* 0x000fc60000410000 */
[----:B------:R-:W-:-:S04]  /*5f80*/  FFMA R0, -R33, R33, R26 ;  /* 0x0000002121007223 */ /* 0x000fc8000000011a */
[----:B------:R-:W-:-:S07]  /*5f90*/  FFMA R33, R0, R25, R33 ;  /* 0x0000001900217223 */ /* 0x000fce0000000021 */
.L_x_211:
[----:B------:R-:W-:Y:S05]  /*5fa0*/  BSYNC.RECONVERGENT B2 ;  /* 0x0000000000027941 */ /* 0x000fea0003800200 */
.L_x_209:
        /* <DEDUP_REMOVED lines=14> */
.L_x_213:
[----:B------:R-:W0:Y:S02]  /*6090*/  MUFU.RCP R28, R27 ;  /* 0x0000001b001c7308 */ /* 0x000e240000001000 */
[----:B0-----:R-:W-:-:S04]  /*60a0*/  FFMA R0, R27, R28, -1 ;  /* 0xbf8000001b007423 */ /* 0x001fc8000000001c */
[----:B------:R-:W-:-:S04]  /*60b0*/  FADD.FTZ R25, -R0, -RZ ;  /* 0x800000ff00197221 */ /* 0x000fc80000010100 */
[----:B------:R-:W-:-:S07]  /*60c0*/  FFMA R28, R28, R25, R28 ;  /* 0x000000191c1c7223 */ /* 0x000fce000000001c */
.L_x_214:
[----:B------:R-:W-:Y:S05]  /*60d0*/  BSYNC.RECONVERGENT B3 ;  /* 0x0000000000037941 */ /* 0x000fea0003800200 */
.L_x_212:
        /* <DEDUP_REMOVED lines=18> */
.L_x_216:
[----:B------:R-:W-:Y:S05]  /*6200*/  BSYNC.RECONVERGENT B4 ;  /* 0x0000000000047941 */ /* 0x000fea0003800200 */
.L_x_215:
[-C--:B------:R-:W-:Y:S01]  /*6210*/  FFMA R8, R4, R25.reuse, R8 ;  /* 0x0000001904087223 */ /* 0x080fe20000000008 */
[-C--:B------:R-:W-:Y:S01]  /*6220*/  FFMA R6, R3, R25.reuse, R6 ;  /* 0x0000001903067223 */ /* 0x080fe20000000006 */
[----:B------:R-:W-:-:S07]  /*6230*/  FFMA R5, R2, R25, R5 ;  /* 0x0000001902057223 */ /* 0x000fce0000000005 */
.L_x_208:
[----:B------:R-:W-:Y:S05]  /*6240*/  BSYNC.RECONVERGENT B1 ;  /* 0x0000000000017941 */ /* 0x000fea0003800200 */
.L_x_207:
        /* <DEDUP_REMOVED lines=28> */
.L_x_220:
[----:B------:R-:W-:Y:S01]  /*6410*/  FMUL.FTZ R33, R26, R27 ;  /* 0x0000001b1a217220 */ /* 0x000fe20000410000 */
[----:B------:R-:W-:-:S03]  /*6420*/  FMUL.FTZ R25, R27, 0.5 ;  /* 0x3f0000001b197820 */ /* 0x000fc60000410000 */
[----:B------:R-:W-:-:S04]  /*6430*/  FFMA R0, -R33, R33, R26 ;  /* 0x0000002121007223 */ /* 0x000fc8000000011a */
[----:B------:R-:W-:-:S07]  /*6440*/  FFMA R33, R0, R25, R33 ;  /* 0x0000001900217223 */ /* 0x000fce0000000021 */
.L_x_221:
[----:B------:R-:W-:Y:S05]  /*6450*/  BSYNC.RECONVERGENT B2 ;  /* 0x0000000000027941 */ /* 0x000fea0003800200 */
.L_x_219:
        /* <DEDUP_REMOVED lines=14> */
.L_x_223:
[----:B------:R-:W0:Y:S02]  /*6540*/  MUFU.RCP R28, R27 ;  /* 0x0000001b001c7308 */ /* 0x000e240000001000 */
[----:B0-----:R-:W-:-:S04]  /*6550*/  FFMA R0, R27, R28, -1 ;  /* 0xbf8000001b007423 */ /* 0x001fc8000000001c */
[----:B------:R-:W-:-:S04]  /*6560*/  FADD.FTZ R25, -R0, -RZ ;  /* 0x800000ff00197221 */ /* 0x000fc80000010100 */
[----:B------:R-:W-:-:S07]  /*6570*/  FFMA R28, R28, R25, R28 ;  /* 0x000000191c1c7223 */ /* 0x000fce000000001c */
.L_x_224:
[----:B------:R-:W-:Y:S05]  /*6580*/  BSYNC.RECONVERGENT B3 ;  /* 0x0000000000037941 */ /* 0x000fea0003800200 */
.L_x_222:
        /* <DEDUP_REMOVED lines=18> */
.L_x_226:
[----:B------:R-:W-:Y:S05]  /*66b0*/  BSYNC.RECONVERGENT B4 ;  /* 0x0000000000047941 */ /* 0x000fea0003800200 */
.L_x_225:
[-C--:B------:R-:W-:Y:S01]  /*66c0*/  FFMA R8, R4, R25.reuse, R8 ;  /* 0x0000001904087223 */ /* 0x080fe20000000008 */
[-C--:B------:R-:W-:Y:S01]  /*66d0*/  FFMA R6, R3, R25.reuse, R6 ;  /* 0x0000001903067223 */ /* 0x080fe20000000006 */
[----:B------:R-:W-:-:S07]  /*66e0*/  FFMA R5, R2, R25, R5 ;  /* 0x0000001902057223 */ /* 0x000fce0000000005 */
.L_x_218:
[----:B------:R-:W-:Y:S05]  /*66f0*/  BSYNC.RECONVERGENT B1 ;  /* 0x0000000000017941 */ /* 0x000fea0003800200 */
.L_x_217:
        /* <DEDUP_REMOVED lines=13> */
.L_x_133:
[----:B------:R-:W-:Y:S05]  /*67d0*/  BSYNC.RECONVERGENT B0 ;  /* 0x0000000000007941 */ /* 0x000fea0003800200 */
.L_x_132:
[----:B------:R-:W0:Y:S08]  /*67e0*/  LDC.64 R2, c[0x0][0x398] ;  /* 0x0000e600ff027b82 */ /* 0x000e300000000a00 */
[----:B-----5:R-:W1:Y:S08]  /*67f0*/  LDC.64 R10, c[0x0][0x3a0] ;  /* 0x0000e800ff0a7b82 */ /* 0x020e700000000a00 */
[----:B------:R-:W2:Y:S01]  /*6800*/  LDC.64 R12, c[0x0][0x3a8] ;  /* 0x0000ea00ff0c7b82 */ /* 0x000ea20000000a00 */
[----:B0-----:R-:W-:-:S05]  /*6810*/  IMAD.WIDE R2, R24, 0x4, R2 ;  /* 0x0000000418027825 */ /* 0x001fca00078e0202 */
[----:B------:R-:W-:Y:S01]  /*6820*/  STG.E desc[UR20][R2.64], R8 ;  /* 0x0000000802007986 */ /* 0x000fe2000c101914 */
[----:B-1----:R-:W-:-:S05]  /*6830*/  IMAD.WIDE R10, R24, 0x4, R10 ;  /* 0x00000004180a7825 */ /* 0x002fca00078e020a */
[----:B------:R-:W-:Y:S01]  /*6840*/  STG.E desc[UR20][R10.64], R6 ;  /* 0x000000060a007986 */ /* 0x000fe2000c101914 */
[----:B--2---:R-:W-:-:S05]  /*6850*/  IMAD.WIDE R24, R24, 0x4, R12 ;  /* 0x0000000418187825 */ /* 0x004fca00078e020c */
[----:B------:R-:W-:Y:S01]  /*6860*/  STG.E desc[UR20][R24.64], R5 ;  /* 0x0000000518007986 */ /* 0x000fe2000c101914 */
[----:B------:R-:W-:Y:S05]  /*6870*/  EXIT ;  /* 0x000000000000794d */ /* 0x000fea0003800000 */
        .weak           $__internal_2_$__cuda_sm20_rcp_rn_f32_slowpath
        .type           $__internal_2_$__cuda_sm20_rcp_rn_f32_slowpath,@function
        .size           $__internal_2_$__cuda_sm20_rcp_rn_f32_slowpath,($__internal_3_$__cuda_sm20_sqrt_rn_f32_slowpath - $__internal_2_$__cuda_sm20_rcp_rn_f32_slowpath)
$__internal_2_$__cuda_sm20_rcp_rn_f32_slowpath:
[----:B------:R-:W-:Y:S01]  /*6880*/  SHF.L.U32 R25, R28, 0x1, RZ ;  /* 0x000000011c197819 */ /* 0x000fe200000006ff */
[----:B------:R-:W-:Y:S03]  /*6890*/  BSSY.RECONVERGENT B2, `(.L_x_228) ;  /* 0x0000030000027945 */ /* 0x000fe60003800200 */
[----:B------:R-:W-:-:S04]  /*68a0*/  SHF.R.U32.HI R25, RZ, 0x18, R25 ;  /* 0x00000018ff197819 */ /* 0x000fc80000011619 */
[----:B------:R-:W-:-:S13]  /*68b0*/  ISETP.NE.U32.AND P0, PT, R25, RZ, PT ;  /* 0x000000ff1900720c */ /* 0x000fda0003f05070 */
[----:B------:R-:W-:Y:S05]  /*68c0*/  @P0 BRA `(.L_x_229) ;  /* 0x0000000000280947 */ /* 0x000fea0003800000 */
[----:B------:R-:W-:-:S04]  /*68d0*/  SHF.L.U32 R0, R28, 0x1, RZ ;  /* 0x000000011c007819 */ /* 0x000fc800000006ff */
[----:B------:R-:W-:-:S13]  /*68e0*/  ISETP.NE.AND P0, PT, R0, RZ, PT ;  /* 0x000000ff0000720c */ /* 0x000fda0003f05270 */
[----:B------:R-:W-:Y:S02]  /*68f0*/  @P0 FFMA R25, R28, 1.84467440737095516160e+19, RZ ;  /* 0x5f8000001c190823 */ /* 0x000fe400000000ff */
[----:B------:R-:W-:Y:S08]  /*6900*/  @!P0 MUFU.RCP R28, R28 ;  /* 0x0000001c001c8308 */ /* 0x000ff00000001000 */
[----:B------:R-:W0:Y:S02]  /*6910*/  @P0 MUFU.RCP R0, R25 ;  /* 0x0000001900000308 */ /* 0x000e240000001000 */
[----:B0-----:R-:W-:-:S04]  /*6920*/  @P0 FFMA R25, R25, R0, -1 ;  /* 0xbf80000019190423 */ /* 0x001fc80000000000 */
[----:B------:R-:W-:-:S04]  /*6930*/  @P0 FADD.FTZ R25, -R25, -RZ ;  /* 0x800000ff19190221 */ /* 0x000fc80000010100 */
[----:B------:R-:W-:-:S04]  /*6940*/  @P0 FFMA R25, R0, R25, R0 ;  /* 0x0000001900190223 */ /* 0x000fc80000000000 */
[----:B------:R-:W-:Y:S01]  /*6950*/  @P0 FFMA R28, R25, 1.84467440737095516160e+19, RZ ;  /* 0x5f800000191c0823 */ /* 0x000fe200000000ff */
[----:B------:R-:W-:Y:S06]  /*6960*/  BRA `(.L_x_230) ;  /* 0x0000000000887947 */ /* 0x000fec0003800000 */
.L_x_229:
[----:B------:R-:W-:-:S04]  /*6970*/  IADD3 R0, PT, PT, R25, -0xfd, RZ ;  /* 0xffffff0319007810 */ /* 0x000fc80007ffe0ff */
[----:B------:R-:W-:-:S13]  /*6980*/  ISETP.GT.U32.AND P0, PT, R0, 0x1, PT ;  /* 0x000000010000780c */ /* 0x000fda0003f04070 */
[----:B------:R-:W-:Y:S05]  /*6990*/  @P0 BRA `(.L_x_231) ;  /* 0x0000000000780947 */ /* 0x000fea0003800000 */
[----:B------:R-:W-:Y:S01]  /*69a0*/  LOP3.LUT R29, R28, 0x7fffff, RZ, 0xc0, !PT ;  /* 0x007fffff1c1d7812 */ /* 0x000fe200078ec0ff */
[----:B------:R-:W-:Y:S01]  /*69b0*/  HFMA2 R26, -RZ, RZ, 0, 1.78813934326171875e-07 ;  /* 0x00000003ff1a7431 */ /* 0x000fe200000001ff */
[----:B------:R-:W-:Y:S02]  /*69c0*/  IADD3 R25, PT, PT, R25, -0xfc, RZ ;  /* 0xffffff0419197810 */ /* 0x000fe40007ffe0ff */
[----:B------:R-:W-:-:S04]  /*69d0*/  LOP3.LUT R29, R29, 0x3f800000, RZ, 0xfc, !PT ;  /* 0x3f8000001d1d7812 */ /* 0x000fc800078efcff */
[----:B------:R-:W0:Y:S01]  /*69e0*/  MUFU.RCP R30, R29 ;  /* 0x0000001d001e7308 */ /* 0x000e220000001000 */
[----:B------:R-:W-:Y:S01]  /*69f0*/  SHF.L.U32 R26, R26, R0, RZ ;  /* 0x000000001a1a7219 */ /* 0x000fe200000006ff */
[----:B0-----:R-:W-:-:S04]  /*6a00*/  FFMA R29, R29, R30, -1 ;  /* 0xbf8000001d1d7423 */ /* 0x001fc8000000001e */
[----:B------:R-:W-:-:S04]  /*6a10*/  FADD.FTZ R29, -R29, -RZ ;  /* 0x800000ff1d1d7221 */ /* 0x000fc80000010100 */
[CCC-:B------:R-:W-:Y:S01]  /*6a20*/  FFMA.RM R31, R30.reuse, R29.reuse, R30.reuse ;  /* 0x0000001d1e1f7223 */ /* 0x1c0fe2000000401e */
[----:B------:R-:W-:-:S04]  /*6a30*/  FFMA.RP R29, R30, R29, R30 ;  /* 0x0000001d1e1d7223 */ /* 0x000fc8000000801e */
[C---:B------:R-:W-:Y:S02]  /*6a40*/  LOP3.LUT R30, R31.reuse, 0x7fffff, RZ, 0xc0, !PT ;  /* 0x007fffff1f1e7812 */ /* 0x040fe400078ec0ff */
[----:B------:R-:W-:Y:S02]  /*6a50*/  FSETP.NEU.FTZ.AND P0, PT, R31, R29, PT ;  /* 0x0000001d1f00720b */ /* 0x000fe40003f1d000 */
[----:B------:R-:W-:Y:S02]  /*6a60*/  LOP3.LUT R30, R30, 0x800000, RZ, 0xfc, !PT ;  /* 0x008000001e1e7812 */ /* 0x000fe400078efcff */
[----:B------:R-:W-:Y:S02]  /*6a70*/  SEL R29, RZ, 0xffffffff, !P0 ;  /* 0xffffffffff1d7807 */ /* 0x000fe40004000000 */
[----:B------:R-:W-:Y:S02]  /*6a80*/  LOP3.LUT R26, R26, R30, RZ, 0xc0, !PT ;  /* 0x0000001e1a1a7212 */ /* 0x000fe400078ec0ff */
[----:B------:R-:W-:-:S02]  /*6a90*/  IADD3 R29, PT, PT, -R29, RZ, RZ ;  /* 0x000000ff1d1d7210 */ /* 0x000fc40007ffe1ff */
[-C--:B------:R-:W-:Y:S02]  /*6aa0*/  SHF.R.U32.HI R26, RZ, R0.reuse, R26 ;  /* 0x00000000ff1a7219 */ /* 0x080fe4000001161a */
[--C-:B------:R-:W-:Y:S02]  /*6ab0*/  LOP3.LUT P1, RZ, R29, R0, R30.reuse, 0xf8, !PT ;  /* 0x000000001dff7212 */ /* 0x100fe4000782f81e */
[C---:B------:R-:W-:Y:S02]  /*6ac0*/  LOP3.LUT P0, RZ, R26.reuse, 0x1, RZ, 0xc0, !PT ;  /* 0x000000011aff7812 */ /* 0x040fe4000780c0ff */
[----:B------:R-:W-:Y:S02]  /*6ad0*/  LOP3.LUT P2, RZ, R26, 0x2, RZ, 0xc0, !PT ;  /* 0x000000021aff7812 */ /* 0x000fe4000784c0ff */
[----:B------:R-:W-:Y:S02]  /*6ae0*/  SHF.R.U32.HI R25, RZ, R25, R30 ;  /* 0x00000019ff197219 */ /* 0x000fe4000001161e */
[----:B------:R-:W-:-:S02]  /*6af0*/  PLOP3.LUT P0, PT, P0, P1, P2, 0xe0, 0x0 ;  /* 0x000000000000781c */ /* 0x000fc40000703c20 */
[----:B------:R-:W-:Y:S02]  /*6b00*/  LOP3.LUT P1, RZ, R28, 0x7fffff, RZ, 0xc0, !PT ;  /* 0x007fffff1cff7812 */ /* 0x000fe4000782c0ff */
[----:B------:R-:W-:-:S04]  /*6b10*/  SEL R0, RZ, 0x1, !P0 ;  /* 0x00000001ff007807 */ /* 0x000fc80004000000 */
[----:B------:R-:W-:-:S04]  /*6b20*/  IADD3 R0, PT, PT, -R0, RZ, RZ ;  /* 0x000000ff00007210 */ /* 0x000fc80007ffe1ff */
[----:B------:R-:W-:-:S13]  /*6b30*/  ISETP.GE.AND P0, PT, R0, RZ, PT ;  /* 0x000000ff0000720c */ /* 0x000fda0003f06270 */
[----:B------:R-:W-:-:S04]  /*6b40*/  @!P0 IADD3 R25, PT, PT, R25, 0x1, RZ ;  /* 0x0000000119198810 */ /* 0x000fc80007ffe0ff */
[----:B------:R-:W-:-:S04]  /*6b50*/  @!P1 SHF.L.U32 R25, R25, 0x1, RZ ;  /* 0x0000000119199819 */ /* 0x000fc800000006ff */
[----:B------:R-:W-:Y:S01]  /*6b60*/  LOP3.LUT R28, R25, 0x80000000, R28, 0xf8, !PT ;  /* 0x80000000191c7812 */ /* 0x000fe200078ef81c */
[----:B------:R-:W-:Y:S06]  /*6b70*/  BRA `(.L_x_230) ;  /* 0x0000000000047947 */ /* 0x000fec0003800000 */
.L_x_231:
[----:B------:R-:W0:Y:S02]  /*6b80*/  MUFU.RCP R28, R28 ;  /* 0x0000001c001c7308 */ /* 0x000e240000001000 */
.L_x_230:
[----:B------:R-:W-:Y:S05]  /*6b90*/  BSYNC.RECONVERGENT B2 ;  /* 0x0000000000027941 */ /* 0x000fea0003800200 */
.L_x_228:
[----:B------:R-:W-:Y:S01]  /*6ba0*/  MOV R26, R27 ;  /* 0x0000001b001a7202 */ /* 0x000fe20000000f00 */
[----:B------:R-:W-:-:S04]  /*6bb0*/  HFMA2 R27, -RZ, RZ, 0, 0 ;  /* 0x00000000ff1b7431 */ /* 0x000fc800000001ff */
[----:B0-----:R-:W-:Y:S05]  /*6bc0*/  RET.REL.NODEC R26 `(graph_optimized_forces_only) ;  /* 0xffffff941a0c7950 */ /* 0x001fea0003c3ffff */
        .weak           $__internal_3_$__cuda_sm20_sqrt_rn_f32_slowpath
        .type           $__internal_3_$__cuda_sm20_sqrt_rn_f32_slowpath,@function
        .size           $__internal_3_$__cuda_sm20_sqrt_rn_f32_slowpath,($__internal_4_$__cuda_sm3x_div_rn_noftz_f32_slowpath - $__internal_3_$__cuda_sm20_sqrt_rn_f32_slowpath)
$__internal_3_$__cuda_sm20_sqrt_rn_f32_slowpath:
[----:B------:R-:W-:-:S13]  /*6bd0*/  LOP3.LUT P0, RZ, R25, 0x7fffffff, RZ, 0xc0, !PT ;  /* 0x7fffffff19ff7812 */ /* 0x000fda000780c0ff */
[----:B------:R-:W-:Y:S01]  /*6be0*/  @!P0 MOV R29, R25 ;  /* 0x00000019001d8202 */ /* 0x000fe20000000f00 */
        /* <DEDUP_REMOVED lines=11> */
[----:B------:R-:W-:-:S03]  /*6ca0*/  @P0 FMUL.FTZ R26, R26, 0.5 ;  /* 0x3f0000001a1a0820 */ /* 0x000fc60000410000 */
[----:B------:R-:W-:-:S04]  /*6cb0*/  @P0 FADD.FTZ R27, -R28, -RZ ;  /* 0x800000ff1c1b0221 */ /* 0x000fc80000010100 */
[----:B------:R-:W-:Y:S01]  /*6cc0*/  @P0 FFMA R27, R28, R27, R29 ;  /* 0x0000001b1c1b0223 */ /* 0x000fe2000000001d */
[----:B------:R-:W-:-:S03]  /*6cd0*/  @!P0 MOV R29, R25 ;  /* 0x00000019001d8202 */ /* 0x000fc60000000f00 */
[----:B------:R-:W-:-:S04]  /*6ce0*/  @P0 FFMA R26, R27, R26, R28 ;  /* 0x0000001a1b1a0223 */ /* 0x000fc8000000001c */
[----:B------:R-:W-:-:S07]  /*6cf0*/  @P0 FMUL.FTZ R29, R26, 2.3283064365386962891e-10 ;  /* 0x2f8000001a1d0820 */ /* 0x000fce0000410000 */
.L_x_232:
[----:B------:R-:W-:Y:S01]  /*6d00*/  HFMA2 R27, -RZ, RZ, 0, 0 ;  /* 0x00000000ff1b7431 */ /* 0x000fe200000001ff */
[----:B------:R-:W-:-:S04]  /*6d10*/  MOV R26, R0 ;  /* 0x00000000001a7202 */ /* 0x000fc80000000f00 */
[----:B------:R-:W-:Y:S05]  /*6d20*/  RET.REL.NODEC R26 `(graph_optimized_forces_only) ;  /* 0xffffff901ab47950 */ /* 0x000fea0003c3ffff */
        .weak           $__internal_4_$__cuda_sm3x_div_rn_noftz_f32_slowpath
        .type           $__internal_4_$__cuda_sm3x_div_rn_noftz_f32_slowpath,@function
        .size           $__internal_4_$__cuda_sm3x_div_rn_noftz_f32_slowpath,(.L_x_559 - $__internal_4_$__cuda_sm3x_div_rn_noftz_f32_slowpath)
$__internal_4_$__cuda_sm3x_div_rn_noftz_f32_slowpath:
[----:B------:R-:W-:Y:S01]  /*6d30*/  SHF.R.U32.HI R26, RZ, 0x17, R31 ;  /* 0x00000017ff1a7819 */ /* 0x000fe2000001161f */
[----:B------:R-:W-:Y:S01]  /*6d40*/  BSSY.RECONVERGENT B2, `(.L_x_233) ;  /* 0x0000063000027945 */ /* 0x000fe20003800200 */
[----:B------:R-:W-:Y:S02]  /*6d50*/  SHF.R.U32.HI R30, RZ, 0x17, R0 ;  /* 0x00000017ff1e7819 */ /* 0x000fe40000011600 */
[----:B------:R-:W-:Y:S02]  /*6d60*/  LOP3.LUT R26, R26, 0xff, RZ, 0xc0, !PT ;  /* 0x000000ff1a1a7812 */ /* 0x000fe400078ec0ff */
[----:B------:R-:W-:Y:S02]  /*6d70*/  LOP3.LUT R30, R30, 0xff, RZ, 0xc0, !PT ;  /* 0x000000ff1e1e7812 */ /* 0x000fe400078ec0ff */
[----:B------:R-:W-:Y:S02]  /*6d80*/  IADD3 R28, PT, PT, R26, -0x1, RZ ;  /* 0xffffffff1a1c7810 */ /* 0x000fe40007ffe0ff */
[----:B------:R-:W-:-:S02]  /*6d90*/  IADD3 R29, PT, PT, R30, -0x1, RZ ;  /* 0xffffffff1e1d7810 */ /* 0x000fc40007ffe0ff */
[----:B------:R-:W-:-:S04]  /*6da0*/  ISETP.GT.U32.AND P0, PT, R28, 0xfd, PT ;  /* 0x000000fd1c00780c */ /* 0x000fc80003f04070 */
[----:B------:R-:W-:-:S13]  /*6db0*/  ISETP.GT.U32.OR P0, PT, R29, 0xfd, P0 ;  /* 0x000000fd1d00780c */ /* 0x000fda0000704470 */
[----:B------:R-:W-:Y:S01]  /*6dc0*/  @!P0 MOV R27, RZ ;  /* 0x000000ff001b8202 */ /* 0x000fe20000000f00 */
        /* <DEDUP_REMOVED lines=22> */
[----:B------:R-:W-:-:S03]  /*6f30*/  @!P1 FFMA R31, R31, 1.84467440737095516160e+19, RZ ;  /* 0x5f8000001f1f9823 */ /* 0x000fc600000000ff */
[----:B------:R-:W-:-:S07]  /*6f40*/  @!P1 IADD3 R27, PT, PT, R27, 0x40, RZ ;  /* 0x000000401b1b9810 */ /* 0x000fce0007ffe0ff */
.L_x_234:
[----:B------:R-:W-:Y:S01]  /*6f50*/  LEA R29, R26, 0xc0800000, 0x17 ;  /* 0xc08000001a1d7811 */ /* 0x000fe200078eb8ff */
[----:B------:R-:W-:Y:S01]  /*6f60*/  BSSY.RECONVERGENT B3, `(.L_x_239) ;  /* 0x0000036000037945 */ /* 0x000fe20003800200 */
[----:B------:R-:W-:Y:S02]  /*6f70*/  IADD3 R30, PT, PT, R30, -0x7f, RZ ;  /* 0xffffff811e1e7810 */ /* 0x000fe40007ffe0ff */
[----:B------:R-:W-:-:S03]  /*6f80*/  IADD3 R29, PT, PT, -R29, R31, RZ ;  /* 0x0000001f1d1d7210 */ /* 0x000fc60007ffe1ff */
[C---:B------:R-:W-:Y:S01]  /*6f90*/  IMAD R0, R30.reuse, -0x800000, R0 ;  /* 0xff8000001e007824 */ /* 0x040fe200078e0200 */
[----:B------:R0:W1:Y:S01]  /*6fa0*/  MUFU.RCP R28, R29 ;  /* 0x0000001d001c7308 */ /* 0x0000620000001000 */
[----:B------:R-:W-:-:S04]  /*6fb0*/  IADD3 R30, PT, PT, R30, 0x7f, -R26 ;  /* 0x0000007f1e1e7810 */ /* 0x000fc80007ffe81a */
[----:B------:R-:W-:Y:S01]  /*6fc0*/  IADD3 R27, PT, PT, R30, R27, RZ ;  /* 0x0000001b1e1b7210 */ /* 0x000fe20007ffe0ff */
[----:B0-----:R-:W-:-:S04]  /*6fd0*/  FADD.FTZ R29, -R29, -RZ ;  /* 0x800000ff1d1d7221 */ /* 0x001fc80000010100 */
[----:B-1----:R-:W-:-:S04]  /*6fe0*/  FFMA R31, R28, R29, 1 ;  /* 0x3f8000001c1f7423 */ /* 0x002fc8000000001d */
        /* <DEDUP_REMOVED lines=20> */
[CCC-:B------:R-:W-:Y:S01]  /*7130*/  FFMA.RP R30, R28.reuse, R0.reuse, R32.reuse ;  /* 0x000000001c1e7223 */ /* 0x1c0fe20000008020 */
[----:B------:R-:W-:Y:S01]  /*7140*/  FFMA.RM R28, R28, R0, R32 ;  /* 0x000000001c1c7223 */ /* 0x000fe20000004020 */
[C---:B------:R-:W-:Y:S02]  /*7150*/  IADD3 R0, PT, PT, R26.reuse, 0x20, RZ ;  /* 0x000000201a007810 */ /* 0x040fe40007ffe0ff */
[----:B------:R-:W-:Y:S02]  /*7160*/  LOP3.LUT R27, R27, 0x7fffff, RZ, 0xc0, !PT ;  /* 0x007fffff1b1b7812 */ /* 0x000fe400078ec0ff */
[C---:B------:R-:W-:Y:S02]  /*7170*/  ISETP.NE.AND P2, PT, R26.reuse, RZ, PT ;  /* 0x000000ff1a00720c */ /* 0x040fe40003f45270 */
[----:B------:R-:W-:Y:S02]  /*7180*/  LOP3.LUT R27, R27, 0x800000, RZ, 0xfc, !PT ;  /* 0x008000001b1b7812 */ /* 0x000fe400078efcff */
[----:B------:R-:W-:-:S02]  /*7190*/  ISETP.NE.AND P1, PT, R26, RZ, PT ;  /* 0x000000ff1a00720c */ /* 0x000fc40003f25270 */
[----:B------:R-:W-:Y:S02]  /*71a0*/  IADD3 R26, PT, PT, -R26, RZ, RZ ;  /* 0x000000ff1a1a7210 */ /* 0x000fe40007ffe1ff */
[----:B------:R-:W-:Y:S02]  /*71b0*/  SHF.L.U32 R0, R27, R0, RZ ;  /* 0x000000001b007219 */ /* 0x000fe400000006ff */
[----:B------:R-:W-:Y:S02]  /*71c0*/  FSETP.NEU.FTZ.AND P0, PT, R30, R28, PT ;  /* 0x0000001c1e00720b */ /* 0x000fe40003f1d000 */
[----:B------:R-:W-:Y:S02]  /*71d0*/  SEL R26, R26, RZ, P2 ;  /* 0x000000ff1a1a7207 */ /* 0x000fe40001000000 */
[----:B------:R-:W-:Y:S02]  /*71e0*/  ISETP.NE.AND P1, PT, R0, RZ, P1 ;  /* 0x000000ff0000720c */ /* 0x000fe40000f25270 */
[----:B------:R-:W-:-:S02]  /*71f0*/  SHF.R.U32.HI R27, RZ, R26, R27 ;  /* 0x0000001aff1b7219 */ /* 0x000fc4000001161b */
[----:B------:R-:W-:Y:S02]  /*7200*/  PLOP3.LUT P0, PT, P0, P1, PT, 0xf8, 0x8f ;  /* 0x00000000008f781c */ /* 0x000fe40000703f70 */
[----:B------:R-:W-:Y:S02]  /*7210*/  SHF.R.U32.HI R26, RZ, 0x1, R27 ;  /* 0x00000001ff1a7819 */ /* 0x000fe4000001161b */
[----:B------:R-:W-:-:S04]  /*7220*/  SEL R0, RZ, 0x1, !P0 ;  /* 0x00000001ff007807 */ /* 0x000fc80004000000 */
[----:B------:R-:W-:-:S04]  /*7230*/  LOP3.LUT R0, R0, 0x1, R26, 0xf8, !PT ;  /* 0x0000000100007812 */ /* 0x000fc800078ef81a */
[----:B------:R-:W-:-:S04]  /*7240*/  LOP3.LUT R0, R0, R27, RZ, 0xc0, !PT ;  /* 0x0000001b00007212 */ /* 0x000fc800078ec0ff */
[----:B------:R-:W-:-:S04]  /*7250*/  IADD3 R0, PT, PT, R26, R0, RZ ;  /* 0x000000001a007210 */ /* 0x000fc80007ffe0ff */
[----:B------:R-:W-:Y:S01]  /*7260*/  LOP3.LUT R29, R0, R29, RZ, 0xfc, !PT ;  /* 0x0000001d001d7212 */ /* 0x000fe200078efcff */
[----:B------:R-:W-:Y:S06]  /*7270*/  BRA `(.L_x_242) ;  /* 0x0000000000107947 */ /* 0x000fec0003800000 */
.L_x_241:
[----:B------:R-:W-:-:S04]  /*7280*/  LOP3.LUT R29, R29, 0x80000000, RZ, 0xc0, !PT ;  /* 0x800000001d1d7812 */ /* 0x000fc800078ec0ff */
[----:B------:R-:W-:Y:S01]  /*7290*/  LOP3.LUT R29, R29, 0x7f800000, RZ, 0xfc, !PT ;  /* 0x7f8000001d1d7812 */ /* 0x000fe200078efcff */
[----:B------:R-:W-:Y:S06]  /*72a0*/  BRA `(.L_x_242) ;  /* 0x0000000000047947 */ /* 0x000fec0003800000 */
.L_x_240:
[----:B------:R-:W-:-:S07]  /*72b0*/  LEA R29, R27, R29, 0x17 ;  /* 0x0000001d1b1d7211 */ /* 0x000fce00078eb8ff */
.L_x_242:
[----:B------:R-:W-:Y:S05]  /*72c0*/  BSYNC.RECONVERGENT B3 ;  /* 0x0000000000037941 */ /* 0x000fea0003800200 */
.L_x_239:
[----:B------:R-:W-:Y:S01]  /*72d0*/  MOV R0, R29 ;  /* 0x0000001d00007202 */ /* 0x000fe20000000f00 */
[----:B------:R-:W-:Y:S06]  /*72e0*/  BRA `(.L_x_243) ;  /* 0x0000000000207947 */ /* 0x000fec0003800000 */
.L_x_238:
[----:B------:R-:W-:-:S04]  /*72f0*/  LOP3.LUT R0, R31, 0x80000000, R0, 0x48, !PT ;  /* 0x800000001f007812 */ /* 0x000fc800078e4800 */
[----:B------:R-:W-:Y:S01]  /*7300*/  LOP3.LUT R0, R0, 0x7f800000, RZ, 0xfc, !PT ;  /* 0x7f80000000007812 */ /* 0x000fe200078efcff */
[----:B------:R-:W-:Y:S06]  /*7310*/  BRA `(.L_x_243) ;  /* 0x0000000000147947 */ /* 0x000fec0003800000 */
.L_x_237:
[----:B------:R-:W-:Y:S01]  /*7320*/  LOP3.LUT R0, R31, 0x80000000, R0, 0x48, !PT ;  /* 0x800000001f007812 */ /* 0x000fe200078e4800 */
[----:B------:R-:W-:Y:S06]  /*7330*/  BRA `(.L_x_243) ;  /* 0x00000000000c7947 */ /* 0x000fec0003800000 */
.L_x_236:
[----:B------:R-:W0:Y:S01]  /*7340*/  MUFU.RSQ R0, -QNAN ;  /* 0xffc0000000007908 */ /* 0x000e220000001400 */
[----:B------:R-:W-:Y:S05]  /*7350*/  BRA `(.L_x_243) ;  /* 0x0000000000047947 */ /* 0x000fea0003800000 */
.L_x_235:
[----:B------:R-:W-:-:S07]  /*7360*/  FADD.FTZ R0, R0, R31 ;  /* 0x0000001f00007221 */ /* 0x000fce0000010000 */
.L_x_243:
[----:B------:R-:W-:Y:S05]  /*7370*/  BSYNC.RECONVERGENT B2 ;  /* 0x0000000000027941 */ /* 0x000fea0003800200 */
.L_x_233:
[----:B------:R-:W-:Y:S01]  /*7380*/  HFMA2 R27, -RZ, RZ, 0, 0 ;  /* 0x00000000ff1b7431 */ /* 0x000fe200000001ff */
[----:B------:R-:W-:-:S04]  /*7390*/  MOV R26, R25 ;  /* 0x00000019001a7202 */ /* 0x000fc80000000f00 */
[----:B0-----:R-:W-:Y:S05]  /*73a0*/  RET.REL.NODEC R26 `(graph_optimized_forces_only) ;  /* 0xffffff8c1a147950 */ /* 0x001fea0003c3ffff */
.L_x_244:
        /* <DEDUP_REMOVED lines=13> */
.L_x_559:


//--------------------- .text.ultimate_md_step    --------------------------
	.section	.text.ultimate_md_step,"ax",@progbits
	.align	128
        .global         ultimate_md_step
        .type           ultimate_md_step,@function
        .size           ultimate_md_step,(.L_x_562 - ultimate_md_step)
        .other          ultimate_md_step,@"STO_CUDA_ENTRY STV_DEFAULT"
ultimate_md_step:
.text.ultimate_md_step:
[----:B------:R-:W-:Y:S01]  /*0000*/  LDC R1, c[0x0][0x37c] ;  /* 0x0000df00ff017b82 */ /* 0x000fe20000000800 */
[----:B------:R-:W0:Y:S07]  /*0010*/  S2R R3, SR_TID.X ;  /* 0x0000000000037919 */ /* 0x000e2e0000002100 */
[----:B------:R-:W0:Y:S01]  /*0020*/  S2UR UR4, SR_CTAID.X ;  /* 0x00000000000479c3 */ /* 0x000e220000002500 */
[----:B------:R-:W1:Y:S01]  /*0030*/  LDCU UR6, c[0x0][0x428] ;  /* 0x00008500ff0677ac */ /* 0x000e620008000800 */
[----:B------:R-:W-:Y:S01]  /*0040*/  BSSY.RECONVERGENT B0, `(.L_x_245) ;  /* 0x0000057000007945 */ /* 0x000fe20003800200 */
[----:B------:R-:W2:Y:S05]  /*0050*/  LDCU.64 UR10, c[0x0][0x358] ;  /* 0x00006b00ff0a77ac */ /* 0x000eaa0008000a00 */
[----:B------:R-:W0:Y:S01]  /*0060*/  LDC R0, c[0x0][0x360] ;  /* 0x0000d800ff007b82 */ /* 0x000e220000000800 */
[----:B------:R-:W3:Y:S01]  /*0070*/  LDCU UR5, c[0x0][0x370] ;  /* 0x00006e00ff0577ac */ /* 0x000ee20008000800 */
[----:B0-----:R-:W-:-:S02]  /*0080*/  IMAD R4, R0, UR4, R3 ;  /* 0x0000000400047c24 */ /* 0x001fc4000f8e0203 */
[----:B---3--:R-:W-:-:S03]  /*0090*/  IMAD R5, R0, UR5, RZ ;  /* 0x0000000500057c24 */ /* 0x008fc6000f8e02ff */
[----:B-1----:R-:W-:-:S13]  /*00a0*/  ISETP.GE.AND P0, PT, R4, UR6, PT ;  /* 0x0000000604007c0c */ /* 0x002fda000bf06270 */
[----:B--2---:R-:W-:Y:S05]  /*00b0*/  @P0 BRA `(.L_x_246) ;  /* 0x00000004003c0947 */ /* 0x004fea0003800000 */
[----:B------:R-:W0:Y:S01]  /*00c0*/  I2F.U32.RP R8, R5 ;  /* 0x0000000500087306 */ /* 0x000e220000209000 */
[C---:B------:R-:W-:Y:S01]  /*00d0*/  IADD3 R2, PT, PT, R5.reuse, R4, RZ ;  /* 0x0000000405027210 */ /* 0x040fe20007ffe0ff */
[----:B------:R-:W-:Y:S01]  /*00e0*/  BSSY.RECONVERGENT B1, `(.L_x_247) ;  /* 0x0000030000017945 */ /* 0x000fe20003800200 */
[----:B------:R-:W-:Y:S02]  /*00f0*/  IADD3 R11, PT, PT, RZ, -R5, RZ ;  /* 0x80000005ff0b7210 */ /* 0x000fe40007ffe0ff */
[C---:B------:R-:W-:Y:S02]  /*0100*/  ISETP.GE.AND P0, PT, R2.reuse, UR6, PT ;  /* 0x0000000602007c0c */ /* 0x040fe4000bf06270 */
[----:B------:R-:W-:Y:S02]  /*0110*/  VIMNMX R9, PT, PT, R2, UR6, !PT ;  /* 0x0000000602097c48 */ /* 0x000fe4000ffe0100 */
[----:B------:R-:W-:Y:S02]  /*0120*/  SEL R12, RZ, 0x1, P0 ;  /* 0x00000001ff0c7807 */ /* 0x000fe40000000000 */
[----:B------:R-:W-:-:S02]  /*0130*/  ISETP.NE.U32.AND P2, PT, R5, RZ, PT ;  /* 0x000000ff0500720c */ /* 0x000fc40003f45070 */
[----:B------:R-:W-:Y:S01]  /*0140*/  IADD3 R2, PT, PT, R9, -R2, -R12 ;  /* 0x8000000209027210 */ /* 0x000fe20007ffe80c */
[----:B0-----:R-:W0:Y:S01]  /*0150*/  MUFU.RCP R8, R8 ;  /* 0x0000000800087308 */ /* 0x001e220000001000 */
[----:B------:R-:W-:Y:S02]  /*0160*/  MOV R33, R4 ;  /* 0x0000000400217202 */ /* 0x000fe40000000f00 */
[----:B0-----:R-:W-:Y:S02]  /*0170*/  IADD3 R6, PT, PT, R8, 0xffffffe, RZ ;  /* 0x0ffffffe08067810 */ /* 0x001fe40007ffe0ff */
[----:B------:R-:W0:Y:S03]  /*0180*/  LDC.64 R8, c[0x0][0x3b0] ;  /* 0x0000ec00ff087b82 */ /* 0x000e260000000a00 */
[----:B------:R1:W2:Y:S02]  /*0190*/  F2I.FTZ.U32.TRUNC.NTZ R7, R6 ;  /* 0x0000000600077305 */ /* 0x0002a4000021f000 */
[----:B-1----:R-:W-:-:S02]  /*01a0*/  HFMA2 R6, -RZ, RZ, 0, 0 ;  /* 0x00000000ff067431 */ /* 0x002fc400000001ff */
[----:B--2---:R-:W-:-:S04]  /*01b0*/  IMAD R11, R11, R7, RZ ;  /* 0x000000070b0b7224 */ /* 0x004fc800078e02ff */
[----:B------:R-:W-:Y:S02]  /*01c0*/  IMAD.HI.U32 R7, R7, R11, R6 ;  /* 0x0000000b07077227 */ /* 0x000fe400078e0006 */
[----:B------:R-:W1:Y:S04]  /*01d0*/  LDC.64 R10, c[0x0][0x3b8] ;  /* 0x0000ee00ff0a7b82 */ /* 0x000e680000000a00 */
[----:B------:R-:W-:-:S05]  /*01e0*/  IMAD.HI.U32 R13, R7, R2, RZ ;  /* 0x00000002070d7227 */ /* 0x000fca00078e00ff */
[----:B------:R-:W-:-:S05]  /*01f0*/  IADD3 R6, PT, PT, -R13, RZ, RZ ;  /* 0x000000ff0d067210 */ /* 0x000fca0007ffe1ff */
[----:B------:R-:W-:Y:S02]  /*0200*/  IMAD R2, R5, R6, R2 ;  /* 0x0000000605027224 */ /* 0x000fe400078e0202 */
[----:B------:R-:W2:Y:S03]  /*0210*/  LDC.64 R6, c[0x0][0x3c0] ;  /* 0x0000f000ff067b82 */ /* 0x000ea60000000a00 */
[----:B------:R-:W-:-:S13]  /*0220*/  ISETP.GE.U32.AND P0, PT, R2, R5, PT ;  /* 0x000000050200720c */ /* 0x000fda0003f06070 */
[----:B------:R-:W-:Y:S02]  /*0230*/  @P0 IADD3 R2, PT, PT, -R5, R2, RZ ;  /* 0x0000000205020210 */ /* 0x000fe40007ffe1ff */
[----:B------:R-:W-:Y:S02]  /*0240*/  @P0 IADD3 R13, PT, PT, R13, 0x1, RZ ;  /* 0x000000010d0d0810 */ /* 0x000fe40007ffe0ff */
[----:B------:R-:W-:-:S13]  /*0250*/  ISETP.GE.U32.AND P1, PT, R2, R5, PT ;  /* 0x000000050200720c */ /* 0x000fda0003f26070 */
[----:B------:R-:W-:Y:S02]  /*0260*/  @P1 IADD3 R13, PT, PT, R13, 0x1, RZ ;  /* 0x000000010d0d1810 */ /* 0x000fe40007ffe0ff */
[----:B------:R-:W-:-:S04]  /*0270*/  @!P2 LOP3.LUT R13, RZ, R5, RZ, 0x33, !PT ;  /* 0x00000005ff0da212 */ /* 0x000fc800078e33ff */
[----:B------:R-:W-:-:S04]  /*0280*/  IADD3 R2, PT, PT, R12, R13, RZ ;  /* 0x0000000d0c027210 */ /* 0x000fc80007ffe0ff */
[C---:B------:R-:W-:Y:S02]  /*0290*/  LOP3.LUT R12, R2.reuse, 0x3, RZ, 0xc0, !PT ;  /* 0x00000003020c7812 */ /* 0x040fe400078ec0ff */
[----:B------:R-:W-:Y:S02]  /*02a0*/  ISETP.GE.U32.AND P1, PT, R2, 0x3, PT ;  /* 0x000000030200780c */ /* 0x000fe40003f26070 */
[----:B------:R-:W-:-:S13]  /*02b0*/  ISETP.NE.AND P0, PT, R12, 0x3, PT ;  /* 0x000000030c00780c */ /* 0x000fda0003f05270 */
[----:B012---:R-:W-:Y:S05]  /*02c0*/  @!P0 BRA `(.L_x_248) ;  /* 0x0000000000448947 */ /* 0x007fea0003800000 */
[----:B------:R-:W0:Y:S01]  /*02d0*/  LDC.64 R22, c[0x0][0x3c0] ;  /* 0x0000f000ff167b82 */ /* 0x000e220000000a00 */
[----:B------:R-:W-:Y:S02]  /*02e0*/  IADD3 R2, PT, PT, R2, 0x1, RZ ;  /* 0x0000000102027810 */ /* 0x000fe40007ffe0ff */
[----:B------:R-:W-:Y:S02]  /*02f0*/  MOV R24, RZ ;  /* 0x000000ff00187202 */ /* 0x000fe40000000f00 */
[----:B------:R-:W-:Y:S02]  /*0300*/  MOV R33, R4 ;  /* 0x0000000400217202 */ /* 0x000fe40000000f00 */
[----:B------:R-:W-:Y:S01]  /*0310*/  LOP3.LUT R25, R2, 0x3, RZ, 0xc0, !PT ;  /* 0x0000000302197812 */ /* 0x000fe200078ec0ff */
[----:B------:R-:W1:Y:S08]  /*0320*/  LDC.64 R18, c[0x0][0x3b0] ;  /* 0x0000ec00ff127b82 */ /* 0x000e700000000a00 */
[----:B------:R-:W2:Y:S02]  /*0330*/  LDC.64 R20, c[0x0][0x3b8] ;  /* 0x0000ee00ff147b82 */ /* 0x000ea40000000a00 */
.L_x_249:
[----:B-1-3--:R-:W-:Y:S01]  /*0340*/  IMAD.WIDE R12, R33, 0x4, R18 ;  /* 0x00000004210c7825 */ /* 0x00afe200078e0212 */
[----:B------:R-:W-:-:S03]  /*0350*/  IADD3 R24, PT, PT, R24, 0x1, RZ ;  /* 0x0000000118187810 */ /* 0x000fc60007ffe0ff */
[C---:B--2---:R-:W-:Y:S01]  /*0360*/  IMAD.WIDE R14, R33.reuse, 0x4, R20 ;  /* 0x00000004210e7825 */ /* 0x044fe200078e0214 */
[----:B------:R3:W-:Y:S01]  /*0370*/  STG.E desc[UR10][R12.64], RZ ;  /* 0x000000ff0c007986 */ /* 0x0007e2000c10190a */
[----:B------:R-:W-:Y:S02]  /*0380*/  ISETP.NE.AND P0, PT, R24, R25, PT ;  /* 0x000000191800720c */ /* 0x000fe40003f05270 */
[----:B0-----:R-:W-:Y:S01]  /*0390*/  IMAD.WIDE R16, R33, 0x4, R22 ;  /* 0x0000000421107825 */ /* 0x001fe200078e0216 */
[----:B------:R3:W-:Y:S01]  /*03a0*/  STG.E desc[UR10][R14.64], RZ ;  /* 0x000000ff0e007986 */ /* 0x0007e2000c10190a */
[----:B------:R-:W-:-:S03]  /*03b0*/  IADD3 R33, PT, PT, R5, R33, RZ ;  /* 0x0000002105217210 */ /* 0x000fc60007ffe0ff */
[----:B------:R3:W-:Y:S06]  /*03c0*/  STG.E desc[UR10][R16.64], RZ ;  /* 0x000000ff10007986 */ /* 0x0007ec000c10190a */
[----:B------:R-:W-:Y:S05]  /*03d0*/  @P0 BRA `(.L_x_249) ;  /* 0xfffffffc00d80947 */ /* 0x000fea000383ffff */
.L_x_248:
[----:B------:R-:W-:Y:S05]  /*03e0*/  BSYNC.RECONVERGENT B1 ;  /* 0x0000000000017941 */ /* 0x000fea0003800200 */
.L_x_247:
[----:B------:R-:W-:Y:S05]  /*03f0*/  @!P1 BRA `(.L_x_246) ;  /* 0x00000000006c9947 */ /* 0x000fea0003800000 */
.L_x_250:
[----:B--2---:R-:W-:-:S04]  /*0400*/  IMAD.WIDE R24, R33, 0x4, R8 ;  /* 0x0000000421187825 */ /* 0x004fc800078e0208 */
[C---:B------:R-:W-:Y:S01]  /*0410*/  IMAD.WIDE R28, R33.reuse, 0x4, R10 ;  /* 0x00000004211c7825 */ /* 0x040fe200078e020a */
[----:B------:R0:W-:Y:S03]  /*0420*/  STG.E desc[UR10][R24.64], RZ ;  /* 0x000000ff18007986 */ /* 0x0001e6000c10190a */
[----:B------:R-:W-:Y:S01]  /*0430*/  IMAD.WIDE R30, R33, 0x4, R6 ;  /* 0x00000004211e7825 */ /* 0x000fe200078e0206 */
[----:B------:R1:W-:Y:S01]  /*0440*/  STG.E desc[UR10][R28.64], RZ ;  /* 0x000000ff1c007986 */ /* 0x0003e2000c10190a */
[C---:B------:R-:W-:Y:S02]  /*0450*/  LEA R33, R5.reuse, R33, 0x2 ;  /* 0x0000002105217211 */ /* 0x040fe400078e10ff */
[----:B---3--:R-:W-:Y:S01]  /*0460*/  IMAD.WIDE R12, R5, 0x4, R24 ;  /* 0x00000004050c7825 */ /* 0x008fe200078e0218 */
[----:B------:R2:W-:Y:S01]  /*0470*/  STG.E desc[UR10][R30.64], RZ ;  /* 0x000000ff1e007986 */ /* 0x0005e2000c10190a */
[----:B------:R-:W-:-:S02]  /*0480*/  ISETP.GE.AND P0, PT, R33, UR6, PT ;  /* 0x0000000621007c0c */ /* 0x000fc4000bf06270 */
[C---:B------:R-:W-:Y:S01]  /*0490*/  IMAD.WIDE R14, R5.reuse, 0x4, R28 ;  /* 0x00000004050e7825 */ /* 0x040fe200078e021c */
[----:B------:R2:W-:Y:S03]  /*04a0*/  STG.E desc[UR10][R12.64], RZ ;  /* 0x000000ff0c007986 */ /* 0x0005e6000c10190a */
        /* <DEDUP_REMOVED lines=8> */
[C---:B0-----:R-:W-:Y:S01]  /*0530*/  IMAD.WIDE R24, R5.reuse, 0x4, R18 ;  /* 0x0000000405187825 */ /* 0x041fe200078e0212 */
[----:B------:R2:W-:Y:S03]  /*0540*/  STG.E desc[UR10][R22.64], RZ ;  /* 0x000000ff16007986 */ /* 0x0005e6000c10190a */
[C---:B------:R-:W-:Y:S01]  /*0550*/  IMAD.WIDE R26, R5.reuse, 0x4, R20 ;  /* 0x00000004051a7825 */ /* 0x040fe200078e0214 */
[----:B------:R2:W-:Y:S03]  /*0560*/  STG.E desc[UR10][R24.64], RZ ;  /* 0x000000ff18007986 */ /* 0x0005e6000c10190a */
[----:B-1----:R-:W-:Y:S01]  /*0570*/  IMAD.WIDE R28, R5, 0x4, R22 ;  /* 0x00000004051c7825 */ /* 0x002fe200078e0216 */
[----:B------:R2:W-:Y:S04]  /*0580*/  STG.E desc[UR10][R26.64], RZ ;  /* 0x000000ff1a007986 */ /* 0x0005e8000c10190a */
[----:B------:R2:W-:Y:S01]  /*0590*/  STG.E desc[UR10][R28.64], RZ ;  /* 0x000000ff1c007986 */ /* 0x0005e2000c10190a */
[----:B------:R-:W-:Y:S05]  /*05a0*/  @!P0 BRA `(.L_x_250) ;  /* 0xfffffffc00948947 */ /* 0x000fea000383ffff */
.L_x_246:
[----:B------:R-:W-:Y:S05]  /*05b0*/  BSYNC.RECONVERGENT B0 ;  /* 0x0000000000007941 */ /* 0x000fea0003800200 */
.L_x_245:
[C---:B------:R-:W-:Y:S01]  /*05c0*/  ISETP.NE.AND P0, PT, R4.reuse, RZ, PT ;  /* 0x000000ff0400720c */ /* 0x040fe20003f05270 */
[----:B------:R-:W0:Y:S01]  /*05d0*/  LDCU UR4, c[0x0][0x42c] ;  /* 0x00008580ff0477ac */ /* 0x000e220008000800 */
[----:B------:R-:W-:Y:S01]  /*05e0*/  BSSY B0, `(.L_x_251) ;  /* 0x0000069000007945 */ /* 0x000fe20003800000 */
[----:B--23--:R-:W-:Y:S01]  /*05f0*/  HFMA2 R13, -RZ, RZ, 0, 0 ;  /* 0x00000000ff0d7431 */ /* 0x00cfe200000001ff */
[----:B------:R-:W1:Y:S01]  /*0600*/  LDCU UR12, c[0x3][0x3c] ;  /* 0x00c00780ff0c77ac */ /* 0x000e620008000800 */
[----:B------:R-:W2:Y:S08]  /*0610*/  LDCU UR13, c[0x0][0x42c] ;  /* 0x00008580ff0d77ac */ /* 0x000eb00008000800 */
[----:B------:R-:W3:Y:S08]  /*0620*/  @!P0 LDC.64 R6, c[0x0][0x3c8] ;  /* 0x0000f200ff068b82 */ /* 0x000ef00000000a00 */
[----:B------:R-:W4:Y:S01]  /*0630*/  @!P0 LDC.64 R8, c[0x0][0x3d0] ;  /* 0x0000f400ff088b82 */ /* 0x000f220000000a00 */
[----:B---3--:R3:W-:Y:S04]  /*0640*/  @!P0 STG.E desc[UR10][R6.64], RZ ;  /* 0x000000ff06008986 */ /* 0x0087e8000c10190a */
[----:B----4-:R3:W-:Y:S03]  /*0650*/  @!P0 STG.E desc[UR10][R8.64], RZ ;  /* 0x000000ff08008986 */ /* 0x0107e6000c10190a */
[----:B------:R-:W-:Y:S01]  /*0660*/  BAR.SYNC.DEFER_BLOCKING 0x0 ;  /* 0x0000000000007b1d */ /* 0x000fe20000010000 */
[----:B0-----:R-:W-:-:S13]  /*0670*/  ISETP.GE.AND P0, PT, R4, UR4, PT ;  /* 0x0000000404007c0c */ /* 0x001fda000bf06270 */
[----:B-123--:R-:W-:Y:S05]  /*0680*/  @P0 BRA `(.L_x_252) ;  /* 0x0000000400780947 */ /* 0x00efea0003800000 */
[----:B------:R-:W0:Y:S01]  /*0690*/  LDC.64 R14, c[0x0][0x3c0] ;  /* 0x0000f000ff0e7b82 */ /* 0x000e220000000a00 */
[----:B------:R-:W-:Y:S02]  /*06a0*/  MOV R13, RZ ;  /* 0x000000ff000d7202 */ /* 0x000fe40000000f00 */
[----:B------:R-:W-:-:S05]  /*06b0*/  MOV R12, R4 ;  /* 0x00000004000c7202 */ /* 0x000fca0000000f00 */
[----:B------:R-:W1:Y:S08]  /*06c0*/  LDC.64 R18, c[0x0][0x3b0] ;  /* 0x0000ec00ff127b82 */ /* 0x000e700000000a00 */
[----:B------:R-:W2:Y:S08]  /*06d0*/  LDC.64 R16, c[0x0][0x3b8] ;  /* 0x0000ee00ff107b82 */ /* 0x000eb00000000a00 */
[----:B------:R-:W3:Y:S08]  /*06e0*/  LDC.64 R20, c[0x0][0x390] ;  /* 0x0000e400ff147b82 */ /* 0x000ef00000000a00 */
[----:B------:R-:W4:Y:S08]  /*06f0*/  LDC.64 R24, c[0x0][0x380] ;  /* 0x0000e000ff187b82 */ /* 0x000f300000000a00 */
[----:B------:R-:W0:Y:S08]  /*0700*/  LDC.64 R22, c[0x0][0x388] ;  /* 0x0000e200ff167b82 */ /* 0x000e300000000a00 */
[----:B------:R-:W0:Y:S08]  /*0710*/  LDC.64 R32, c[0x0][0x3f8] ;  /* 0x0000fe00ff207b82 */ /* 0x000e300000000a00 */
[----:B------:R-:W0:Y:S08]  /*0720*/  LDC.64 R26, c[0x0][0x410] ;  /* 0x00010400ff1a7b82 */ /* 0x000e300000000a00 */
[----:B------:R-:W0:Y:S08]  /*0730*/  LDC.64 R30, c[0x0][0x400] ;  /* 0x00010000ff1e7b82 */ /* 0x000e300000000a00 */
[----:B-123--:R-:W0:Y:S02]  /*0740*/  LDC.64 R28, c[0x0][0x408] ;  /* 0x00010200ff1c7b82 */ /* 0x00ee240000000a00 */
.L_x_258:
[----:B01----:R-:W-:-:S04]  /*0750*/  IMAD.WIDE R8, R12, 0x4, R32 ;  /* 0x000000040c087825 */ /* 0x003fc800078e0220 */
[C---:B------:R-:W-:Y:S01]  /*0760*/  IMAD.WIDE R10, R12.reuse, 0x4, R30 ;  /* 0x000000040c0a7825 */ /* 0x040fe200078e021e */
[----:B------:R-:W2:Y:S04]  /*0770*/  LDG.E.CONSTANT R6, desc[UR10][R8.64] ;  /* 0x0000000a08067981 */ /* 0x000ea8000c1e9900 */
[----:B------:R-:W3:Y:S01]  /*0780*/  LDG.E.CONSTANT R7, desc[UR10][R10.64] ;  /* 0x0000000a0a077981 */ /* 0x000ee2000c1e9900 */
[----:B------:R-:W-:-:S04]  /*0790*/  IMAD.WIDE R34, R12, 0x4, R28 ;  /* 0x000000040c227825 */ /* 0x000fc800078e021c */
[----:B------:R-:W-:Y:S02]  /*07a0*/  IMAD.WIDE R36, R12, 0x4, R26 ;  /* 0x000000040c247825 */ /* 0x000fe400078e021a */
[----:B------:R0:W5:Y:S04]  /*07b0*/  LDG.E.CONSTANT R34, desc[UR10][R34.64] ;  /* 0x0000000a22227981 */ /* 0x000168000c1e9900 */
[----:B------:R0:W5:Y:S01]  /*07c0*/  LDG.E.CONSTANT R8, desc[UR10][R36.64] ;  /* 0x0000000a24087981 */ /* 0x000162000c1e9900 */
[----:B--2---:R-:W-:-:S04]  /*07d0*/  IMAD.WIDE R44, R6, 0x4, R22 ;  /* 0x00000004062c7825 */ /* 0x004fc800078e0216 */
[C---:B---3--:R-:W-:Y:S02]  /*07e0*/  IMAD.WIDE R42, R7.reuse, 0x4, R22 ;  /* 0x00000004072a7825 */ /* 0x048fe400078e0216 */
[----:B------:R-:W2:Y:S02]  /*07f0*/  LDG.E R45, desc[UR10][R44.64] ;  /* 0x0000000a2c2d7981 */ /* 0x000ea4000c1e1900 */
[C-C-:B----4-:R-:W-:Y:S02]  /*0800*/  IMAD.WIDE R40, R6.reuse, 0x4, R24.reuse ;  /* 0x0000000406287825 */ /* 0x150fe400078e0218 */
[----:B------:R-:W2:Y:S02]  /*0810*/  LDG.E R42, desc[UR10][R42.64] ;  /* 0x0000000a2a2a7981 */ /* 0x000ea4000c1e1900 */
[----:B------:R-:W-:Y:S02]  /*0820*/  IMAD.WIDE R38, R7, 0x4, R24 ;  /* 0x0000000407267825 */ /* 0x000fe400078e0218 */
[----:B------:R-:W3:Y:S02]  /*0830*/  LDG.E R41, desc[UR10][R40.64] ;  /* 0x0000000a28297981 */ /* 0x000ee4000c1e1900 */
[----:B------:R-:W-:-:S02]  /*0840*/  IMAD.WIDE R48, R6, 0x4, R20 ;  /* 0x0000000406307825 */ /* 0x000fc400078e0214 */
[----:B------:R-:W3:Y:S02]  /*0850*/  LDG.E R38, desc[UR10][R38.64] ;  /* 0x0000000a26267981 */ /* 0x000ee4000c1e1900 */
[----:B------:R-:W-:Y:S02]  /*0860*/  IMAD.WIDE R46, R7, 0x4, R20 ;  /* 0x00000004072e7825 */ /* 0x000fe400078e0214 */
[----:B------:R-:W4:Y:S04]  /*0870*/  LDG.E R48, desc[UR10][R48.64] ;  /* 0x0000000a30307981 */ /* 0x000f28000c1e1900 */
[----:B------:R-:W4:Y:S01]  /*0880*/  LDG.E R11, desc[UR10][R46.64] ;  /* 0x0000000a2e0b7981 */ /* 0x000f22000c1e1900 */
[----:B------:R-:W-:Y:S05]  /*0890*/  YIELD ;  /* 0x0000000000007946 */ /* 0x000fea0003800000 */
[----:B------:R-:W-:Y:S01]  /*08a0*/  BSSY.RECONVERGENT B1, `(.L_x_253) ;  /* 0x0000012000017945 */ /* 0x000fe20003800200 */
[----:B--2---:R-:W-:Y:S01]  /*08b0*/  FADD R9, R42, -R45 ;  /* 0x8000002d2a097221 */ /* 0x004fe20000000000 */
[----:B---3--:R-:W-:-:S03]  /*08c0*/  FADD R10, R38, -R41 ;  /* 0x80000029260a7221 */ /* 0x008fc60000000000 */
[----:B------:R-:W-:-:S04]  /*08d0*/  FMUL R41, R9, R9 ;  /* 0x0000000909297220 */ /* 0x000fc80000400000 */
[----:B------:R-:W-:Y:S01]  /*08e0*/  FFMA R2, R10, R10, R41 ;  /* 0x0000000a0a027223 */ /* 0x000fe20000000029 */
[----:B----4-:R-:W-:-:S04]  /*08f0*/  FADD R11, R11, -R48 ;  /* 0x800000300b0b7221 */ /* 0x010fc80000000000 */
[----:B------:R-:W-:-:S05]  /*0900*/  FFMA R43, R11, R11, R2 ;  /* 0x0000000b0b2b7223 */ /* 0x000fca0000000002 */
[----:B------:R-:W-:Y:S01]  /*0910*/  IADD3 R2, PT, PT, R43, -0xd000000, RZ ;  /* 0xf30000002b027810 */ /* 0x000fe20007ffe0ff */
[----:B------:R0:W1:Y:S03]  /*0920*/  MUFU.RSQ R38, R43 ;  /* 0x0000002b00267308 */ /* 0x0000660000001400 */
[----:B------:R-:W-:-:S13]  /*0930*/  ISETP.GT.U32.AND P0, PT, R2, 0x727fffff, PT ;  /* 0x727fffff0200780c */ /* 0x000fda0003f04070 */
[----:B0-----:R-:W-:Y:S05]  /*0940*/  @!P0 BRA `(.L_x_254) ;  /* 0x00000000000c8947 */ /* 0x001fea0003800000 */
[----:B------:R-:W-:-:S07]  /*0950*/  MOV R2, 0x970 ;  /* 0x0000097000027802 */ /* 0x000fce0000000f00 */
[----:B-1---5:R-:W-:Y:S05]  /*0960*/  CALL.REL.NOINC `($__internal_6_$__cuda_sm20_sqrt_rn_f32_slowpath) ;  /* 0x0000006800187944 */ /* 0x022fea0003c00000 */
[----:B------:R-:W-:Y:S05]  /*0970*/  BRA `(.L_x_255) ;  /* 0x0000000000107947 */ /* 0x000fea0003800000 */
.L_x_254:
[----:B-1----:R-:W-:Y:S01]  /*0980*/  FMUL.FTZ R48, R43, R38 ;  /* 0x000000262b307220 */ /* 0x002fe20000410000 */
[----:B------:R-:W-:-:S03]  /*0990*/  FMUL.FTZ R2, R38, 0.5 ;  /* 0x3f00000026027820 */ /* 0x000fc60000410000 */
[----:B------:R-:W-:-:S04]  /*09a0*/  FFMA R35, -R48, R48, R43 ;  /* 0x0000003030237223 */ /* 0x000fc8000000012b */
[----:B------:R-:W-:-:S07]  /*09b0*/  FFMA R48, R35, R2, R48 ;  /* 0x0000000223307223 */ /* 0x000fce0000000030 */
.L_x_255:
[----:B------:R-:W-:Y:S05]  /*09c0*/  BSYNC.RECONVERGENT B1 ;  /* 0x0000000000017941 */ /* 0x000fea0003800200 */
.L_x_253:
[----:B------:R-:W-:Y:S01]  /*09d0*/  FADD R43, R48, 9.9999999747524270788e-07 ;  /* 0x358637bd302b7421 */ /* 0x000fe20000000000 */
[----:B-----5:R-:W-:Y:S01]  /*09e0*/  FADD R34, -R34, R48 ;  /* 0x0000003022227221 */ /* 0x020fe20000000100 */
[----:B------:R-:W-:Y:S02]  /*09f0*/  BSSY.RECONVERGENT B1, `(.L_x_256) ;  /* 0x000000d000017945 */ /* 0x000fe40003800200 */
[----:B------:R-:W0:Y:S01]  /*0a00*/  MUFU.RCP R35, R43 ;  /* 0x0000002b00237308 */ /* 0x000e220000001000 */
[----:B------:R-:W-:-:S07]  /*0a10*/  FMUL R2, R8, -R34 ;  /* 0x8000002208027220 */ /* 0x000fce0000400000 */
[----:B------:R-:W1:Y:S01]  /*0a20*/  FCHK P0, R2, R43 ;  /* 0x0000002b02007302 */ /* 0x000e620000000000 */
[----:B0-----:R-:W-:-:S04]  /*0a30*/  FFMA R36, -R43, R35, 1 ;  /* 0x3f8000002b247423 */ /* 0x001fc80000000123 */
[----:B------:R-:W-:-:S04]  /*0a40*/  FFMA R35, R35, R36, R35 ;  /* 0x0000002423237223 */ /* 0x000fc80000000023 */
[----:B------:R-:W-:-:S04]  /*0a50*/  FFMA R36, R2, R35, RZ ;  /* 0x0000002302247223 */ /* 0x000fc800000000ff */
[----:B------:R-:W-:-:S04]  /*0a60*/  FFMA R37, -R43, R36, R2 ;  /* 0x000000242b257223 */ /* 0x000fc80000000102 */
[----:B------:R-:W-:Y:S01]  /*0a70*/  FFMA R35, R35, R37, R36 ;  /* 0x0000002523237223 */ /* 0x000fe20000000024 */
[----:B-1----:R-:W-:Y:S06]  /*0a80*/  @!P0 BRA `(.L_x_257) ;  /* 0x00000000000c8947 */ /* 0x002fec0003800000 */
[----:B------:R-:W-:-:S07]  /*0a90*/  MOV R38, 0xab0 ;  /* 0x00000ab000267802 */ /* 0x000fce0000000f00 */
[----:B------:R-:W-:Y:S05]  /*0aa0*/  CALL.REL.NOINC `($__internal_7_$__cuda_sm3x_div_rn_noftz_f32_slowpath) ;  /* 0x0000006800207944 */ /* 0x000fea0003c00000 */
[----:B------:R-:W-:-:S07]  /*0ab0*/  MOV R35, R2 ;  /* 0x0000000200237202 */ /* 0x000fce0000000f00 */
.L_x_257:
[----:B------:R-:W-:Y:S05]  /*0ac0*/  BSYNC.RECONVERGENT B1 ;  /* 0x0000000000017941 */ /* 0x000fea0003800200 */
.L_x_256:
[----:B------:R-:W-:Y:S01]  /*0ad0*/  FMNMX R35, R35, -UR12, !PT ;  /* 0x8000000c23237c09 */ /* 0x000fe2000f800000 */
[----:B------:R-:W-:Y:S01]  /*0ae0*/  IMAD.WIDE R36, R6, 0x4, R18 ;  /* 0x0000000406247825 */ /* 0x000fe200078e0212 */
[----:B------:R-:W-:Y:S02]  /*0af0*/  IADD3 R12, PT, PT, R5, R12, RZ ;  /* 0x0000000c050c7210 */ /* 0x000fe40007ffe0ff */
[----:B------:R-:W-:Y:S02]  /*0b00*/  FMNMX R2, R35, UR12, PT ;  /* 0x0000000c23027c09 */ /* 0x000fe4000b800000 */
[----:B------:R-:W-:-:S03]  /*0b10*/  ISETP.GE.AND P0, PT, R12, UR13, PT ;  /* 0x0000000d0c007c0c */ /* 0x000fc6000bf06270 */
[-C--:B------:R-:W-:Y:S01]  /*0b20*/  FMUL R35, R10, R2.reuse ;  /* 0x000000020a237220 */ /* 0x080fe20000400000 */
[-C--:B------:R-:W-:Y:S01]  /*0b30*/  FMUL R9, R9, R2.reuse ;  /* 0x0000000209097220 */ /* 0x080fe20000400000 */
[----:B------:R-:W-:Y:S01]  /*0b40*/  FMUL R45, R11, R2 ;  /* 0x000000020b2d7220 */ /* 0x000fe20000400000 */
[----:B------:R-:W-:-:S04]  /*0b50*/  IMAD.WIDE R10, R6, 0x4, R16 ;  /* 0x00000004060a7825 */ /* 0x000fc800078e0210 */
[----:B------:R-:W-:Y:S01]  /*0b60*/  FADD R47, -R35, -RZ ;  /* 0x800000ff232f7221 */ /* 0x000fe20000000100 */
[----:B------:R0:W-:Y:S01]  /*0b70*/  REDG.E.ADD.F32.FTZ.RN.STRONG.GPU desc[UR10][R36.64], R35 ;  /* 0x00000023240079a6 */ /* 0x0001e2000c12f30a */
[----:B------:R-:W-:Y:S01]  /*0b80*/  FADD R49, -R9, -RZ ;  /* 0x800000ff09317221 */ /* 0x000fe20000000100 */
[----:B------:R-:W-:-:S04]  /*0b90*/  IMAD.WIDE R38, R6, 0x4, R14 ;  /* 0x0000000406267825 */ /* 0x000fc800078e020e */
[----:B------:R-:W-:Y:S01]  /*0ba0*/  FADD R51, -R45, -RZ ;  /* 0x800000ff2d337221 */ /* 0x000fe20000000100 */
[----:B------:R1:W-:Y:S01]  /*0bb0*/  REDG.E.ADD.F32.FTZ.RN.STRONG.GPU desc[UR10][R10.64], R9 ;  /* 0x000000090a0079a6 */ /* 0x0003e2000c12f30a */
[----:B------:R-:W-:-:S03]  /*0bc0*/  IMAD.WIDE R40, R7, 0x4, R18 ;  /* 0x0000000407287825 */ /* 0x000fc600078e0212 */
[----:B------:R1:W-:Y:S01]  /*0bd0*/  REDG.E.ADD.F32.FTZ.RN.STRONG.GPU desc[UR10][R38.64], R45 ;  /* 0x0000002d260079a6 */ /* 0x0003e2000c12f30a */
[----:B------:R-:W-:-:S04]  /*0be0*/  IMAD.WIDE R42, R7, 0x4, R16 ;  /* 0x00000004072a7825 */ /* 0x000fc800078e0210 */
[----:B0-----:R-:W-:Y:S01]  /*0bf0*/  FMUL R35, R8, 0.5 ;  /* 0x3f00000008237820 */ /* 0x001fe20000400000 */
[----:B------:R1:W-:Y:S01]  /*0c00*/  REDG.E.ADD.F32.FTZ.RN.STRONG.GPU desc[UR10][R40.64], R47 ;  /* 0x0000002f280079a6 */ /* 0x0003e2000c12f30a */
[----:B------:R-:W-:-:S04]  /*0c10*/  IMAD.WIDE R6, R7, 0x4, R14 ;  /* 0x0000000407067825 */ /* 0x000fc800078e020e */
[C---:B------:R-:W-:Y:S01]  /*0c20*/  FMUL R35, R34.reuse, R35 ;  /* 0x0000002322237220 */ /* 0x040fe20000400000 */
[----:B------:R1:W-:Y:S04]  /*0c30*/  REDG.E.ADD.F32.FTZ.RN.STRONG.GPU desc[UR10][R42.64], R49 ;  /* 0x000000312a0079a6 */ /* 0x0003e8000c12f30a */
[----:B------:R1:W-:Y:S01]  /*0c40*/  REDG.E.ADD.F32.FTZ.RN.STRONG.GPU desc[UR10][R6.64], R51 ;  /* 0x00000033060079a6 */ /* 0x0003e2000c12f30a */
[----:B------:R-:W-:Y:S01]  /*0c50*/  FFMA R13, R34, R35, R13 ;  /* 0x00000023220d7223 */ /* 0x000fe2000000000d */
[----:B------:R-:W-:Y:S06]  /*0c60*/  @!P0 BRA `(.L_x_258) ;  /* 0xfffffff800b88947 */ /* 0x000fec000383ffff */
.L_x_252:
[----:B------:R-:W-:Y:S05]  /*0c70*/  BSYNC B0 ;  /* 0x0000000000007941 */ /* 0x000fea0003800000 */
.L_x_251:
[----:B------:R-:W-:-:S03]  /*0c80*/  UMOV UR4, 0xffffffff ;  /* 0xffffffff00047882 */ /* 0x000fc60000000000 */
[----:B------:R-:W-:Y:S05]  /*0c90*/  BRA.DIV UR4, `(.L_x_259) ;  /* 0x0000005604d87947 */ /* 0x000fea000b800000 */
[----:B------:R-:W0:Y:S02]  /*0ca0*/  SHFL.BFLY PT, R2, R13, 0x10, 0x1f ;  /* 0x0e001f000d027f89 */ /* 0x000e2400000e0000 */
[----:B0-----:R-:W-:-:S05]  /*0cb0*/  FADD R2, R2, R13 ;  /* 0x0000000d02027221 */ /* 0x001fca0000000000 */
[----:B-1----:R-:W0:Y:S02]  /*0cc0*/  SHFL.BFLY PT, R7, R2, 0x8, 0x1f ;  /* 0x0d001f0002077f89 */ /* 0x002e2400000e0000 */
[----:B0-----:R-:W-:-:S05]  /*0cd0*/  FADD R7, R2, R7 ;  /* 0x0000000702077221 */ /* 0x001fca0000000000 */
[----:B------:R-:W0:Y:S02]  /*0ce0*/  SHFL.BFLY PT, R6, R7, 0x4, 0x1f ;  /* 0x0c801f0007067f89 */ /* 0x000e2400000e0000 */
[----:B0-----:R-:W-:-:S05]  /*0cf0*/  FADD R6, R7, R6 ;  /* 0x0000000607067221 */ /* 0x001fca0000000000 */
[----:B------:R-:W0:Y:S02]  /*0d00*/  SHFL.BFLY PT, R9, R6, 0x2, 0x1f ;  /* 0x0c401f0006097f89 */ /* 0x000e2400000e0000 */
[----:B0-----:R-:W-:-:S05]  /*0d10*/  FADD R9, R6, R9 ;  /* 0x0000000906097221 */ /* 0x001fca0000000000 */
[----:B------:R0:W1:Y:S02]  /*0d20*/  SHFL.BFLY PT, R8, R9, 0x1, 0x1f ;  /* 0x0c201f0009087f89 */ /* 0x00006400000e0000 */
.L_x_410:
[----:B------:R-:W2:Y:S01]  /*0d30*/  S2R R2, SR_TID.Y ;  /* 0x0000000000027919 */ /* 0x000ea20000002200 */
[----:B------:R-:W2:Y:S01]  /*0d40*/  LDCU UR4, c[0x0][0x364] ;  /* 0x00006c80ff0477ac */ /* 0x000ea20008000800 */
[----:B------:R-:W3:Y:S01]  /*0d50*/  LDC R19, c[0x0][0x428] ;  /* 0x00010a00ff137b82 */ /* 0x000ee20000000800 */
[----:B------:R-:W-:Y:S01]  /*0d60*/  BSSY.RECONVERGENT B0, `(.L_x_260) ;  /* 0x000000a000007945 */ /* 0x000fe20003800200 */
[----:B------:R-:W2:Y:S01]  /*0d70*/  S2R R7, SR_TID.Z ;  /* 0x0000000000077919 */ /* 0x000ea20000002300 */
[----:B---3--:R-:W-:Y:S01]  /*0d80*/  ISETP.GE.AND P1, PT, R4, R19, PT ;  /* 0x000000130400720c */ /* 0x008fe20003f26270 */
[----:B--2---:R-:W-:Y:S02]  /*0d90*/  IMAD R2, R7, UR4, R2 ;  /* 0x0000000407027c24 */ /* 0x004fe4000f8e0202 */
[----:B-1----:R-:W-:Y:S02]  /*0da0*/  FADD R7, R9, R8 ;  /* 0x0000000809077221 */ /* 0x002fe40000000000 */
[----:B------:R-:W-:-:S05]  /*0db0*/  IMAD R2, R2, R0, R3 ;  /* 0x0000000002027224 */ /* 0x000fca00078e0203 */
[----:B------:R-:W-:-:S13]  /*0dc0*/  LOP3.LUT P0, R6, R2, 0x1f, RZ, 0xc0, !PT ;  /* 0x0000001f02067812 */ /* 0x000fda000780c0ff */
[----:B------:R-:W-:Y:S05]  /*0dd0*/  @P0 BRA `(.L_x_261) ;  /* 0x0000000000080947 */ /* 0x000fea0003800000 */
[----:B0-----:R-:W0:Y:S02]  /*0de0*/  LDC.64 R8, c[0x0][0x3c8] ;  /* 0x0000f200ff087b82 */ /* 0x001e240000000a00 */
[----:B0-----:R1:W-:Y:S02]  /*0df0*/  REDG.E.ADD.F32.FTZ.RN.STRONG.GPU desc[UR10][R8.64], R7 ;  /* 0x00000007080079a6 */ /* 0x0013e4000c12f30a */
.L_x_261:
[----:B------:R-:W-:Y:S05]  /*0e00*/  BSYNC.RECONVERGENT B0 ;  /* 0x0000000000007941 */ /* 0x000fea0003800200 */
.L_x_260:
[----:B------:R-:W-:-:S03]  /*0e10*/  UMOV UR4, 0xffffffff ;  /* 0xffffffff00047882 */ /* 0x000fc60000000000 */
[----:B------:R-:W-:Y:S05]  /*0e20*/  BRA.DIV UR4, `(.L_x_262) ;  /* 0x0000005a04147947 */ /* 0x000fea000b800000 */
[----:B------:R-:W-:Y:S06]  /*0e30*/  BAR.SYNC.DEFER_BLOCKING 0x0 ;  /* 0x0000000000007b1d */ /* 0x000fec0000010000 */
.L_x_413:
[----:B------:R-:W-:Y:S04]  /*0e40*/  BSSY B1, `(.L_x_263) ;  /* 0x000049a000017945 */ /* 0x000fe80003800000 */
[----:B------:R-:W-:Y:S05]  /*0e50*/  @P1 BRA `(.L_x_264) ;  /* 0x0000004800601947 */ /* 0x000fea0003800000 */
[----:B------:R-:W-:Y:S01]  /*0e60*/  ISETP.GE.AND P0, PT, R19, 0x1, PT ;  /* 0x000000011300780c */ /* 0x000fe20003f06270 */
[----:B-1----:R-:W-:Y:S01]  /*0e70*/  HFMA2 R7, -RZ, RZ, 0, 0 ;  /* 0x00000000ff077431 */ /* 0x002fe200000001ff */
[----:B0-----:R-:W-:Y:S02]  /*0e80*/  CS2R R8, SRZ ;  /* 0x0000000000087805 */ /* 0x001fe4000001ff00 */
[----:B------:R-:W-:-:S09]  /*0e90*/  MOV R10, RZ ;  /* 0x000000ff000a7202 */ /* 0x000fd20000000f00 */
[----:B------:R-:W-:Y:S05]  /*0ea0*/  @!P0 BRA `(.L_x_265) ;  /* 0x0000004400e88947 */ /* 0x000fea0003800000 */
[----:B------:R-:W0:Y:S01]  /*0eb0*/  LDC.64 R8, c[0x0][0x420] ;  /* 0x00010800ff087b82 */ /* 0x000e220000000a00 */
[----:B------:R-:W1:Y:S07]  /*0ec0*/  LDCU UR4, c[0x3][0x64] ;  /* 0x00c00c80ff0477ac */ /* 0x000e6e0008000800 */
[----:B------:R-:W2:Y:S08]  /*0ed0*/  LDC.64 R26, c[0x0][0x3e0] ;  /* 0x0000f800ff1a7b82 */ /* 0x000eb00000000a00 */
[----:B------:R-:W3:Y:S01]  /*0ee0*/  LDC.64 R28, c[0x0][0x3e8] ;  /* 0x0000fa00ff1c7b82 */ /* 0x000ee20000000a00 */
[----:B0-----:R-:W-:-:S07]  /*0ef0*/  IMAD.WIDE R10, R4, 0x4, R8 ;  /* 0x00000004040a7825 */ /* 0x001fce00078e0208 */
[----:B------:R-:W0:Y:S01]  /*0f00*/  LDC.64 R20, c[0x0][0x388] ;  /* 0x0000e200ff147b82 */ /* 0x000e220000000a00 */
[----:B------:R4:W4:Y:S01]  /*0f10*/  LDG.E.CONSTANT R11, desc[UR10][R10.64] ;  /* 0x0000000a0a0b7981 */ /* 0x000922000c1e9900 */
[----:B--2---:R-:W-:-:S06]  /*0f20*/  IMAD.WIDE R26, R4, 0x4, R26 ;  /* 0x00000004041a7825 */ /* 0x004fcc00078e021a */
[----:B------:R-:W2:Y:S01]  /*0f30*/  LDC.64 R12, c[0x0][0x380] ;  /* 0x0000e000ff0c7b82 */ /* 0x000ea20000000a00 */
[----:B------:R-:W5:Y:S01]  /*0f40*/  LDG.E.CONSTANT R16, desc[UR10][R26.64] ;  /* 0x0000000a1a107981 */ /* 0x000f62000c1e9900 */
[----:B---3--:R-:W-:-:S06]  /*0f50*/  IMAD.WIDE R28, R4, 0x4, R28 ;  /* 0x00000004041c7825 */ /* 0x008fcc00078e021c */
[----:B------:R-:W3:Y:S01]  /*0f60*/  LDC.64 R22, c[0x0][0x390] ;  /* 0x0000e400ff167b82 */ /* 0x000ee20000000a00 */
[----:B------:R-:W5:Y:S07]  /*0f70*/  LDG.E.CONSTANT R17, desc[UR10][R28.64] ;  /* 0x0000000a1c117981 */ /* 0x000f6e000c1e9900 */
[----:B------:R-:W1:Y:S01]  /*0f80*/  LDC.64 R24, c[0x0][0x3d8] ;  /* 0x0000f600ff187b82 */ /* 0x000e620000000a00 */
[----:B------:R-:W4:Y:S01]  /*0f90*/  LDCU UR5, c[0x0][0x428] ;  /* 0x00008500ff0577ac */ /* 0x000f220008000800 */
[----:B0-----:R-:W-:Y:S01]  /*0fa0*/  IMAD.WIDE R20, R4, 0x4, R20 ;  /* 0x0000000404147825 */ /* 0x001fe200078e0214 */
[----:B------:R-:W-:-:S02]  /*0fb0*/  MOV R2, 0xffffffff ;  /* 0xffffffff00027802 */ /* 0x000fc40000000f00 */
[----:B------:R-:W-:Y:S01]  /*0fc0*/  IADD3 R0, PT, PT, R19, 0x3f, RZ ;  /* 0x0000003f13007810 */ /* 0x000fe20007ffe0ff */
[C---:B--2---:R-:W-:Y:S02]  /*0fd0*/  IMAD.WIDE R8, R4.reuse, 0x4, R12 ;  /* 0x0000000404087825 */ /* 0x044fe400078e020c */
[----:B------:R-:W5:Y:S01]  /*0fe0*/  LDG.E R13, desc[UR10][R20.64] ;  /* 0x0000000a140d7981 */ /* 0x000f62000c1e1900 */
[----:B------:R-:W-:Y:S01]  /*0ff0*/  BSSY B0, `(.L_x_265) ;  /* 0x0000465000007945 */ /* 0x000fe20003800000 */
[C---:B---3--:R-:W-:Y:S02]  /*1000*/  IMAD.WIDE R22, R4.reuse, 0x4, R22 ;  /* 0x0000000404167825 */ /* 0x048fe400078e0216 */
[----:B------:R0:W5:Y:S01]  /*1010*/  LDG.E R12, desc[UR10][R8.64] ;  /* 0x0000000a080c7981 */ /* 0x000162000c1e1900 */
[----:B------:R-:W-:Y:S01]  /*1020*/  LOP3.LUT R18, R3, 0x3f, RZ, 0xc0, !PT ;  /* 0x0000003f03127812 */ /* 0x000fe200078ec0ff */
[----:B-1----:R-:W-:Y:S02]  /*1030*/  IMAD.WIDE R24, R4, 0x4, R24 ;  /* 0x0000000404187825 */ /* 0x002fe400078e0218 */
[----:B------:R1:W5:Y:S01]  /*1040*/  LDG.E R14, desc[UR10][R22.64] ;  /* 0x0000000a160e7981 */ /* 0x000362000c1e1900 */
[----:B----4-:R-:W-:-:S02]  /*1050*/  MOV R10, RZ ;  /* 0x000000ff000a7202 */ /* 0x010fc40000000f00 */
[----:B0-----:R-:W-:Y:S02]  /*1060*/  CS2R R8, SRZ ;  /* 0x0000000000087805 */ /* 0x001fe4000001ff00 */
[----:B------:R-:W-:Y:S01]  /*1070*/  MOV R19, RZ ;  /* 0x000000ff00137202 */ /* 0x000fe20000000f00 */
[----:B------:R0:W5:Y:S01]  /*1080*/  LDG.E.CONSTANT R15, desc[UR10][R24.64] ;  /* 0x0000000a180f7981 */ /* 0x000162000c1e9900 */
[----:B------:R-:W-:Y:S01]  /*1090*/  MOV R7, RZ ;  /* 0x000000ff00077202 */ /* 0x000fe20000000f00 */
[----:B------:R-:W-:Y:S01]  /*10a0*/  IMAD R21, R4, UR4, RZ ;  /* 0x0000000404157c24 */ /* 0x000fe2000f8e02ff */
[----:B-1----:R-:W-:Y:S02]  /*10b0*/  SHF.R.U32.HI R22, RZ, 0x6, R0 ;  /* 0x00000006ff167819 */ /* 0x002fe40000011600 */
[----:B------:R-:W-:Y:S02]  /*10c0*/  MOV R23, UR5 ;  /* 0x0000000500177c02 */ /* 0x000fe40008000f00 */
[----:B------:R-:W-:-:S04]  /*10d0*/  VIADDMNMX.U32 R20, R11, R2, 0x1f, PT ;  /* 0x0000001f0b147446 */ /* 0x000fc80003800002 */
[----:B0-----:R-:W-:-:S07]  /*10e0*/  IADD3 R24, PT, PT, R20, 0x1, RZ ;  /* 0x0000000114187810 */ /* 0x001fce0007ffe0ff */
.L_x_385:
[----:B0-----:R-:W0:Y:S01]  /*10f0*/  LDC R25, c[0x0][0x428] ;  /* 0x00010a00ff197b82 */ /* 0x001e220000000800 */
[C---:B------:R-:W-:Y:S01]  /*1100*/  SHF.L.U32 R26, R19.reuse, 0x6, RZ ;  /* 0x00000006131a7819 */ /* 0x040fe200000006ff */
[----:B------:R-:W-:Y:S01]  /*1110*/  BSSY.RECONVERGENT B2, `(.L_x_266) ;  /* 0x0000032000027945 */ /* 0x000fe20003800200 */
[----:B------:R-:W-:Y:S02]  /*1120*/  IADD3 R19, PT, PT, R19, 0x1, RZ ;  /* 0x0000000113137810 */ /* 0x000fe40007ffe0ff */
[----:B------:R-:W-:Y:S02]  /*1130*/  LOP3.LUT R27, R26, 0x3f, R3, 0xf8, !PT ;  /* 0x0000003f1a1b7812 */ /* 0x000fe400078ef803 */
[----:B------:R-:W-:Y:S02]  /*1140*/  ISETP.NE.AND P1, PT, R19, R22, PT ;  /* 0x000000161300720c */ /* 0x000fe40003f25270 */
[----:B------:R-:W-:Y:S02]  /*1150*/  VIMNMX R0, PT, PT, R23, 0x40, PT ;  /* 0x0000004017007848 */ /* 0x000fe40003fe0100 */
[----:B0-----:R-:W-:-:S13]  /*1160*/  ISETP.GE.AND P0, PT, R27, R25, PT ;  /* 0x000000191b00720c */ /* 0x001fda0003f06270 */
[----:B------:R-:W-:Y:S05]  /*1170*/  @P0 BRA `(.L_x_267) ;  /* 0x0000000000ac0947 */ /* 0x000fea0003800000 */
[----:B------:R-:W0:Y:S08]  /*1180*/  LDC.64 R38, c[0x0][0x380] ;  /* 0x0000e000ff267b82 */ /* 0x000e300000000a00 */
[----:B------:R-:W1:Y:S08]  /*1190*/  LDC.64 R36, c[0x0][0x388] ;  /* 0x0000e200ff247b82 */ /* 0x000e700000000a00 */
[----:B------:R-:W2:Y:S08]  /*11a0*/  LDC.64 R34, c[0x0][0x390] ;  /* 0x0000e400ff227b82 */ /* 0x000eb00000000a00 */
[----:B------:R-:W3:Y:S01]  /*11b0*/  LDC.64 R28, c[0x0][0x3d8] ;  /* 0x0000f600ff1c7b82 */ /* 0x000ee20000000a00 */
[----:B0-----:R-:W-:-:S06]  /*11c0*/  IMAD.WIDE.U32 R38, R27, 0x4, R38 ;  /* 0x000000041b267825 */ /* 0x001fcc00078e0026 */
[----:B------:R-:W4:Y:S01]  /*11d0*/  LDG.E R38, desc[UR10][R38.64] ;  /* 0x0000000a26267981 */ /* 0x000f22000c1e1900 */
[----:B------:R-:W0:Y:S08]  /*11e0*/  LDC.64 R30, c[0x0][0x3e0] ;  /* 0x0000f800ff1e7b82 */ /* 0x000e300000000a00 */
[----:B------:R-:W0:Y:S01]  /*11f0*/  LDC.64 R32, c[0x0][0x3e8] ;  /* 0x0000fa00ff207b82 */ /* 0x000e220000000a00 */
[----:B-1----:R-:W-:-:S04]  /*1200*/  IMAD.WIDE.U32 R36, R27, 0x4, R36 ;  /* 0x000000041b247825 */ /* 0x002fc800078e0024 */
[C---:B--2---:R-:W-:Y:S02]  /*1210*/  IMAD.WIDE.U32 R34, R27.reuse, 0x4, R34 ;  /* 0x000000041b227825 */ /* 0x044fe400078e0022 */
[----:B------:R-:W2:Y:S02]  /*1220*/  LDG.E R36, desc[UR10][R36.64] ;  /* 0x0000000a24247981 */ /* 0x000ea4000c1e1900 */
[C---:B---3--:R-:W-:Y:S02]  /*1230*/  IMAD.WIDE.U32 R28, R27.reuse, 0x4, R28 ;  /* 0x000000041b1c7825 */ /* 0x048fe400078e001c */
[----:B------:R-:W3:Y:S04]  /*1240*/  LDG.E R34, desc[UR10][R34.64] ;  /* 0x0000000a22227981 */ /* 0x000ee8000c1e1900 */
[----:B------:R1:W3:Y:S01]  /*1250*/  LDG.E.CONSTANT R28, desc[UR10][R28.64] ;  /* 0x0000000a1c1c7981 */ /* 0x0002e2000c1e9900 */
[----:B0-----:R-:W-:-:S06]  /*1260*/  IMAD.WIDE.U32 R30, R27, 0x4, R30 ;  /* 0x000000041b1e7825 */ /* 0x001fcc00078e001e */
[----:B------:R0:W3:Y:S01]  /*1270*/  LDG.E.CONSTANT R30, desc[UR10][R30.64] ;  /* 0x0000000a1e1e7981 */ /* 0x0000e2000c1e9900 */
[----:B------:R-:W-:-:S06]  /*1280*/  IMAD.WIDE.U32 R32, R27, 0x4, R32 ;  /* 0x000000041b207825 */ /* 0x000fcc00078e0020 */
[----:B------:R0:W3:Y:S01]  /*1290*/  LDG.E.CONSTANT R32, desc[UR10][R32.64] ;  /* 0x0000000a20207981 */ /* 0x0000e2000c1e9900 */
[----:B------:R-:W1:Y:S01]  /*12a0*/  S2UR UR9, SR_CgaCtaId ;  /* 0x00000000000979c3 */ /* 0x000e620000008800 */
[----:B------:R-:W-:Y:S02]  /*12b0*/  UMOV UR4, 0x400 ;  /* 0x0000040000047882 */ /* 0x000fe40000000000 */
[----:B------:R-:W-:Y:S02]  /*12c0*/  UIADD3 UR5, UPT, UPT, UR4, 0x104, URZ ;  /* 0x0000010404057890 */ /* 0x000fe4000fffe0ff */
[----:B------:R-:W-:Y:S02]  /*12d0*/  UIADD3 UR6, UPT, UPT, UR4, 0x208, URZ ;  /* 0x0000020804067890 */ /* 0x000fe4000fffe0ff */
[----:B------:R-:W-:Y:S02]  /*12e0*/  UIADD3 UR7, UPT, UPT, UR4, 0x30c, URZ ;  /* 0x0000030c04077890 */ /* 0x000fe4000fffe0ff */
[----:B------:R-:W-:-:S02]  /*12f0*/  UIADD3 UR8, UPT, UPT, UR4, 0x410, URZ ;  /* 0x0000041004087890 */ /* 0x000fc4000fffe0ff */
[----:B-1----:R-:W-:Y:S02]  /*1300*/  ULEA UR14, UR9, UR4, 0x18 ;  /* 0x00000004090e7291 */ /* 0x002fe4000f8ec0ff */
[----:B------:R-:W-:Y:S02]  /*1310*/  UIADD3 UR4, UPT, UPT, UR4, 0x514, URZ ;  /* 0x0000051404047890 */ /* 0x000fe4000fffe0ff */
[----:B------:R-:W-:Y:S02]  /*1320*/  ULEA UR5, UR9, UR5, 0x18 ;  /* 0x0000000509057291 */ /* 0x000fe4000f8ec0ff */
[----:B------:R-:W-:Y:S02]  /*1330*/  ULEA UR6, UR9, UR6, 0x18 ;  /* 0x0000000609067291 */ /* 0x000fe4000f8ec0ff */
[----:B------:R-:W-:Y:S02]  /*1340*/  ULEA UR7, UR9, UR7, 0x18 ;  /* 0x0000000709077291 */ /* 0x000fe4000f8ec0ff */
[----:B------:R-:W-:Y:S01]  /*1350*/  ULEA UR8, UR9, UR8, 0x18 ;  /* 0x0000000809087291 */ /* 0x000fe2000f8ec0ff */
[C---:B------:R-:W-:Y:S01]  /*1360*/  LEA R27, R18.reuse, UR14, 0x2 ;  /* 0x0000000e121b7c11 */ /* 0x040fe2000f8e10ff */
[----:B------:R-:W-:Y:S01]  /*1370*/  ULEA UR4, UR9, UR4, 0x18 ;  /* 0x0000000409047291 */ /* 0x000fe2000f8ec0ff */
[----:B------:R-:W-:-:S02]  /*1380*/  LEA R29, R18, UR5, 0x2 ;  /* 0x00000005121d7c11 */ /* 0x000fc4000f8e10ff */
[C---:B0-----:R-:W-:Y:S02]  /*1390*/  LEA R31, R18.reuse, UR6, 0x2 ;  /* 0x00000006121f7c11 */ /* 0x041fe4000f8e10ff */
[C---:B------:R-:W-:Y:S02]  /*13a0*/  LEA R33, R18.reuse, UR7, 0x2 ;  /* 0x0000000712217c11 */ /* 0x040fe4000f8e10ff */
[C---:B------:R-:W-:Y:S02]  /*13b0*/  LEA R35, R18.reuse, UR8, 0x2 ;  /* 0x0000000812237c11 */ /* 0x040fe4000f8e10ff */
[----:B------:R-:W-:Y:S01]  /*13c0*/  LEA R37, R18, UR4, 0x2 ;  /* 0x0000000412257c11 */ /* 0x000fe2000f8e10ff */
[----:B----4-:R0:W-:Y:S04]  /*13d0*/  STS [R27], R38 ;  /* 0x000000261b007388 */ /* 0x0101e80000000800 */
[----:B--2---:R0:W-:Y:S04]  /*13e0*/  STS [R29], R36 ;  /* 0x000000241d007388 */ /* 0x0041e80000000800 */
[----:B---3--:R0:W-:Y:S04]  /*13f0*/  STS [R31], R34 ;  /* 0x000000221f007388 */ /* 0x0081e80000000800 */
[----:B------:R0:W-:Y:S04]  /*1400*/  STS [R33], R28 ;  /* 0x0000001c21007388 */ /* 0x0001e80000000800 */
[----:B------:R0:W-:Y:S04]  /*1410*/  STS [R35], R30 ;  /* 0x0000001e23007388 */ /* 0x0001e80000000800 */
[----:B------:R0:W-:Y:S02]  /*1420*/  STS [R37], R32 ;  /* 0x0000002025007388 */ /* 0x0001e40000000800 */
.L_x_267:
[----:B------:R-:W-:Y:S05]  /*1430*/  BSYNC.RECONVERGENT B2 ;  /* 0x0000000000027941 */ /* 0x000fea0003800200 */
.L_x_266:
[----:B------:R-:W-:Y:S01]  /*1440*/  UMOV UR4, 0xffffffff ;  /* 0xffffffff00047882 */ /* 0x000fe20000000000 */
[----:B------:R-:W-:Y:S02]  /*1450*/  VIMNMX R0, PT, PT, R0, 0x1, !PT ;  /* 0x0000000100007848 */ /* 0x000fe40007fe0100 */
[----:B------:R-:W-:Y:S05]  /*1460*/  BRA.DIV UR4, `(.L_x_268) ;  /* 0x0000005204b47947 */ /* 0x000fea000b800000 */
[----:B------:R-:W-:Y:S06]  /*1470*/  BAR.SYNC.DEFER_BLOCKING 0x0 ;  /* 0x0000000000007b1d */ /* 0x000fec0000010000 */
.L_x_416:
[----:B------:R-:W-:Y:S01]  /*1480*/  ISETP.GE.AND P0, PT, R26, R25, PT ;  /* 0x000000191a00720c */ /* 0x000fe20003f06270 */
[----:B------:R-:W-:-:S12]  /*1490*/  BSSY.RECONVERGENT B3, `(.L_x_269) ;  /* 0x0000415000037945 */ /* 0x000fd80003800200 */
[----:B------:R-:W-:Y:S05]  /*14a0*/  @P0 BRA `(.L_x_270) ;  /* 0x00000040004c0947 */ /* 0x000fea0003800000 */
[----:B------:R-:W-:Y:S01]  /*14b0*/  ISETP.GE.AND P0, PT, R23, 0x4, PT ;  /* 0x000000041700780c */ /* 0x000fe20003f06270 */
[----:B------:R-:W-:Y:S01]  /*14c0*/  BSSY.RECONVERGENT B2, `(.L_x_271) ;  /* 0x0000253000027945 */ /* 0x000fe20003800200 */
[----:B0-----:R-:W-:Y:S01]  /*14d0*/  HFMA2 R27, -RZ, RZ, 0, 0 ;  /* 0x00000000ff1b7431 */ /* 0x001fe200000001ff */
[----:B------:R-:W-:-:S10]  /*14e0*/  LOP3.LUT R25, R0, 0x3, RZ, 0xc0, !PT ;  /* 0x0000000300197812 */ /* 0x000fd400078ec0ff */
[----:B------:R-:W-:Y:S05]  /*14f0*/  @!P0 BRA `(.L_x_272) ;  /* 0x00000024003c8947 */ /* 0x000fea0003800000 */
[----:B------:R-:W-:Y:S02]  /*1500*/  LOP3.LUT R27, R0, 0x7c, RZ, 0xc0, !PT ;  /* 0x0000007c001b7812 */ /* 0x000fe400078ec0ff */
[----:B------:R-:W-:-:S07]  /*1510*/  MOV R28, RZ ;  /* 0x000000ff001c7202 */ /* 0x000fce0000000f00 */
.L_x_337:
[----:B------:R-:W0:Y:S01]  /*1520*/  S2UR UR5, SR_CgaCtaId ;  /* 0x00000000000579c3 */ /* 0x000e220000008800 */
[----:B------:R-:W-:Y:S01]  /*1530*/  IADD3 R29, PT, PT, R26, R28, RZ ;  /* 0x0000001c1a1d7210 */ /* 0x000fe20007ffe0ff */
[----:B------:R-:W-:Y:S01]  /*1540*/  UMOV UR4, 0x400 ;  /* 0x0000040000047882 */ /* 0x000fe20000000000 */
[----:B------:R-:W-:Y:S01]  /*1550*/  BSSY.RECONVERGENT B5, `(.L_x_273) ;  /* 0x00000a1000057945 */ /* 0x000fe20003800200 */
[----:B------:R-:W-:Y:S01]  /*1560*/  UIADD3 UR6, UPT, UPT, UR4, 0x104, URZ ;  /* 0x0000010404067890 */ /* 0x000fe2000fffe0ff */
[----:B------:R-:W-:Y:S01]  /*1570*/  ISETP.NE.AND P0, PT, R29, R4, PT ;  /* 0x000000041d00720c */ /* 0x000fe20003f05270 */
[----:B------:R-:W-:Y:S02]  /*1580*/  UIADD3 UR7, UPT, UPT, UR4, 0x208, URZ ;  /* 0x0000020804077890 */ /* 0x000fe4000fffe0ff */
[----:B------:R-:W-:Y:S02]  /*1590*/  UIADD3 UR8, UPT, UPT, UR4, 0x30c, URZ ;  /* 0x0000030c04087890 */ /* 0x000fe4000fffe0ff */
[----:B------:R-:W-:-:S02]  /*15a0*/  UIADD3 UR9, UPT, UPT, UR4, 0x410, URZ ;  /* 0x0000041004097890 */ /* 0x000fc4000fffe0ff */
[----:B0-----:R-:W-:Y:S02]  /*15b0*/  ULEA UR14, UR5, UR4, 0x18 ;  /* 0x00000004050e7291 */ /* 0x001fe4000f8ec0ff */
[----:B------:R-:W-:Y:S02]  /*15c0*/  UIADD3 UR4, UPT, UPT, UR4, 0x514, URZ ;  /* 0x0000051404047890 */ /* 0x000fe4000fffe0ff */
[----:B------:R-:W-:Y:S02]  /*15d0*/  ULEA UR6, UR5, UR6, 0x18 ;  /* 0x0000000605067291 */ /* 0x000fe4000f8ec0ff */
[----:B------:R-:W-:Y:S01]  /*15e0*/  ULEA UR7, UR5, UR7, 0x18 ;  /* 0x0000000705077291 */ /* 0x000fe2000f8ec0ff */
[C---:B------:R-:W-:Y:S01]  /*15f0*/  LEA R30, R28.reuse, UR14, 0x2 ;  /* 0x0000000e1c1e7c11 */ /* 0x040fe2000f8e10ff */
[----:B------:R-:W-:Y:S02]  /*1600*/  ULEA UR8, UR5, UR8, 0x18 ;  /* 0x0000000805087291 */ /* 0x000fe4000f8ec0ff */
[----:B------:R-:W-:Y:S01]  /*1610*/  ULEA UR9, UR5, UR9, 0x18 ;  /* 0x0000000905097291 */ /* 0x000fe2000f8ec0ff */
[C---:B------:R-:W-:Y:S01]  /*1620*/  LEA R31, R28.reuse, UR6, 0x2 ;  /* 0x000000061c1f7c11 */ /* 0x040fe2000f8e10ff */
[----:B------:R-:W-:Y:S01]  /*1630*/  ULEA UR4, UR5, UR4, 0x18 ;  /* 0x0000000405047291 */ /* 0x000fe2000f8ec0ff */
[----:B------:R-:W-:-:S02]  /*1640*/  LEA R32, R28, UR7, 0x2 ;  /* 0x000000071c207c11 */ /* 0x000fc4000f8e10ff */
[C---:B------:R-:W-:Y:S02]  /*1650*/  LEA R33, R28.reuse, UR8, 0x2 ;  /* 0x000000081c217c11 */ /* 0x040fe4000f8e10ff */
[C---:B------:R-:W-:Y:S02]  /*1660*/  LEA R34, R28.reuse, UR9, 0x2 ;  /* 0x000000091c227c11 */ /* 0x040fe4000f8e10ff */
[C---:B------:R-:W-:Y:S02]  /*1670*/  LEA R35, R28.reuse, UR4, 0x2 ;  /* 0x000000041c237c11 */ /* 0x040fe4000f8e10ff */
[----:B------:R-:W-:-:S04]  /*1680*/  IADD3 R28, PT, PT, R28, 0x4, RZ ;  /* 0x000000041c1c7810 */ /* 0x000fc80007ffe0ff */
[----:B------:R-:W-:Y:S01]  /*1690*/  ISETP.NE.AND P2, PT, R28, R27, PT ;  /* 0x0000001b1c00720c */ /* 0x000fe20003f45270 */
[----:B------:R-:W-:-:S12]  /*16a0*/  @!P0 BRA `(.L_x_274) ;  /* 0x00000008002c8947 */ /* 0x000fd80003800000 */
[----:B------:R-:W0:Y:S01]  /*16b0*/  LDS R0, [R31] ;  /* 0x000000001f007984 */ /* 0x000e220000000800 */
[----:B------:R-:W1:Y:S03]  /*16c0*/  LDCU UR4, c[0x3][0x10] ;  /* 0x00c00200ff0477ac */ /* 0x000e660008000800 */
[----:B------:R-:W2:Y:S04]  /*16d0*/  LDS R37, [R30] ;  /* 0x000000001e257984 */ /* 0x000ea80000000800 */
[----:B------:R-:W3:Y:S01]  /*16e0*/  LDS R39, [R32] ;  /* 0x0000000020277984 */ /* 0x000ee20000000800 */
[----:B0----5:R-:W-:Y:S01]  /*16f0*/  FADD R41, -R13, R0 ;  /* 0x000000000d297221 */ /* 0x021fe20000000100 */
[----:B--2---:R-:W-:-:S03]  /*1700*/  FADD R40, -R12, R37 ;  /* 0x000000250c287221 */ /* 0x004fc60000000100 */
[----:B------:R-:W-:Y:S01]  /*1710*/  FMUL R37, R41, R41 ;  /* 0x0000002929257220 */ /* 0x000fe20000400000 */
[----:B---3--:R-:W-:-:S03]  /*1720*/  FADD R36, -R14, R39 ;  /* 0x000000270e247221 */ /* 0x008fc60000000100 */
[----:B------:R-:W-:-:S04]  /*1730*/  FFMA R37, R40, R40, R37 ;  /* 0x0000002828257223 */ /* 0x000fc80000000025 */
[----:B------:R-:W-:-:S05]  /*1740*/  FFMA R0, R36, R36, R37 ;  /* 0x0000002424007223 */ /* 0x000fca0000000025 */
[----:B------:R-:W-:-:S04]  /*1750*/  FSETP.GTU.AND P0, PT, R0, 0.0099999997764825820923, PT ;  /* 0x3c23d70a0000780b */ /* 0x000fc80003f0c000 */
[----:B-1----:R-:W-:-:S13]  /*1760*/  FSETP.GE.OR P0, PT, R0, UR4, !P0 ;  /* 0x0000000400007c0b */ /* 0x002fda000c706400 */
[----:B------:R-:W-:Y:S05]  /*1770*/  @P0 BRA `(.L_x_274) ;  /* 0x0000000400f80947 */ /* 0x000fea0003800000 */
[----:B------:R-:W-:-:S13]  /*1780*/  ISETP.GE.AND P0, PT, R11, 0x1, PT ;  /* 0x000000010b00780c */ /* 0x000fda0003f06270 */
[----:B------:R-:W-:Y:S05]  /*1790*/  @!P0 BRA `(.L_x_275) ;  /* 0x0000000000788947 */ /* 0x000fea0003800000 */
[----:B------:R-:W0:Y:S01]  /*17a0*/  LDC.64 R42, c[0x0][0x418] ;  /* 0x00010600ff2a7b82 */ /* 0x000e220000000a00 */
[----:B------:R-:W-:Y:S02]  /*17b0*/  IADD3 R44, PT, PT, -R20, RZ, RZ ;  /* 0x000000ff142c7210 */ /* 0x000fe40007ffe1ff */
[----:B------:R-:W-:Y:S02]  /*17c0*/  MOV R37, RZ ;  /* 0x000000ff00257202 */ /* 0x000fe40000000f00 */
[----:B------:R-:W-:-:S07]  /*17d0*/  MOV R45, R21 ;  /* 0x00000015002d7202 */ /* 0x000fce0000000f00 */
.L_x_276:
[----:B0-----:R-:W-:-:S05]  /*17e0*/  IMAD.WIDE R38, R45, 0x4, R42 ;  /* 0x000000042d267825 */ /* 0x001fca00078e022a */
[----:B------:R-:W2:Y:S02]  /*17f0*/  LDG.E.CONSTANT R2, desc[UR10][R38.64] ;  /* 0x0000000a26027981 */ /* 0x000ea4000c1e9900 */
[----:B--2---:R-:W-:-:S13]  /*1800*/  ISETP.NE.AND P0, PT, R2, R29, PT ;  /* 0x0000001d0200720c */ /* 0x004fda0003f05270 */
[----:B------:R-:W-:Y:S05]  /*1810*/  @!P0 BRA `(.L_x_274) ;  /* 0x0000000400d08947 */ /* 0x000fea0003800000 */
[----:B------:R-:W-:-:S13]  /*1820*/  ISETP.NE.AND P0, PT, R44, RZ, PT ;  /* 0x000000ff2c00720c */ /* 0x000fda0003f05270 */
[----:B------:R-:W-:Y:S05]  /*1830*/  @!P0 BRA `(.L_x_275) ;  /* 0x0000000000508947 */ /* 0x000fea0003800000 */
[----:B------:R-:W2:Y:S02]  /*1840*/  LDG.E.CONSTANT R2, desc[UR10][R38.64+0x4] ;  /* 0x0000040a26027981 */ /* 0x000ea4000c1e9900 */
[----:B--2---:R-:W-:-:S13]  /*1850*/  ISETP.NE.AND P0, PT, R2, R29, PT ;  /* 0x0000001d0200720c */ /* 0x004fda0003f05270 */
[----:B------:R-:W-:Y:S05]  /*1860*/  @!P0 BRA `(.L_x_274) ;  /* 0x0000000400bc8947 */ /* 0x000fea0003800000 */
[----:B------:R-:W-:-:S04]  /*1870*/  IADD3 R47, PT, PT, R37, 0x1, RZ ;  /* 0x00000001252f7810 */ /* 0x000fc80007ffe0ff */
[----:B------:R-:W-:-:S13]  /*1880*/  ISETP.NE.AND P0, PT, R47, R20, PT ;  /* 0x000000142f00720c */ /* 0x000fda0003f05270 */
        /* <DEDUP_REMOVED lines=10> */
[----:B------:R-:W-:Y:S02]  /*1930*/  IADD3 R37, PT, PT, R37, 0x4, RZ ;  /* 0x0000000425257810 */ /* 0x000fe40007ffe0ff */
[----:B------:R-:W-:Y:S02]  /*1940*/  IADD3 R44, PT, PT, R44, 0x4, RZ ;  /* 0x000000042c2c7810 */ /* 0x000fe40007ffe0ff */
[----:B------:R-:W-:Y:S02]  /*1950*/  ISETP.NE.AND P0, PT, R37, R24, PT ;  /* 0x000000182500720c */ /* 0x000fe40003f05270 */
[----:B------:R-:W-:-:S11]  /*1960*/  IADD3 R45, PT, PT, R45, 0x4, RZ ;  /* 0x000000042d2d7810 */ /* 0x000fd60007ffe0ff */
[----:B------:R-:W-:Y:S05]  /*1970*/  @P0 BRA `(.L_x_276) ;  /* 0xfffffffc00980947 */ /* 0x000fea000383ffff */
.L_x_275:
[----:B------:R-:W0:Y:S01]  /*1980*/  LDS R37, [R34] ;  /* 0x0000000022257984 */ /* 0x000e220000000800 */
[----:B------:R-:W-:Y:S03]  /*1990*/  BSSY.RECONVERGENT B4, `(.L_x_277) ;  /* 0x0000011000047945 */ /* 0x000fe60003800200 */
[----:B------:R-:W1:Y:S01]  /*19a0*/  LDS R2, [R33] ;  /* 0x0000000021027984 */ /* 0x000e620000000800 */
[----:B0-----:R-:W-:-:S04]  /*19b0*/  FMUL R43, R16, R37 ;  /* 0x00000025102b7220 */ /* 0x001fc80000400000 */
[----:B------:R0:W2:Y:S01]  /*19c0*/  MUFU.RSQ R42, R43 ;  /* 0x0000002b002a7308 */ /* 0x0000a20000001400 */
[----:B------:R-:W-:Y:S01]  /*19d0*/  IADD3 R37, PT, PT, R43, -0xd000000, RZ ;  /* 0xf30000002b257810 */ /* 0x000fe20007ffe0ff */
[----:B-1----:R-:W-:-:S03]  /*19e0*/  FADD R2, R15, R2 ;  /* 0x000000020f027221 */ /* 0x002fc60000000000 */
[----:B------:R-:W-:Y:S01]  /*19f0*/  ISETP.GT.U32.AND P0, PT, R37, 0x727fffff, PT ;  /* 0x727fffff2500780c */ /* 0x000fe20003f04070 */
[----:B------:R-:W-:-:S12]  /*1a00*/  FMUL R37, R2, 0.5 ;  /* 0x3f00000002257820 */ /* 0x000fd80000400000 */
[----:B0-2---:R-:W-:Y:S05]  /*1a10*/  @!P0 BRA `(.L_x_278) ;  /* 0x0000000000108947 */ /* 0x005fea0003800000 */
[----:B------:R-:W-:-:S07]  /*1a20*/  MOV R2, 0x1a40 ;  /* 0x00001a4000027802 */ /* 0x000fce0000000f00 */
[----:B------:R-:W-:Y:S05]  /*1a30*/  CALL.REL.NOINC `($__internal_6_$__cuda_sm20_sqrt_rn_f32_slowpath) ;  /* 0x0000005400e47944 */ /* 0x000fea0003c00000 */
[----:B------:R-:W-:Y:S01]  /*1a40*/  MOV R38, R48 ;  /* 0x0000003000267202 */ /* 0x000fe20000000f00 */
[----:B------:R-:W-:Y:S06]  /*1a50*/  BRA `(.L_x_279) ;  /* 0x0000000000107947 */ /* 0x000fec0003800000 */
.L_x_278:
[----:B------:R-:W-:Y:S01]  /*1a60*/  FMUL.FTZ R38, R43, R42 ;  /* 0x0000002a2b267220 */ /* 0x000fe20000410000 */
[----:B------:R-:W-:-:S03]  /*1a70*/  FMUL.FTZ R2, R42, 0.5 ;  /* 0x3f0000002a027820 */ /* 0x000fc60000410000 */
[----:B------:R-:W-:-:S04]  /*1a80*/  FFMA R39, -R38, R38, R43 ;  /* 0x0000002626277223 */ /* 0x000fc8000000012b */
[----:B------:R-:W-:-:S07]  /*1a90*/  FFMA R38, R39, R2, R38 ;  /* 0x0000000227267223 */ /* 0x000fce0000000026 */
.L_x_279:
[----:B------:R-:W-:Y:S05]  /*1aa0*/  BSYNC.RECONVERGENT B4 ;  /* 0x0000000000047941 */ /* 0x000fea0003800200 */
.L_x_277:
[----:B------:R-:W-:Y:S01]  /*1ab0*/  IADD3 R2, PT, PT, R0, 0x1800000, RZ ;  /* 0x0180000000027810 */ /* 0x000fe20007ffe0ff */
[----:B------:R-:W-:Y:S01]  /*1ac0*/  FMUL R37, R37, R37 ;  /* 0x0000002525257220 */ /* 0x000fe20000400000 */
[----:B------:R-:W-:Y:S02]  /*1ad0*/  BSSY.RECONVERGENT B6, `(.L_x_280) ;  /* 0x000000e000067945 */ /* 0x000fe40003800200 */
[----:B------:R-:W-:-:S04]  /*1ae0*/  LOP3.LUT R2, R2, 0x7f800000, RZ, 0xc0, !PT ;  /* 0x7f80000002027812 */ /* 0x000fc800078ec0ff */
[----:B------:R-:W-:Y:S01]  /*1af0*/  ISETP.GT.U32.AND P0, PT, R2, 0x1ffffff, PT ;  /* 0x01ffffff0200780c */ /* 0x000fe20003f04070 */
[----:B------:R-:W-:-:S04]  /*1b00*/  FMUL R2, R37, R37 ;  /* 0x0000002525027220 */ /* 0x000fc80000400000 */
[----:B------:R-:W-:-:S08]  /*1b10*/  FMUL R37, R37, R2 ;  /* 0x0000000225257220 */ /* 0x000fd00000400000 */
[----:B------:R-:W-:Y:S05]  /*1b20*/  @P0 BRA `(.L_x_281) ;  /* 0x0000000000100947 */ /* 0x000fea0003800000 */
[----:B------:R-:W-:-:S07]  /*1b30*/  MOV R2, 0x1b50 ;  /* 0x00001b5000027802 */ /* 0x000fce0000000f00 */
[----:B------:R-:W-:Y:S05]  /*1b40*/  CALL.REL.NOINC `($__internal_5_$__cuda_sm20_rcp_rn_f32_slowpath) ;  /* 0x0000005000cc7944 */ /* 0x000fea0003c00000 */
[----:B------:R-:W-:Y:S01]  /*1b50*/  MOV R42, R45 ;  /* 0x0000002d002a7202 */ /* 0x000fe20000000f00 */
[----:B------:R-:W-:Y:S06]  /*1b60*/  BRA `(.L_x_282) ;  /* 0x0000000000107947 */ /* 0x000fec0003800000 */
.L_x_281:
[----:B------:R-:W0:Y:S02]  /*1b70*/  MUFU.RCP R39, R0 ;  /* 0x0000000000277308 */ /* 0x000e240000001000 */
[----:B0-----:R-:W-:-:S04]  /*1b80*/  FFMA R2, R0, R39, -1 ;  /* 0xbf80000000027423 */ /* 0x001fc80000000027 */
[----:B------:R-:W-:-:S04]  /*1b90*/  FADD.FTZ R2, -R2, -RZ ;  /* 0x800000ff02027221 */ /* 0x000fc80000010100 */
[----:B------:R-:W-:-:S07]  /*1ba0*/  FFMA R42, R39, R2, R39 ;  /* 0x00000002272a7223 */ /* 0x000fce0000000027 */
.L_x_282:
[----:B------:R-:W-:Y:S05]  /*1bb0*/  BSYNC.RECONVERGENT B6 ;  /* 0x0000000000067941 */ /* 0x000fea0003800200 */
.L_x_280:
[-C--:B------:R-:W-:Y:S01]  /*1bc0*/  FMUL R39, R42, R42.reuse ;  /* 0x0000002a2a277220 */ /* 0x080fe20000400000 */
[----:B------:R0:W1:Y:S01]  /*1bd0*/  MUFU.RSQ R45, R0 ;  /* 0x00000000002d7308 */ /* 0x0000620000001400 */
[----:B------:R-:W-:Y:S02]  /*1be0*/  BSSY.RECONVERGENT B4, `(.L_x_283) ;  /* 0x0000015000047945 */ /* 0x000fe40003800200 */
[----:B------:R-:W-:-:S04]  /*1bf0*/  FMUL R2, R39, R42 ;  /* 0x0000002a27027220 */ /* 0x000fc80000400000 */
[----:B------:R-:W-:Y:S01]  /*1c00*/  FMUL R2, R37, R2 ;  /* 0x0000000225027220 */ /* 0x000fe20000400000 */
[----:B------:R-:W-:-:S03]  /*1c10*/  IADD3 R37, PT, PT, R0, -0xd000000, RZ ;  /* 0xf300000000257810 */ /* 0x000fc60007ffe0ff */
[--C-:B------:R-:W-:Y:S01]  /*1c20*/  FADD R39, R2, R2.reuse ;  /* 0x0000000202277221 */ /* 0x100fe20000000000 */
[----:B------:R-:W-:Y:S01]  /*1c30*/  ISETP.GT.U32.AND P0, PT, R37, 0x727fffff, PT ;  /* 0x727fffff2500780c */ /* 0x000fe20003f04070 */
[----:B------:R-:W-:Y:S02]  /*1c40*/  FMUL R37, R38, 24 ;  /* 0x41c0000026257820 */ /* 0x000fe40000400000 */
[----:B------:R-:W-:Y:S01]  /*1c50*/  FFMA R44, R2, R39, -R2 ;  /* 0x00000027022c7223 */ /* 0x000fe20000000802 */
[----:B------:R-:W-:-:S03]  /*1c60*/  FMUL R39, R38, 4 ;  /* 0x4080000026277820 */ /* 0x000fc60000400000 */
[----:B------:R-:W-:Y:S01]  /*1c70*/  FMUL R37, R37, R44 ;  /* 0x0000002c25257220 */ /* 0x000fe20000400000 */
[C---:B------:R-:W-:Y:S01]  /*1c80*/  FMUL R38, R2.reuse, R39 ;  /* 0x0000002702267220 */ /* 0x040fe20000400000 */
[----:B------:R-:W-:-:S04]  /*1c90*/  FADD R39, R2, -1 ;  /* 0xbf80000002277421 */ /* 0x000fc80000000000 */
[----:B01----:R-:W-:Y:S05]  /*1ca0*/  @!P0 BRA `(.L_x_284) ;  /* 0x0000000000108947 */ /* 0x003fea0003800000 */
[----:B------:R-:W-:Y:S02]  /*1cb0*/  MOV R43, R0 ;  /* 0x00000000002b7202 */ /* 0x000fe40000000f00 */
[----:B------:R-:W-:-:S07]  /*1cc0*/  MOV R2, 0x1ce0 ;  /* 0x00001ce000027802 */ /* 0x000fce0000000f00 */
[----:B------:R-:W-:Y:S05]  /*1cd0*/  CALL.REL.NOINC `($__internal_6_$__cuda_sm20_sqrt_rn_f32_slowpath) ;  /* 0x00000054003c7944 */ /* 0x000fea0003c00000 */
[----:B------:R-:W-:Y:S05]  /*1ce0*/  BRA `(.L_x_285) ;  /* 0x0000000000107947 */ /* 0x000fea0003800000 */
.L_x_284:
[----:B------:R-:W-:Y:S01]  /*1cf0*/  FMUL.FTZ R43, R0, R45 ;  /* 0x0000002d002b7220 */ /* 0x000fe20000410000 */
[----:B------:R-:W-:-:S03]  /*1d00*/  FMUL.FTZ R48, R45, 0.5 ;  /* 0x3f0000002d307820 */ /* 0x000fc60000410000 */
[----:B------:R-:W-:-:S04]  /*1d10*/  FFMA R0, -R43, R43, R0 ;  /* 0x0000002b2b007223 */ /* 0x000fc80000000100 */
[----:B------:R-:W-:-:S07]  /*1d20*/  FFMA R48, R0, R48, R43 ;  /* 0x0000003000307223 */ /* 0x000fce000000002b */
.L_x_285:
[----:B------:R-:W-:Y:S05]  /*1d30*/  BSYNC.RECONVERGENT B4 ;  /* 0x0000000000047941 */ /* 0x000fea0003800200 */
.L_x_283:
[----:B------:R-:W-:Y:S01]  /*1d40*/  FADD R48, R48, 0.10000000149011611938 ;  /* 0x3dcccccd30307421 */ /* 0x000fe20000000000 */
[----:B------:R-:W-:Y:S04]  /*1d50*/  BSSY.RECONVERGENT B6, `(.L_x_286) ;  /* 0x000000d000067945 */ /* 0x000fe80003800200 */
[----:B------:R-:W-:-:S04]  /*1d60*/  IADD3 R0, PT, PT, R48, 0x1800000, RZ ;  /* 0x0180000030007810 */ /* 0x000fc80007ffe0ff */
[----:B------:R-:W-:-:S04]  /*1d70*/  LOP3.LUT R0, R0, 0x7f800000, RZ, 0xc0, !PT ;  /* 0x7f80000000007812 */ /* 0x000fc800078ec0ff */
[----:B------:R-:W-:-:S13]  /*1d80*/  ISETP.GT.U32.AND P0, PT, R0, 0x1ffffff, PT ;  /* 0x01ffffff0000780c */ /* 0x000fda0003f04070 */
[----:B------:R-:W-:Y:S05]  /*1d90*/  @P0 BRA `(.L_x_287) ;  /* 0x0000000000100947 */ /* 0x000fea0003800000 */
[----:B------:R-:W-:Y:S02]  /*1da0*/  MOV R0, R48 ;  /* 0x0000003000007202 */ /* 0x000fe40000000f00 */
[----:B------:R-:W-:-:S07]  /*1db0*/  MOV R2, 0x1dd0 ;  /* 0x00001dd000027802 */ /* 0x000fce0000000f00 */
[----:B------:R-:W-:Y:S05]  /*1dc0*/  CALL.REL.NOINC `($__internal_5_$__cuda_sm20_rcp_rn_f32_slowpath) ;  /* 0x00000050002c7944 */ /* 0x000fea0003c00000 */
[----:B------:R-:W-:Y:S05]  /*1dd0*/  BRA `(.L_x_288) ;  /* 0x0000000000107947 */ /* 0x000fea0003800000 */
.L_x_287:
[----:B------:R-:W0:Y:S02]  /*1de0*/  MUFU.RCP R45, R48 ;  /* 0x00000030002d7308 */ /* 0x000e240000001000 */
[----:B0-----:R-:W-:-:S04]  /*1df0*/  FFMA R0, R48, R45, -1 ;  /* 0xbf80000030007423 */ /* 0x001fc8000000002d */
[----:B------:R-:W-:-:S04]  /*1e00*/  FADD.FTZ R0, -R0, -RZ ;  /* 0x800000ff00007221 */ /* 0x000fc80000010100 */
[----:B------:R-:W-:-:S07]  /*1e10*/  FFMA R45, R45, R0, R45 ;  /* 0x000000002d2d7223 */ /* 0x000fce000000002d */
.L_x_288:
[----:B------:R-:W-:Y:S05]  /*1e20*/  BSYNC.RECONVERGENT B6 ;  /* 0x0000000000067941 */ /* 0x000fea0003800200 */
.L_x_286:
[----:B------:R-:W0:Y:S01]  /*1e30*/  LDS R0, [R35] ;  /* 0x0000000023007984 */ /* 0x000e220000000800 */
[----:B------:R-:W1:Y:S01]  /*1e40*/  LDCU UR4, c[0x3][URZ] ;  /* 0x00c00000ff0477ac */ /* 0x000e620008000800 */
[----:B------:R-:W2:Y:S01]  /*1e50*/  LDCU UR5, c[0x3][0x20] ;  /* 0x00c00400ff0577ac */ /* 0x000ea20008000800 */
[----:B0-----:R-:W-:-:S04]  /*1e60*/  FMUL R0, R17, R0 ;  /* 0x0000000011007220 */ /* 0x001fc80000400000 */
[----:B-1----:R-:W-:Y:S01]  /*1e70*/  FMUL R0, R0, UR4 ;  /* 0x0000000400007c20 */ /* 0x002fe20008400000 */
[----:B------:R-:W0:Y:S03]  /*1e80*/  LDCU UR4, c[0x3][0x3c] ;  /* 0x00c00780ff0477ac */ /* 0x000e260008000800 */
[----:B--2---:R-:W-:-:S04]  /*1e90*/  FMUL R0, R0, UR5 ;  /* 0x0000000500007c20 */ /* 0x004fc80008400000 */
[----:B------:R-:W-:-:S04]  /*1ea0*/  FMUL R0, R0, R45 ;  /* 0x0000002d00007220 */ /* 0x000fc80000400000 */
[----:B------:R-:W-:-:S04]  /*1eb0*/  FMUL R43, R0, R45 ;  /* 0x0000002d002b7220 */ /* 0x000fc80000400000 */
[--C-:B------:R-:W-:Y:S01]  /*1ec0*/  FADD R0, R43, R43.reuse ;  /* 0x0000002b2b007221 */ /* 0x100fe20000000000 */
[----:B------:R-:W-:-:S03]  /*1ed0*/  FFMA R39, R38, R39, R43 ;  /* 0x0000002726277223 */ /* 0x000fc6000000002b */
[----:B------:R-:W-:Y:S01]  /*1ee0*/  FMUL R0, R0, R45 ;  /* 0x0000002d00007220 */ /* 0x000fe20000400000 */
[----:B------:R-:W-:-:S03]  /*1ef0*/  FFMA R10, R39, 0.5, R10 ;  /* 0x3f000000270a7823 */ /* 0x000fc6000000000a */
[----:B------:R-:W-:-:S05]  /*1f00*/  FFMA R0, R37, R42, R0 ;  /* 0x0000002a25007223 */ /* 0x000fca0000000000 */
[----:B0-----:R-:W-:-:S04]  /*1f10*/  FMNMX R0, R0, -UR4, !PT ;  /* 0x8000000400007c09 */ /* 0x001fc8000f800000 */
[----:B------:R-:W-:-:S05]  /*1f20*/  FMNMX R0, R0, UR4, PT ;  /* 0x0000000400007c09 */ /* 0x000fca000b800000 */
[-C--:B------:R-:W-:Y:S01]  /*1f30*/  FFMA R7, R40, R0.reuse, R7 ;  /* 0x0000000028077223 */ /* 0x080fe20000000007 */
[-C--:B------:R-:W-:Y:S01]  /*1f40*/  FFMA R8, R41, R0.reuse, R8 ;  /* 0x0000000029087223 */ /* 0x080fe20000000008 */
[----:B------:R-:W-:-:S07]  /*1f50*/  FFMA R9, R36, R0, R9 ;  /* 0x0000000024097223 */ /* 0x000fce0000000009 */
.L_x_274:
[----:B------:R-:W-:Y:S05]  /*1f60*/  BSYNC.RECONVERGENT B5 ;  /* 0x0000000000057941 */ /* 0x000fea0003800200 */
.L_x_273:
[----:B------:R-:W-:Y:S01]  /*1f70*/  IADD3 R39, PT, PT, R29, 0x1, RZ ;  /* 0x000000011d277810 */ /* 0x000fe20007ffe0ff */
[----:B------:R-:W-:Y:S03]  /*1f80*/  BSSY.RECONVERGENT B5, `(.L_x_289) ;  /* 0x000008b000057945 */ /* 0x000fe60003800200 */
[----:B------:R-:W-:-:S13]  /*1f90*/  ISETP.NE.AND P0, PT, R39, R4, PT ;  /* 0x000000042700720c */ /* 0x000fda0003f05270 */
[----:B------:R-:W-:Y:S05]  /*1fa0*/  @!P0 BRA `(.L_x_290) ;  /* 0x0000000800208947 */ /* 0x000fea0003800000 */
[----:B------:R-:W0:Y:S01]  /*1fb0*/  LDS R0, [R31+0x4] ;  /* 0x000004001f007984 */ /* 0x000e220000000800 */
[----:B------:R-:W1:Y:S03]  /*1fc0*/  LDCU UR4, c[0x3][0x10] ;  /* 0x00c00200ff0477ac */ /* 0x000e660008000800 */
[----:B------:R-:W2:Y:S04]  /*1fd0*/  LDS R41, [R30+0x4] ;  /* 0x000004001e297984 */ /* 0x000ea80000000800 */
[----:B------:R-:W3:Y:S01]  /*1fe0*/  LDS R43, [R32+0x4] ;  /* 0x00000400202b7984 */ /* 0x000ee20000000800 */
        /* <DEDUP_REMOVED lines=12> */
[----:B------:R-:W-:-:S07]  /*20b0*/  HFMA2 R45, -RZ, RZ, 0, 0 ;  /* 0x00000000ff2d7431 */ /* 0x000fce00000001ff */
.L_x_292:
[----:B------:R-:W-:-:S05]  /*20c0*/  IADD3 R43, PT, PT, R21, R45, RZ ;  /* 0x0000002d152b7210 */ /* 0x000fca0007ffe0ff */
[----:B0-----:R-:W-:-:S05]  /*20d0*/  IMAD.WIDE R42, R43, 0x4, R40 ;  /* 0x000000042b2a7825 */ /* 0x001fca00078e0228 */
[----:B------:R-:W2:Y:S02]  /*20e0*/  LDG.E.CONSTANT R2, desc[UR10][R42.64] ;  /* 0x0000000a2a027981 */ /* 0x000ea4000c1e9900 */
[----:B--2---:R-:W-:-:S13]  /*20f0*/  ISETP.NE.AND P0, PT, R2, R39, PT ;  /* 0x000000270200720c */ /* 0x004fda0003f05270 */
[----:B------:R-:W-:Y:S05]  /*2100*/  @!P0 BRA `(.L_x_290) ;  /* 0x0000000400c88947 */ /* 0x000fea0003800000 */
        /* <DEDUP_REMOVED lines=19> */
[----:B------:R-:W-:Y:S05]  /*2240*/  @P0 BRA `(.L_x_292) ;  /* 0xfffffffc009c0947 */ /* 0x000fea000383ffff */
.L_x_291:
[----:B------:R-:W0:Y:S01]  /*2250*/  LDS R39, [R34+0x4] ;  /* 0x0000040022277984 */ /* 0x000e220000000800 */
[----:B------:R-:W-:Y:S03]  /*2260*/  BSSY.RECONVERGENT B4, `(.L_x_293) ;  /* 0x0000011000047945 */ /* 0x000fe60003800200 */
[----:B------:R-:W1:Y:S01]  /*2270*/  LDS R2, [R33+0x4] ;  /* 0x0000040021027984 */ /* 0x000e620000000800 */
        /* <DEDUP_REMOVED lines=11> */
.L_x_294:
[----:B------:R-:W-:Y:S01]  /*2330*/  FMUL.FTZ R40, R43, R42 ;  /* 0x0000002a2b287220 */ /* 0x000fe20000410000 */
[----:B------:R-:W-:-:S03]  /*2340*/  FMUL.FTZ R2, R42, 0.5 ;  /* 0x3f0000002a027820 */ /* 0x000fc60000410000 */
[----:B------:R-:W-:-:S04]  /*2350*/  FFMA R41, -R40, R40, R43 ;  /* 0x0000002828297223 */ /* 0x000fc8000000012b */
[----:B------:R-:W-:-:S07]  /*2360*/  FFMA R40, R41, R2, R40 ;  /* 0x0000000229287223 */ /* 0x000fce0000000028 */
.L_x_295:
[----:B------:R-:W-:Y:S05]  /*2370*/  BSYNC.RECONVERGENT B4 ;  /* 0x0000000000047941 */ /* 0x000fea0003800200 */
.L_x_293:
        /* <DEDUP_REMOVED lines=12> */
.L_x_297:
[----:B------:R-:W0:Y:S02]  /*2440*/  MUFU.RCP R41, R0 ;  /* 0x0000000000297308 */ /* 0x000e240000001000 */
[----:B0-----:R-:W-:-:S04]  /*2450*/  FFMA R2, R0, R41, -1 ;  /* 0xbf80000000027423 */ /* 0x001fc80000000029 */
[----:B------:R-:W-:-:S04]  /*2460*/  FADD.FTZ R2, -R2, -RZ ;  /* 0x800000ff02027221 */ /* 0x000fc80000010100 */
[----:B------:R-:W-:-:S07]  /*2470*/  FFMA R42, R41, R2, R41 ;  /* 0x00000002292a7223 */ /* 0x000fce0000000029 */
.L_x_298:
[----:B------:R-:W-:Y:S05]  /*2480*/  BSYNC.RECONVERGENT B6 ;  /* 0x0000000000067941 */ /* 0x000fea0003800200 */
.L_x_296:
        /* <DEDUP_REMOVED lines=19> */
.L_x_300:
[----:B------:R-:W-:Y:S01]  /*25c0*/  FMUL.FTZ R43, R0, R45 ;  /* 0x0000002d002b7220 */ /* 0x000fe20000410000 */
[----:B------:R-:W-:-:S03]  /*25d0*/  FMUL.FTZ R48, R45, 0.5 ;  /* 0x3f0000002d307820 */ /* 0x000fc60000410000 */
[----:B------:R-:W-:-:S04]  /*25e0*/  FFMA R0, -R43, R43, R0 ;  /* 0x0000002b2b007223 */ /* 0x000fc80000000100 */
[----:B------:R-:W-:-:S07]  /*25f0*/  FFMA R48, R0, R48, R43 ;  /* 0x0000003000307223 */ /* 0x000fce000000002b */
.L_x_301:
[----:B------:R-:W-:Y:S05]  /*2600*/  BSYNC.RECONVERGENT B4 ;  /* 0x0000000000047941 */ /* 0x000fea0003800200 */
.L_x_299:
        /* <DEDUP_REMOVED lines=10> */
.L_x_303:
[----:B------:R-:W0:Y:S02]  /*26b0*/  MUFU.RCP R45, R48 ;  /* 0x00000030002d7308 */ /* 0x000e240000001000 */
[----:B0-----:R-:W-:-:S04]  /*26c0*/  FFMA R0, R48, R45, -1 ;  /* 0xbf80000030007423 */ /* 0x001fc8000000002d */
[----:B------:R-:W-:-:S04]  /*26d0*/  FADD.FTZ R0, -R0, -RZ ;  /* 0x800000ff00007221 */ /* 0x000fc80000010100 */
[----:B------:R-:W-:-:S07]  /*26e0*/  FFMA R45, R45, R0, R45 ;  /* 0x000000002d2d7223 */ /* 0x000fce000000002d */
.L_x_304:
[----:B------:R-:W-:Y:S05]  /*26f0*/  BSYNC.RECONVERGENT B6 ;  /* 0x0000000000067941 */ /* 0x000fea0003800200 */
.L_x_302:
[----:B------:R-:W0:Y:S01]  /*2700*/  LDS R0, [R35+0x4] ;  /* 0x0000040023007984 */ /* 0x000e220000000800 */
        /* <DEDUP_REMOVED lines=18> */
.L_x_290:
[----:B------:R-:W-:Y:S05]  /*2830*/  BSYNC.RECONVERGENT B5 ;  /* 0x0000000000057941 */ /* 0x000fea0003800200 */
.L_x_289:
        /* <DEDUP_REMOVED lines=21> */
.L_x_308:
        /* <DEDUP_REMOVED lines=25> */
.L_x_307:
        /* <DEDUP_REMOVED lines=14> */
.L_x_310:
[----:B------:R-:W-:Y:S01]  /*2c00*/  FMUL.FTZ R41, R43, R40 ;  /* 0x000000282b297220 */ /* 0x000fe20000410000 */
[----:B------:R-:W-:-:S03]  /*2c10*/  FMUL.FTZ R40, R40, 0.5 ;  /* 0x3f00000028287820 */ /* 0x000fc60000410000 */
[----:B------:R-:W-:-:S04]  /*2c20*/  FFMA R2, -R41, R41, R43 ;  /* 0x0000002929027223 */ /* 0x000fc8000000012b */
[----:B------:R-:W-:-:S07]  /*2c30*/  FFMA R41, R2, R40, R41 ;  /* 0x0000002802297223 */ /* 0x000fce0000000029 */
.L_x_311:
[----:B------:R-:W-:Y:S05]  /*2c40*/  BSYNC.RECONVERGENT B4 ;  /* 0x0000000000047941 */ /* 0x000fea0003800200 */
.L_x_309:
[----:B------:R-:W-:Y:S01]  /*2c50*/  IADD3 R2, PT, PT, R0, 0x1800000, RZ ;  /* 0x0180000000027810 */ /* 0x000fe20007ffe0ff */
[----:B------:R-:W-:Y:S01]  /*2c60*/  FMUL R39, R39, R39 ;  /* 0x0000002727277220 */ /* 0x000fe20000400000 */
[----:B------:R-:W-:Y:S02]  /*2c70*/  BSSY.RECONVERGENT B6, `(.L_x_312) ;  /* 0x000000e000067945 */ /* 0x000fe40003800200 */
[----:B------:R-:W-:Y:S01]  /*2c80*/  LOP3.LUT R2, R2, 0x7f800000, RZ, 0xc0, !PT ;  /* 0x7f80000002027812 */ /* 0x000fe200078ec0ff */
[----:B------:R-:W-:-:S03]  /*2c90*/  FMUL R40, R39, R39 ;  /* 0x0000002727287220 */ /* 0x000fc60000400000 */
[----:B------:R-:W-:Y:S01]  /*2ca0*/  ISETP.GT.U32.AND P0, PT, R2, 0x1ffffff, PT ;  /* 0x01ffffff0200780c */ /* 0x000fe20003f04070 */
[----:B------:R-:W-:-:S12]  /*2cb0*/  FMUL R40, R39, R40 ;  /* 0x0000002827287220 */ /* 0x000fd80000400000 */
[----:B------:R-:W-:Y:S05]  /*2cc0*/  @P0 BRA `(.L_x_313) ;  /* 0x0000000000100947 */ /* 0x000fea0003800000 */
[----:B------:R-:W-:-:S07]  /*2cd0*/  MOV R2, 0x2cf0 ;  /* 0x00002cf000027802 */ /* 0x000fce0000000f00 */
[----:B------:R-:W-:Y:S05]  /*2ce0*/  CALL.REL.NOINC `($__internal_5_$__cuda_sm20_rcp_rn_f32_slowpath) ;  /* 0x0000004000647944 */ /* 0x000fea0003c00000 */
[----:B------:R-:W-:Y:S01]  /*2cf0*/  MOV R39, R45 ;  /* 0x0000002d00277202 */ /* 0x000fe20000000f00 */
[----:B------:R-:W-:Y:S06]  /*2d00*/  BRA `(.L_x_314) ;  /* 0x0000000000107947 */ /* 0x000fec0003800000 */
.L_x_313:
[----:B------:R-:W0:Y:S02]  /*2d10*/  MUFU.RCP R39, R0 ;  /* 0x0000000000277308 */ /* 0x000e240000001000 */
[----:B0-----:R-:W-:-:S04]  /*2d20*/  FFMA R2, R0, R39, -1 ;  /* 0xbf80000000027423 */ /* 0x001fc80000000027 */
[----:B------:R-:W-:-:S04]  /*2d30*/  FADD.FTZ R2, -R2, -RZ ;  /* 0x800000ff02027221 */ /* 0x000fc80000010100 */
[----:B------:R-:W-:-:S07]  /*2d40*/  FFMA R39, R39, R2, R39 ;  /* 0x0000000227277223 */ /* 0x000fce0000000027 */
.L_x_314:
[----:B------:R-:W-:Y:S05]  /*2d50*/  BSYNC.RECONVERGENT B6 ;  /* 0x0000000000067941 */ /* 0x000fea0003800200 */
.L_x_312:
        /* <DEDUP_REMOVED lines=8> */
[----:B------:R-:W-:Y:S01]  /*2de0*/  FMUL R40, R41, 24 ;  /* 0x41c0000029287820 */ /* 0x000fe20000400000 */
[C---:B------:R-:W-:Y:S01]  /*2df0*/  FADD R42, R43.reuse, -1 ;  /* 0xbf8000002b2a7421 */ /* 0x040fe20000000000 */
[----:B------:R-:W-:Y:S01]  /*2e00*/  FFMA R45, R43, R2, -R43 ;  /* 0x000000022b2d7223 */ /* 0x000fe2000000082b */
[----:B------:R-:W-:-:S03]  /*2e10*/  FMUL R2, R41, 4 ;  /* 0x4080000029027820 */ /* 0x000fc60000400000 */
[----:B------:R-:W-:Y:S01]  /*2e20*/  FMUL R40, R40, R45 ;  /* 0x0000002d28287220 */ /* 0x000fe20000400000 */
[----:B------:R-:W-:-:S05]  /*2e30*/  FMUL R41, R43, R2 ;  /* 0x000000022b297220 */ /* 0x000fca0000400000 */
[----:B01----:R-:W-:Y:S05]  /*2e40*/  @!P0 BRA `(.L_x_316) ;  /* 0x0000000000108947 */ /* 0x003fea0003800000 */
[----:B------:R-:W-:Y:S02]  /*2e50*/  MOV R43, R0 ;  /* 0x00000000002b7202 */ /* 0x000fe40000000f00 */
[----:B------:R-:W-:-:S07]  /*2e60*/  MOV R2, 0x2e80 ;  /* 0x00002e8000027802 */ /* 0x000fce0000000f00 */
[----:B------:R-:W-:Y:S05]  /*2e70*/  CALL.REL.NOINC `($__internal_6_$__cuda_sm20_sqrt_rn_f32_slowpath) ;  /* 0x0000004000d47944 */ /* 0x000fea0003c00000 */
[----:B------:R-:W-:Y:S05]  /*2e80*/  BRA `(.L_x_317) ;  /* 0x0000000000107947 */ /* 0x000fea0003800000 */
.L_x_316:
[----:B------:R-:W-:Y:S01]  /*2e90*/  FMUL.FTZ R43, R0, R47 ;  /* 0x0000002f002b7220 */ /* 0x000fe20000410000 */
[----:B------:R-:W-:-:S03]  /*2ea0*/  FMUL.FTZ R48, R47, 0.5 ;  /* 0x3f0000002f307820 */ /* 0x000fc60000410000 */
[----:B------:R-:W-:-:S04]  /*2eb0*/  FFMA R0, -R43, R43, R0 ;  /* 0x0000002b2b007223 */ /* 0x000fc80000000100 */
[----:B------:R-:W-:-:S07]  /*2ec0*/  FFMA R48, R0, R48, R43 ;  /* 0x0000003000307223 */ /* 0x000fce000000002b */
.L_x_317:
[----:B------:R-:W-:Y:S05]  /*2ed0*/  BSYNC.RECONVERGENT B4 ;  /* 0x0000000000047941 */ /* 0x000fea0003800200 */
.L_x_315:
        /* <DEDUP_REMOVED lines=10> */
.L_x_319:
[----:B------:R-:W0:Y:S02]  /*2f80*/  MUFU.RCP R45, R48 ;  /* 0x00000030002d7308 */ /* 0x000e240000001000 */
[----:B0-----:R-:W-:-:S04]  /*2f90*/  FFMA R0, R48, R45, -1 ;  /* 0xbf80000030007423 */ /* 0x001fc8000000002d */
[----:B------:R-:W-:-:S04]  /*2fa0*/  FADD.FTZ R0, -R0, -RZ ;  /* 0x800000ff00007221 */ /* 0x000fc80000010100 */
[----:B------:R-:W-:-:S07]  /*2fb0*/  FFMA R45, R45, R0, R45 ;  /* 0x000000002d2d7223 */ /* 0x000fce000000002d */
.L_x_320:
[----:B------:R-:W-:Y:S05]  /*2fc0*/  BSYNC.RECONVERGENT B6 ;  /* 0x0000000000067941 */ /* 0x000fea0003800200 */
.L_x_318:
        /* <DEDUP_REMOVED lines=19> */
.L_x_306:
[----:B------:R-:W-:Y:S05]  /*3100*/  BSYNC.RECONVERGENT B5 ;  /* 0x0000000000057941 */ /* 0x000fea0003800200 */
.L_x_305:
        /* <DEDUP_REMOVED lines=21> */
.L_x_324:
[----:B------:R-:W-:-:S04]  /*3260*/  IMAD.IADD R41, R21, 0x1, R39 ;  /* 0x0000000115297824 */ /* 0x000fc800078e0227 */
        /* <DEDUP_REMOVED lines=24> */
.L_x_323:
        /* <DEDUP_REMOVED lines=14> */
.L_x_326:
[----:B------:R-:W-:Y:S01]  /*34d0*/  FMUL.FTZ R31, R43, R32 ;  /* 0x000000202b1f7220 */ /* 0x000fe20000410000 */
[----:B------:R-:W-:-:S03]  /*34e0*/  FMUL.FTZ R32, R32, 0.5 ;  /* 0x3f00000020207820 */ /* 0x000fc60000410000 */
[----:B------:R-:W-:-:S04]  /*34f0*/  FFMA R2, -R31, R31, R43 ;  /* 0x0000001f1f027223 */ /* 0x000fc8000000012b */
[----:B------:R-:W-:-:S07]  /*3500*/  FFMA R31, R2, R32, R31 ;  /* 0x00000020021f7223 */ /* 0x000fce000000001f */
.L_x_327:
[----:B------:R-:W-:Y:S05]  /*3510*/  BSYNC.RECONVERGENT B4 ;  /* 0x0000000000047941 */ /* 0x000fea0003800200 */
.L_x_325:
        /* <DEDUP_REMOVED lines=12> */
.L_x_329:
[----:B------:R-:W0:Y:S02]  /*35e0*/  MUFU.RCP R33, R0 ;  /* 0x0000000000217308 */ /* 0x000e240000001000 */
[----:B0-----:R-:W-:-:S04]  /*35f0*/  FFMA R2, R0, R33, -1 ;  /* 0xbf80000000027423 */ /* 0x001fc80000000021 */
[----:B------:R-:W-:-:S04]  /*3600*/  FADD.FTZ R2, -R2, -RZ ;  /* 0x800000ff02027221 */ /* 0x000fc80000010100 */
[----:B------:R-:W-:-:S07]  /*3610*/  FFMA R33, R33, R2, R33 ;  /* 0x0000000221217223 */ /* 0x000fce0000000021 */
.L_x_330:
[----:B------:R-:W-:Y:S05]  /*3620*/  BSYNC.RECONVERGENT B6 ;  /* 0x0000000000067941 */ /* 0x000fea0003800200 */
.L_x_328:
[-C--:B------:R-:W-:Y:S01]  /*3630*/  FMUL R2, R33, R33.reuse ;  /* 0x0000002121027220 */ /* 0x080fe20000400000 */
[----:B------:R0:W1:Y:S01]  /*3640*/  MUFU.RSQ R39, R0 ;  /* 0x0000000000277308 */ /* 0x0000620000001400 */
[C---:B------:R-:W-:Y:S01]  /*3650*/  FMUL R32, R31.reuse, 24 ;  /* 0x41c000001f207820 */ /* 0x040fe20000400000 */
[----:B------:R-:W-:Y:S01]  /*3660*/  FMUL R31, R31, 4 ;  /* 0x408000001f1f7820 */ /* 0x000fe20000400000 */
[----:B------:R-:W-:Y:S01]  /*3670*/  FMUL R37, R2, R33 ;  /* 0x0000002102257220 */ /* 0x000fe20000400000 */
[----:B------:R-:W-:Y:S01]  /*3680*/  IADD3 R2, PT, PT, R0, -0xd000000, RZ ;  /* 0xf300000000027810 */ /* 0x000fe20007ffe0ff */
[----:B------:R-:W-:Y:S02]  /*3690*/  BSSY.RECONVERGENT B4, `(.L_x_331) ;  /* 0x0000011000047945 */ /* 0x000fe40003800200 */
[----:B------:R-:W-:Y:S01]  /*36a0*/  FMUL R30, R30, R37 ;  /* 0x000000251e1e7220 */ /* 0x000fe20000400000 */
[----:B------:R-:W-:-:S03]  /*36b0*/  ISETP.GT.U32.AND P0, PT, R2, 0x727fffff, PT ;  /* 0x727fffff0200780c */ /* 0x000fc60003f04070 */
[C---:B------:R-:W-:Y:S01]  /*36c0*/  FADD R37, R30.reuse, R30 ;  /* 0x0000001e1e257221 */ /* 0x040fe20000000000 */
[----:B------:R-:W-:-:S03]  /*36d0*/  FMUL R31, R30, R31 ;  /* 0x0000001f1e1f7220 */ /* 0x000fc60000400000 */
[C---:B------:R-:W-:Y:S01]  /*36e0*/  FFMA R37, R30.reuse, R37, -R30 ;  /* 0x000000251e257223 */ /* 0x040fe2000000081e */
[----:B------:R-:W-:-:S03]  /*36f0*/  FADD R30, R30, -1 ;  /* 0xbf8000001e1e7421 */ /* 0x000fc60000000000 */
[----:B------:R-:W-:Y:S02]  /*3700*/  FMUL R32, R32, R37 ;  /* 0x0000002520207220 */ /* 0x000fe40000400000 */
[----:B01----:R-:W-:Y:S05]  /*3710*/  @!P0 BRA `(.L_x_332) ;  /* 0x0000000000108947 */ /* 0x003fea0003800000 */
[----:B------:R-:W-:Y:S02]  /*3720*/  MOV R43, R0 ;  /* 0x00000000002b7202 */ /* 0x000fe40000000f00 */
[----:B------:R-:W-:-:S07]  /*3730*/  MOV R2, 0x3750 ;  /* 0x0000375000027802 */ /* 0x000fce0000000f00 */
[----:B------:R-:W-:Y:S05]  /*3740*/  CALL.REL.NOINC `($__internal_6_$__cuda_sm20_sqrt_rn_f32_slowpath) ;  /* 0x0000003800a07944 */ /* 0x000fea0003c00000 */
[----:B------:R-:W-:Y:S05]  /*3750*/  BRA `(.L_x_333) ;  /* 0x0000000000107947 */ /* 0x000fea0003800000 */
.L_x_332:
[----:B------:R-:W-:Y:S01]  /*3760*/  FMUL.FTZ R37, R0, R39 ;  /* 0x0000002700257220 */ /* 0x000fe20000410000 */
[----:B------:R-:W-:-:S03]  /*3770*/  FMUL.FTZ R48, R39, 0.5 ;  /* 0x3f00000027307820 */ /* 0x000fc60000410000 */
[----:B------:R-:W-:-:S04]  /*3780*/  FFMA R0, -R37, R37, R0 ;  /* 0x0000002525007223 */ /* 0x000fc80000000100 */
[----:B------:R-:W-:-:S07]  /*3790*/  FFMA R48, R0, R48, R37 ;  /* 0x0000003000307223 */ /* 0x000fce0000000025 */
.L_x_333:
[----:B------:R-:W-:Y:S05]  /*37a0*/  BSYNC.RECONVERGENT B4 ;  /* 0x0000000000047941 */ /* 0x000fea0003800200 */
.L_x_331:
        /* <DEDUP_REMOVED lines=10> */
.L_x_335:
[----:B------:R-:W0:Y:S02]  /*3850*/  MUFU.RCP R45, R48 ;  /* 0x00000030002d7308 */ /* 0x000e240000001000 */
[----:B0-----:R-:W-:-:S04]  /*3860*/  FFMA R0, R48, R45, -1 ;  /* 0xbf80000030007423 */ /* 0x001fc8000000002d */
[----:B------:R-:W-:-:S04]  /*3870*/  FADD.FTZ R0, -R0, -RZ ;  /* 0x800000ff00007221 */ /* 0x000fc80000010100 */
[----:B------:R-:W-:-:S07]  /*3880*/  FFMA R45, R45, R0, R45 ;  /* 0x000000002d2d7223 */ /* 0x000fce000000002d */
.L_x_336:
[----:B------:R-:W-:Y:S05]  /*3890*/  BSYNC.RECONVERGENT B6 ;  /* 0x0000000000067941 */ /* 0x000fea0003800200 */
.L_x_334:
        /* <DEDUP_REMOVED lines=19> */
.L_x_322:
[----:B------:R-:W-:Y:S05]  /*39d0*/  BSYNC.RECONVERGENT B5 ;  /* 0x0000000000057941 */ /* 0x000fea0003800200 */
.L_x_321:
[----:B------:R-:W-:Y:S05]  /*39e0*/  @P2 BRA `(.L_x_337) ;  /* 0xffffffd800cc2947 */ /* 0x000fea000383ffff */
.L_x_272:
[----:B------:R-:W-:Y:S05]  /*39f0*/  BSYNC.RECONVERGENT B2 ;  /* 0x0000000000027941 */ /* 0x000fea0003800200 */
.L_x_271:
[----:B------:R-:W-:-:S13]  /*3a00*/  ISETP.NE.AND P0, PT, R25, RZ, PT ;  /* 0x000000ff1900720c */ /* 0x000fda0003f05270 */
[----:B------:R-:W-:Y:S05]  /*3a10*/  @!P0 BRA `(.L_x_270) ;  /* 0x0000001800f08947 */ /* 0x000fea0003800000 */
        /* <DEDUP_REMOVED lines=21> */
[----:B------:R-:W-:Y:S01]  /*3b70*/  LEA R37, R27, UR4, 0x2 ;  /* 0x000000041b257c11 */ /* 0x000fe2000f8e10ff */
[----:B------:R-:W-:Y:S06]  /*3b80*/  @!P0 BRA `(.L_x_339) ;  /* 0x0000000800208947 */ /* 0x000fec0003800000 */
        /* <DEDUP_REMOVED lines=17> */
.L_x_341:
        /* <DEDUP_REMOVED lines=25> */
.L_x_340:
        /* <DEDUP_REMOVED lines=14> */
.L_x_343:
[----:B------:R-:W-:Y:S01]  /*3f10*/  FMUL.FTZ R32, R43, R34 ;  /* 0x000000222b207220 */ /* 0x000fe20000410000 */
[----:B------:R-:W-:-:S03]  /*3f20*/  FMUL.FTZ R2, R34, 0.5 ;  /* 0x3f00000022027820 */ /* 0x000fc60000410000 */
[----:B------:R-:W-:-:S04]  /*3f30*/  FFMA R39, -R32, R32, R43 ;  /* 0x0000002020277223 */ /* 0x000fc8000000012b */
[----:B------:R-:W-:-:S07]  /*3f40*/  FFMA R32, R39, R2, R32 ;  /* 0x0000000227207223 */ /* 0x000fce0000000020 */
.L_x_344:
[----:B------:R-:W-:Y:S05]  /*3f50*/  BSYNC.RECONVERGENT B4 ;  /* 0x0000000000047941 */ /* 0x000fea0003800200 */
.L_x_342:
        /* <DEDUP_REMOVED lines=12> */
.L_x_346:
[----:B------:R-:W0:Y:S02]  /*4020*/  MUFU.RCP R39, R0 ;  /* 0x0000000000277308 */ /* 0x000e240000001000 */
[----:B0-----:R-:W-:-:S04]  /*4030*/  FFMA R2, R0, R39, -1 ;  /* 0xbf80000000027423 */ /* 0x001fc80000000027 */
[----:B------:R-:W-:-:S04]  /*4040*/  FADD.FTZ R2, -R2, -RZ ;  /* 0x800000ff02027221 */ /* 0x000fc80000010100 */
[----:B------:R-:W-:-:S07]  /*4050*/  FFMA R39, R39, R2, R39 ;  /* 0x0000000227277223 */ /* 0x000fce0000000027 */
.L_x_347:
[----:B------:R-:W-:Y:S05]  /*4060*/  BSYNC.RECONVERGENT B5 ;  /* 0x0000000000057941 */ /* 0x000fea0003800200 */
.L_x_345:
[-C--:B------:R-:W-:Y:S01]  /*4070*/  FMUL R2, R39, R39.reuse ;  /* 0x0000002727027220 */ /* 0x080fe20000400000 */
[----:B------:R-:W-:Y:S01]  /*4080*/  IADD3 R34, PT, PT, R0, -0xd000000, RZ ;  /* 0xf300000000227810 */ /* 0x000fe20007ffe0ff */
[----:B------:R0:W1:Y:S01]  /*4090*/  MUFU.RSQ R43, R0 ;  /* 0x00000000002b7308 */ /* 0x0000620000001400 */
[----:B------:R-:W-:Y:S01]  /*40a0*/  BSSY.RECONVERGENT B4, `(.L_x_348) ;  /* 0x0000014000047945 */ /* 0x000fe20003800200 */
[----:B------:R-:W-:Y:S01]  /*40b0*/  FMUL R2, R2, R39 ;  /* 0x0000002702027220 */ /* 0x000fe20000400000 */
[----:B------:R-:W-:Y:S01]  /*40c0*/  ISETP.GT.U32.AND P0, PT, R34, 0x727fffff, PT ;  /* 0x727fffff2200780c */ /* 0x000fe20003f04070 */
[C---:B------:R-:W-:Y:S01]  /*40d0*/  FMUL R34, R32.reuse, 24 ;  /* 0x41c0000020227820 */ /* 0x040fe20000400000 */
[----:B------:R-:W-:Y:S01]  /*40e0*/  FMUL R32, R32, 4 ;  /* 0x4080000020207820 */ /* 0x000fe20000400000 */
[----:B------:R-:W-:-:S04]  /*40f0*/  FMUL R27, R27, R2 ;  /* 0x000000021b1b7220 */ /* 0x000fc80000400000 */
[C---:B------:R-:W-:Y:S01]  /*4100*/  FADD R2, R27.reuse, R27 ;  /* 0x0000001b1b027221 */ /* 0x040fe20000000000 */
[----:B------:R-:W-:-:S03]  /*4110*/  FMUL R32, R27, R32 ;  /* 0x000000201b207220 */ /* 0x000fc60000400000 */
[C---:B------:R-:W-:Y:S01]  /*4120*/  FFMA R41, R27.reuse, R2, -R27 ;  /* 0x000000021b297223 */ /* 0x040fe2000000081b */
[----:B------:R-:W-:-:S03]  /*4130*/  FADD R27, R27, -1 ;  /* 0xbf8000001b1b7421 */ /* 0x000fc60000000000 */
[----:B------:R-:W-:Y:S01]  /*4140*/  FMUL R34, R34, R41 ;  /* 0x0000002922227220 */ /* 0x000fe20000400000 */
[----:B01----:R-:W-:Y:S06]  /*4150*/  @!P0 BRA `(.L_x_349) ;  /* 0x0000000000108947 */ /* 0x003fec0003800000 */
[----:B------:R-:W-:Y:S02]  /*4160*/  MOV R43, R0 ;  /* 0x00000000002b7202 */ /* 0x000fe40000000f00 */
[----:B------:R-:W-:-:S07]  /*4170*/  MOV R2, 0x4190 ;  /* 0x0000419000027802 */ /* 0x000fce0000000f00 */
[----:B------:R-:W-:Y:S05]  /*4180*/  CALL.REL.NOINC `($__internal_6_$__cuda_sm20_sqrt_rn_f32_slowpath) ;  /* 0x0000003000107944 */ /* 0x000fea0003c00000 */
[----:B------:R-:W-:Y:S05]  /*4190*/  BRA `(.L_x_350) ;  /* 0x0000000000107947 */ /* 0x000fea0003800000 */
.L_x_349:
[----:B------:R-:W-:Y:S01]  /*41a0*/  FMUL.FTZ R41, R0, R43 ;  /* 0x0000002b00297220 */ /* 0x000fe20000410000 */
[----:B------:R-:W-:-:S03]  /*41b0*/  FMUL.FTZ R48, R43, 0.5 ;  /* 0x3f0000002b307820 */ /* 0x000fc60000410000 */
[----:B------:R-:W-:-:S04]  /*41c0*/  FFMA R0, -R41, R41, R0 ;  /* 0x0000002929007223 */ /* 0x000fc80000000100 */
[----:B------:R-:W-:-:S07]  /*41d0*/  FFMA R48, R0, R48, R41 ;  /* 0x0000003000307223 */ /* 0x000fce0000000029 */
.L_x_350:
[----:B------:R-:W-:Y:S05]  /*41e0*/  BSYNC.RECONVERGENT B4 ;  /* 0x0000000000047941 */ /* 0x000fea0003800200 */
.L_x_348:
        /* <DEDUP_REMOVED lines=10> */
.L_x_352:
[----:B------:R-:W0:Y:S02]  /*4290*/  MUFU.RCP R45, R48 ;  /* 0x00000030002d7308 */ /* 0x000e240000001000 */
[----:B0-----:R-:W-:-:S04]  /*42a0*/  FFMA R0, R48, R45, -1 ;  /* 0xbf80000030007423 */ /* 0x001fc8000000002d */
[----:B------:R-:W-:-:S04]  /*42b0*/  FADD.FTZ R0, -R0, -RZ ;  /* 0x800000ff00007221 */ /* 0x000fc80000010100 */
[----:B------:R-:W-:-:S07]  /*42c0*/  FFMA R45, R45, R0, R45 ;  /* 0x000000002d2d7223 */ /* 0x000fce000000002d */
.L_x_353:
[----:B------:R-:W-:Y:S05]  /*42d0*/  BSYNC.RECONVERGENT B5 ;  /* 0x0000000000057941 */ /* 0x000fea0003800200 */
.L_x_351:
        /* <DEDUP_REMOVED lines=19> */
.L_x_339:
[----:B------:R-:W-:Y:S05]  /*4410*/  BSYNC.RECONVERGENT B2 ;  /* 0x0000000000027941 */ /* 0x000fea0003800200 */
.L_x_338:
[----:B------:R-:W-:-:S13]  /*4420*/  ISETP.NE.AND P0, PT, R25, 0x1, PT ;  /* 0x000000011900780c */ /* 0x000fda0003f05270 */
[----:B------:R-:W-:Y:S05]  /*4430*/  @!P0 BRA `(.L_x_270) ;  /* 0x0000001000688947 */ /* 0x000fea0003800000 */
        /* <DEDUP_REMOVED lines=21> */
.L_x_357:
        /* <DEDUP_REMOVED lines=25> */
.L_x_356:
        /* <DEDUP_REMOVED lines=14> */
.L_x_359:
[----:B------:R-:W-:Y:S01]  /*4800*/  FMUL.FTZ R32, R43, R34 ;  /* 0x000000222b207220 */ /* 0x000fe20000410000 */
[----:B------:R-:W-:-:S03]  /*4810*/  FMUL.FTZ R2, R34, 0.5 ;  /* 0x3f00000022027820 */ /* 0x000fc60000410000 */
[----:B------:R-:W-:-:S04]  /*4820*/  FFMA R39, -R32, R32, R43 ;  /* 0x0000002020277223 */ /* 0x000fc8000000012b */
[----:B------:R-:W-:-:S07]  /*4830*/  FFMA R32, R39, R2, R32 ;  /* 0x0000000227207223 */ /* 0x000fce0000000020 */
.L_x_360:
[----:B------:R-:W-:Y:S05]  /*4840*/  BSYNC.RECONVERGENT B4 ;  /* 0x0000000000047941 */ /* 0x000fea0003800200 */
.L_x_358:
        /* <DEDUP_REMOVED lines=12> */
.L_x_362:
[----:B------:R-:W0:Y:S02]  /*4910*/  MUFU.RCP R39, R0 ;  /* 0x0000000000277308 */ /* 0x000e240000001000 */
[----:B0-----:R-:W-:-:S04]  /*4920*/  FFMA R2, R0, R39, -1 ;  /* 0xbf80000000027423 */ /* 0x001fc80000000027 */
[----:B------:R-:W-:-:S04]  /*4930*/  FADD.FTZ R2, -R2, -RZ ;  /* 0x800000ff02027221 */ /* 0x000fc80000010100 */
[----:B------:R-:W-:-:S07]  /*4940*/  FFMA R39, R39, R2, R39 ;  /* 0x0000000227277223 */ /* 0x000fce0000000027 */
.L_x_363:
[----:B------:R-:W-:Y:S05]  /*4950*/  BSYNC.RECONVERGENT B5 ;  /* 0x0000000000057941 */ /* 0x000fea0003800200 */
.L_x_361:
        /* <DEDUP_REMOVED lines=19> */
.L_x_365:
[----:B------:R-:W-:Y:S01]  /*4a90*/  FMUL.FTZ R41, R0, R43 ;  /* 0x0000002b00297220 */ /* 0x000fe20000410000 */
[----:B------:R-:W-:-:S03]  /*4aa0*/  FMUL.FTZ R48, R43, 0.5 ;  /* 0x3f0000002b307820 */ /* 0x000fc60000410000 */
[----:B------:R-:W-:-:S04]  /*4ab0*/  FFMA R0, -R41, R41, R0 ;  /* 0x0000002929007223 */ /* 0x000fc80000000100 */
[----:B------:R-:W-:-:S07]  /*4ac0*/  FFMA R48, R0, R48, R41 ;  /* 0x0000003000307223 */ /* 0x000fce0000000029 */
.L_x_366:
[----:B------:R-:W-:Y:S05]  /*4ad0*/  BSYNC.RECONVERGENT B4 ;  /* 0x0000000000047941 */ /* 0x000fea0003800200 */
.L_x_364:
        /* <DEDUP_REMOVED lines=10> */
.L_x_368:
[----:B------:R-:W0:Y:S02]  /*4b80*/  MUFU.RCP R45, R48 ;  /* 0x00000030002d7308 */ /* 0x000e240000001000 */
[----:B0-----:R-:W-:-:S04]  /*4b90*/  FFMA R0, R48, R45, -1 ;  /* 0xbf80000030007423 */ /* 0x001fc8000000002d */
[----:B------:R-:W-:-:S04]  /*4ba0*/  FADD.FTZ R0, -R0, -RZ ;  /* 0x800000ff00007221 */ /* 0x000fc80000010100 */
[----:B------:R-:W-:-:S07]  /*4bb0*/  FFMA R45, R45, R0, R45 ;  /* 0x000000002d2d7223 */ /* 0x000fce000000002d */
.L_x_369:
[----:B------:R-:W-:Y:S05]  /*4bc0*/  BSYNC.RECONVERGENT B5 ;  /* 0x0000000000057941 */ /* 0x000fea0003800200 */
.L_x_367:
        /* <DEDUP_REMOVED lines=19> */
.L_x_355:
[----:B------:R-:W-:Y:S05]  /*4d00*/  BSYNC.RECONVERGENT B2 ;  /* 0x0000000000027941 */ /* 0x000fea0003800200 */
.L_x_354:
[----:B------:R-:W-:-:S13]  /*4d10*/  ISETP.NE.AND P0, PT, R25, 0x2, PT ;  /* 0x000000021900780c */ /* 0x000fda0003f05270 */
[----:B------:R-:W-:Y:S05]  /*4d20*/  @!P0 BRA `(.L_x_270) ;  /* 0x00000008002c8947 */ /* 0x000fea0003800000 */
[----:B------:R-:W-:-:S04]  /*4d30*/  IADD3 R33, PT, PT, R33, 0x2, RZ ;  /* 0x0000000221217810 */ /* 0x000fc80007ffe0ff */
        /* <DEDUP_REMOVED lines=19> */
.L_x_371:
        /* <DEDUP_REMOVED lines=25> */
.L_x_370:
[----:B------:R-:W0:Y:S01]  /*5000*/  LDS R27, [R26+0x8] ;  /* 0x000008001a1b7984 */ /* 0x000e220000000800 */
[----:B------:R-:W-:Y:S03]  /*5010*/  BSSY.RECONVERGENT B2, `(.L_x_372) ;  /* 0x0000011000027945 */ /* 0x000fe60003800200 */
[----:B------:R-:W1:Y:S01]  /*5020*/  LDS R28, [R28+0x8] ;  /* 0x000008001c1c7984 */ /* 0x000e620000000800 */
[----:B0-----:R-:W-:-:S04]  /*5030*/  FMUL R43, R16, R27 ;  /* 0x0000001b102b7220 */ /* 0x001fc80000400000 */
[----:B------:R0:W2:Y:S01]  /*5040*/  MUFU.RSQ R30, R43 ;  /* 0x0000002b001e7308 */ /* 0x0000a20000001400 */
[----:B------:R-:W-:-:S04]  /*5050*/  IADD3 R2, PT, PT, R43, -0xd000000, RZ ;  /* 0xf30000002b027810 */ /* 0x000fc80007ffe0ff */
[----:B------:R-:W-:Y:S01]  /*5060*/  ISETP.GT.U32.AND P0, PT, R2, 0x727fffff, PT ;  /* 0x727fffff0200780c */ /* 0x000fe20003f04070 */
[----:B-1----:R-:W-:-:S04]  /*5070*/  FADD R2, R15, R28 ;  /* 0x0000001c0f027221 */ /* 0x002fc80000000000 */
[----:B------:R-:W-:-:S08]  /*5080*/  FMUL R29, R2, 0.5 ;  /* 0x3f000000021d7820 */ /* 0x000fd00000400000 */
[----:B0-2---:R-:W-:Y:S05]  /*5090*/  @!P0 BRA `(.L_x_373) ;  /* 0x0000000000108947 */ /* 0x005fea0003800000 */
[----:B------:R-:W-:-:S07]  /*50a0*/  MOV R2, 0x50c0 ;  /* 0x000050c000027802 */ /* 0x000fce0000000f00 */
[----:B------:R-:W-:Y:S05]  /*50b0*/  CALL.REL.NOINC `($__internal_6_$__cuda_sm20_sqrt_rn_f32_slowpath) ;  /* 0x0000002000447944 */ /* 0x000fea0003c00000 */
[----:B------:R-:W-:Y:S01]  /*50c0*/  MOV R27, R48 ;  /* 0x00000030001b7202 */ /* 0x000fe20000000f00 */
[----:B------:R-:W-:Y:S06]  /*50d0*/  BRA `(.L_x_374) ;  /* 0x0000000000107947 */ /* 0x000fec0003800000 */
.L_x_373:
[----:B------:R-:W-:Y:S01]  /*50e0*/  FMUL.FTZ R27, R43, R30 ;  /* 0x0000001e2b1b7220 */ /* 0x000fe20000410000 */
[----:B------:R-:W-:-:S03]  /*50f0*/  FMUL.FTZ R26, R30, 0.5 ;  /* 0x3f0000001e1a7820 */ /* 0x000fc60000410000 */
[----:B------:R-:W-:-:S04]  /*5100*/  FFMA R2, -R27, R27, R43 ;  /* 0x0000001b1b027223 */ /* 0x000fc8000000012b */
[----:B------:R-:W-:-:S07]  /*5110*/  FFMA R27, R2, R26, R27 ;  /* 0x0000001a021b7223 */ /* 0x000fce000000001b */
.L_x_374:
[----:B------:R-:W-:Y:S05]  /*5120*/  BSYNC.RECONVERGENT B2 ;  /* 0x0000000000027941 */ /* 0x000fea0003800200 */
.L_x_372:
        /* <DEDUP_REMOVED lines=12> */
.L_x_376:
[----:B------:R-:W0:Y:S02]  /*51f0*/  MUFU.RCP R29, R0 ;  /* 0x00000000001d7308 */ /* 0x000e240000001000 */
[----:B0-----:R-:W-:-:S04]  /*5200*/  FFMA R2, R0, R29, -1 ;  /* 0xbf80000000027423 */ /* 0x001fc8000000001d */
[----:B------:R-:W-:-:S04]  /*5210*/  FADD.FTZ R2, -R2, -RZ ;  /* 0x800000ff02027221 */ /* 0x000fc80000010100 */
[----:B------:R-:W-:-:S07]  /*5220*/  FFMA R29, R29, R2, R29 ;  /* 0x000000021d1d7223 */ /* 0x000fce000000001d */
.L_x_377:
[----:B------:R-:W-:Y:S05]  /*5230*/  BSYNC.RECONVERGENT B2 ;  /* 0x0000000000027941 */ /* 0x000fea0003800200 */
.L_x_375:
        /* <DEDUP_REMOVED lines=19> */
.L_x_379:
[----:B------:R-:W-:Y:S01]  /*5370*/  FMUL.FTZ R31, R0, R33 ;  /* 0x00000021001f7220 */ /* 0x000fe20000410000 */
[----:B------:R-:W-:-:S03]  /*5380*/  FMUL.FTZ R48, R33, 0.5 ;  /* 0x3f00000021307820 */ /* 0x000fc60000410000 */
[----:B------:R-:W-:-:S04]  /*5390*/  FFMA R0, -R31, R31, R0 ;  /* 0x0000001f1f007223 */ /* 0x000fc80000000100 */
[----:B------:R-:W-:-:S07]  /*53a0*/  FFMA R48, R0, R48, R31 ;  /* 0x0000003000307223 */ /* 0x000fce000000001f */
.L_x_380:
[----:B------:R-:W-:Y:S05]  /*53b0*/  BSYNC.RECONVERGENT B2 ;  /* 0x0000000000027941 */ /* 0x000fea0003800200 */
.L_x_378:
        /* <DEDUP_REMOVED lines=10> */
.L_x_382:
[----:B------:R-:W0:Y:S02]  /*5460*/  MUFU.RCP R45, R48 ;  /* 0x00000030002d7308 */ /* 0x000e240000001000 */
[----:B0-----:R-:W-:-:S04]  /*5470*/  FFMA R0, R48, R45, -1 ;  /* 0xbf80000030007423 */ /* 0x001fc8000000002d */
[----:B------:R-:W-:-:S04]  /*5480*/  FADD.FTZ R0, -R0, -RZ ;  /* 0x800000ff00007221 */ /* 0x000fc80000010100 */
[----:B------:R-:W-:-:S07]  /*5490*/  FFMA R45, R45, R0, R45 ;  /* 0x000000002d2d7223 */ /* 0x000fce000000002d */
.L_x_383:
[----:B------:R-:W-:Y:S05]  /*54a0*/  BSYNC.RECONVERGENT B2 ;  /* 0x0000000000027941 */ /* 0x000fea0003800200 */
.L_x_381:
        /* <DEDUP_REMOVED lines=19> */
.L_x_270:
[----:B------:R-:W-:Y:S05]  /*55e0*/  BSYNC.RECONVERGENT B3 ;  /* 0x0000000000037941 */ /* 0x000fea0003800200 */
.L_x_269:
[----:B------:R-:W-:-:S03]  /*55f0*/  UMOV UR4, 0xffffffff ;  /* 0xffffffff00047882 */ /* 0x000fc60000000000 */
[----:B------:R-:W-:Y:S05]  /*5600*/  BRA.DIV UR4, `(.L_x_384) ;  /* 0x00000012047c7947 */ /* 0x000fea000b800000 */
[----:B------:R-:W-:Y:S06]  /*5610*/  BAR.SYNC.DEFER_BLOCKING 0x0 ;  /* 0x0000000000007b1d */ /* 0x000fec0000010000 */
.L_x_419:
[----:B------:R-:W-:Y:S01]  /*5620*/  IADD3 R23, PT, PT, R23, -0x40, RZ ;  /* 0xffffffc017177810 */ /* 0x000fe20007ffe0ff */
[----:B------:R-:W-:Y:S06]  /*5630*/  @P1 BRA `(.L_x_385) ;  /* 0xffffffb800ac1947 */ /* 0x000fec000383ffff */
[----:B------:R-:W-:Y:S05]  /*5640*/  BSYNC B0 ;  /* 0x0000000000007941 */ /* 0x000fea0003800000 */
.L_x_265:
[----:B------:R-:W1:Y:S08]  /*5650*/  LDC.64 R2, c[0x0][0x3b0] ;  /* 0x0000ec00ff027b82 */ /* 0x000e700000000a00 */
[----:B-----5:R-:W2:Y:S08]  /*5660*/  LDC.64 R12, c[0x0][0x3b8] ;  /* 0x0000ee00ff0c7b82 */ /* 0x020eb00000000a00 */
[----:B------:R-:W3:Y:S01]  /*5670*/  LDC.64 R14, c[0x0][0x3c0] ;  /* 0x0000f000ff0e7b82 */ /* 0x000ee20000000a00 */
[----:B------:R-:W-:Y:S01]  /*5680*/  UMOV UR4, 0xffffffff ;  /* 0xffffffff00047882 */ /* 0x000fe20000000000 */
[----:B-1----:R-:W-:-:S05]  /*5690*/  IMAD.WIDE R2, R4, 0x4, R2 ;  /* 0x0000000404027825 */ /* 0x002fca00078e0202 */
[----:B------:R1:W-:Y:S01]  /*56a0*/  REDG.E.ADD.F32.FTZ.RN.STRONG.GPU desc[UR10][R2.64], R7 ;  /* 0x00000007020079a6 */ /* 0x0003e2000c12f30a */
[----:B--2---:R-:W-:Y:S01]  /*56b0*/  IMAD.WIDE R12, R4, 0x4, R12 ;  /* 0x00000004040c7825 */ /* 0x004fe200078e020c */
[----:B------:R-:W-:-:S04]  /*56c0*/  ISETP.NE.AND P0, PT, R6, RZ, PT ;  /* 0x000000ff0600720c */ /* 0x000fc80003f05270 */
[----:B------:R1:W-:Y:S01]  /*56d0*/  REDG.E.ADD.F32.FTZ.RN.STRONG.GPU desc[UR10][R12.64], R8 ;  /* 0x000000080c0079a6 */ /* 0x0003e2000c12f30a */
[----:B---3--:R-:W-:-:S05]  /*56e0*/  IMAD.WIDE R14, R4, 0x4, R14 ;  /* 0x00000004040e7825 */ /* 0x008fca00078e020e */
[----:B------:R1:W-:Y:S01]  /*56f0*/  REDG.E.ADD.F32.FTZ.RN.STRONG.GPU desc[UR10][R14.64], R9 ;  /* 0x000000090e0079a6 */ /* 0x0003e2000c12f30a */
[----:B------:R-:W-:Y:S05]  /*5700*/  BRA.DIV UR4, `(.L_x_386) ;  /* 0x00000012046c7947 */ /* 0x000fea000b800000 */
[----:B-1----:R-:W1:Y:S02]  /*5710*/  SHFL.BFLY PT, R3, R10, 0x10, 0x1f ;  /* 0x0e001f000a037f89 */ /* 0x002e6400000e0000 */
[----:B-1----:R-:W-:-:S05]  /*5720*/  FADD R3, R3, R10 ;  /* 0x0000000a03037221 */ /* 0x002fca0000000000 */
[----:B------:R-:W1:Y:S02]  /*5730*/  SHFL.BFLY PT, R0, R3, 0x8, 0x1f ;  /* 0x0d001f0003007f89 */ /* 0x000e6400000e0000 */
[----:B-1----:R-:W-:-:S05]  /*5740*/  FADD R0, R3, R0 ;  /* 0x0000000003007221 */ /* 0x002fca0000000000 */
[----:B------:R-:W1:Y:S02]  /*5750*/  SHFL.BFLY PT, R7, R0, 0x4, 0x1f ;  /* 0x0c801f0000077f89 */ /* 0x000e6400000e0000 */
[----:B-1----:R-:W-:-:S05]  /*5760*/  FADD R7, R0, R7 ;  /* 0x0000000700077221 */ /* 0x002fca0000000000 */
[----:B------:R-:W1:Y:S02]  /*5770*/  SHFL.BFLY PT, R2, R7, 0x2, 0x1f ;  /* 0x0c401f0007027f89 */ /* 0x000e6400000e0000 */
[----:B-1----:R-:W-:-:S05]  /*5780*/  FADD R2, R7, R2 ;  /* 0x0000000207027221 */ /* 0x002fca0000000000 */
[----:B------:R1:W2:Y:S02]  /*5790*/  SHFL.BFLY PT, R9, R2, 0x1, 0x1f ;  /* 0x0c201f0002097f89 */ /* 0x0002a400000e0000 */
.L_x_426:
[----:B--2---:R-:W-:Y:S01]  /*57a0*/  FADD R9, R2, R9 ;  /* 0x0000000902097221 */ /* 0x004fe20000000000 */
[----:B------:R-:W-:Y:S06]  /*57b0*/  @P0 BRA `(.L_x_264) ;  /* 0x0000000000080947 */ /* 0x000fec0003800000 */
[----:B-1----:R-:W1:Y:S02]  /*57c0*/  LDC.64 R2, c[0x0][0x3c8] ;  /* 0x0000f200ff027b82 */ /* 0x002e640000000a00 */
[----:B-1----:R2:W-:Y:S02]  /*57d0*/  REDG.E.ADD.F32.FTZ.RN.STRONG.GPU desc[UR10][R2.64], R9 ;  /* 0x00000009020079a6 */ /* 0x0025e4000c12f30a */
.L_x_264:
[----:B------:R-:W-:Y:S05]  /*57e0*/  BSYNC B1 ;  /* 0x0000000000017941 */ /* 0x000fea0003800000 */
.L_x_263:
[----:B------:R-:W3:Y:S02]  /*57f0*/  LDCU UR4, c[0x0][0x428] ;  /* 0x00008500ff0477ac */ /* 0x000ee40008000800 */
[----:B---3--:R-:W-:Y:S01]  /*5800*/  ISETP.GE.AND P0, PT, R4, UR4, PT ;  /* 0x0000000404007c0c */ /* 0x008fe2000bf06270 */
[----:B------:R-:W-:-:S03]  /*5810*/  UMOV UR4, 0xffffffff ;  /* 0xffffffff00047882 */ /* 0x000fc60000000000 */
[----:B------:R-:W-:Y:S09]  /*5820*/  BRA.DIV UR4, `(.L_x_387) ;  /* 0x0000001204c47947 */ /* 0x000ff2000b800000 */
[----:B------:R-:W-:Y:S06]  /*5830*/  BAR.SYNC.DEFER_BLOCKING 0x0 ;  /* 0x0000000000007b1d */ /* 0x000fec0000010000 */
.L_x_429:
[----:B------:R-:W-:Y:S01]  /*5840*/  BSSY.RECONVERGENT B0, `(.L_x_388) ;  /* 0x00000aa000007945 */ /* 0x000fe20003800200 */
[----:B------:R-:W-:-:S03]  /*5850*/  HFMA2 R10, -RZ, RZ, 0, 0 ;  /* 0x00000000ff0a7431 */ /* 0x000fc600000001ff */
[----:B------:R-:W-:Y:S05]  /*5860*/  @P0 BRA `(.L_x_389) ;  /* 0x00000008009c0947 */ /* 0x000fea0003800000 */
[----:B------:R-:W3:Y:S01]  /*5870*/  LDC R0, c[0x3][0x30] ;  /* 0x00c00c00ff007b82 */ /* 0x000ee20000000800 */
[----:B------:R-:W3:Y:S01]  /*5880*/  LDCU UR4, c[0x3][0x24] ;  /* 0x00c00480ff0477ac */ /* 0x000ee20008000800 */
[----:B--2---:R-:W-:Y:S01]  /*5890*/  IMAD.MOV.U32 R3, RZ, RZ, 0x3bbb989d ;  /* 0x3bbb989dff037424 */ /* 0x004fe200078e00ff */
[----:B-1----:R-:W-:Y:S02]  /*58a0*/  MOV R7, 0x437c0000 ;  /* 0x437c000000077802 */ /* 0x002fe40000000f00 */
[----:B------:R-:W-:-:S03]  /*58b0*/  MOV R10, RZ ;  /* 0x000000ff000a7202 */ /* 0x000fc60000000f00 */
[----:B------:R-:W1:Y:S08]  /*58c0*/  LDC R8, c[0x3][0x38] ;  /* 0x00c00e00ff087b82 */ /* 0x000e700000000800 */
[----:B------:R-:W2:Y:S01]  /*58d0*/  LDC.64 R18, c[0x0][0x3c0] ;  /* 0x0000f000ff127b82 */ /* 0x000ea20000000a00 */
[----:B---3--:R-:W-:-:S07]  /*58e0*/  FMUL R0, R0, -UR4 ;  /* 0x8000000400007c20 */ /* 0x008fce0008400000 */
[----:B------:R-:W3:Y:S01]  /*58f0*/  LDC.64 R22, c[0x0][0x3b0] ;  /* 0x0000ec00ff167b82 */ /* 0x000ee20000000a00 */
[----:B------:R-:W-:-:S04]  /*5900*/  FFMA.SAT R2, R0, R3, 0.5 ;  /* 0x3f00000000027423 */ /* 0x000fc80000002003 */
[----:B------:R-:W-:-:S03]  /*5910*/  FFMA.RM R2, R2, R7, 12582913 ;  /* 0x4b40000102027423 */ /* 0x000fc60000004007 */
[----:B------:R-:W4:Y:S01]  /*5920*/  LDC.64 R20, c[0x0][0x3b8] ;  /* 0x0000ee00ff147b82 */ /* 0x000f220000000a00 */
[----:B------:R-:W-:-:S04]  /*5930*/  FADD R3, R2, -12583039 ;  /* 0xcb40007f02037421 */ /* 0x000fc80000000000 */
[----:B0-----:R-:W-:-:S03]  /*5940*/  FFMA R9, R0, 1.4426950216293334961, -R3 ;  /* 0x3fb8aa3b00097823 */ /* 0x001fc60000000803 */
[----:B------:R-:W0:Y:S01]  /*5950*/  LDC R7, c[0x0][0x428] ;  /* 0x00010a00ff077b82 */ /* 0x000e220000000800 */
[----:B------:R-:W-:Y:S01]  /*5960*/  FFMA R0, R0, 1.925963033500011079e-08, R9 ;  /* 0x32a5706000007823 */ /* 0x000fe20000000009 */
[----:B------:R-:W-:-:S06]  /*5970*/  SHF.L.U32 R9, R2, 0x17, RZ ;  /* 0x0000001702097819 */ /* 0x000fcc00000006ff */
[----:B------:R-:W0:Y:S01]  /*5980*/  LDC R3, c[0x3][0x8] ;  /* 0x00c00200ff037b82 */ /* 0x000e220000000800 */
[----:B------:R-:W5:Y:S07]  /*5990*/  MUFU.EX2 R0, R0 ;  /* 0x0000000000007308 */ /* 0x000f6e0000000800 */
[----:B------:R-:W0:Y:S08]  /*59a0*/  LDC.64 R12, c[0x0][0x390] ;  /* 0x0000e400ff0c7b82 */ /* 0x000e300000000a00 */
[----:B------:R-:W0:Y:S01]  /*59b0*/  LDC.64 R16, c[0x0][0x380] ;  /* 0x0000e000ff107b82 */ /* 0x000e220000000a00 */
[----:B-----5:R-:W-:-:S07]  /*59c0*/  FMUL R9, R9, R0 ;  /* 0x0000000009097220 */ /* 0x020fce0000400000 */
[----:B------:R-:W0:Y:S08]  /*59d0*/  LDC.64 R14, c[0x0][0x388] ;  /* 0x0000e200ff0e7b82 */ /* 0x000e300000000a00 */
[----:B------:R-:W0:Y:S08]  /*59e0*/  LDC.64 R30, c[0x0][0x3f0] ;  /* 0x0000fc00ff1e7b82 */ /* 0x000e300000000a00 */
[----:B------:R-:W0:Y:S08]  /*59f0*/  LDC.64 R28, c[0x0][0x398] ;  /* 0x0000e600ff1c7b82 */ /* 0x000e300000000a00 */
[----:B------:R-:W0:Y:S08]  /*5a00*/  LDC.64 R26, c[0x0][0x3a0] ;  /* 0x0000e800ff1a7b82 */ /* 0x000e300000000a00 */
[----:B-1234-:R-:W0:Y:S02]  /*5a10*/  LDC.64 R24, c[0x0][0x3a8] ;  /* 0x0000ea00ff187b82 */ /* 0x01ee240000000a00 */
.L_x_402:
[----:B0-----:R-:W-:-:S05]  /*5a20*/  IMAD.WIDE R32, R4, 0x4, R30 ;  /* 0x0000000404207825 */ /* 0x001fca00078e021e */
[----:B------:R-:W2:Y:S01]  /*5a30*/  LDG.E.CONSTANT R0, desc[UR10][R32.64] ;  /* 0x0000000a20007981 */ /* 0x000ea2000c1e9900 */
[----:B------:R-:W-:Y:S01]  /*5a40*/  BSSY.RECONVERGENT B1, `(.L_x_390) ;  /* 0x000000c000017945 */ /* 0x000fe20003800200 */
[----:B--2---:R-:W-:-:S04]  /*5a50*/  IADD3 R2, PT, PT, R0, 0x1800000, RZ ;  /* 0x0180000000027810 */ /* 0x004fc80007ffe0ff */
[----:B------:R-:W-:-:S04]  /*5a60*/  LOP3.LUT R2, R2, 0x7f800000, RZ, 0xc0, !PT ;  /* 0x7f80000002027812 */ /* 0x000fc800078ec0ff */
[----:B------:R-:W-:-:S13]  /*5a70*/  ISETP.GT.U32.AND P0, PT, R2, 0x1ffffff, PT ;  /* 0x01ffffff0200780c */ /* 0x000fda0003f04070 */
[----:B------:R-:W-:Y:S05]  /*5a80*/  @P0 BRA `(.L_x_391) ;  /* 0x00000000000c0947 */ /* 0x000fea0003800000 */
[----:B------:R-:W-:-:S07]  /*5a90*/  MOV R2, 0x5ab0 ;  /* 0x00005ab000027802 */ /* 0x000fce0000000f00 */
[----:B------:R-:W-:Y:S05]  /*5aa0*/  CALL.REL.NOINC `($__internal_5_$__cuda_sm20_rcp_rn_f32_slowpath) ;  /* 0x0000001000f47944 */ /* 0x000fea0003c00000 */
[----:B------:R-:W-:Y:S05]  /*5ab0*/  BRA `(.L_x_392) ;  /* 0x0000000000107947 */ /* 0x000fea0003800000 */
.L_x_391:
[----:B------:R-:W0:Y:S02]  /*5ac0*/  MUFU.RCP R45, R0 ;  /* 0x00000000002d7308 */ /* 0x000e240000001000 */
[----:B0-----:R-:W-:-:S04]  /*5ad0*/  FFMA R2, R0, R45, -1 ;  /* 0xbf80000000027423 */ /* 0x001fc8000000002d */
[----:B------:R-:W-:-:S04]  /*5ae0*/  FADD.FTZ R2, -R2, -RZ ;  /* 0x800000ff02027221 */ /* 0x000fc80000010100 */
[----:B------:R-:W-:-:S07]  /*5af0*/  FFMA R45, R45, R2, R45 ;  /* 0x000000022d2d7223 */ /* 0x000fce000000002d */
.L_x_392:
[----:B------:R-:W-:Y:S05]  /*5b00*/  BSYNC.RECONVERGENT B1 ;  /* 0x0000000000017941 */ /* 0x000fea0003800200 */
.L_x_390:
[C---:B------:R-:W-:Y:S01]  /*5b10*/  IMAD.WIDE R42, R4.reuse, 0x4, R18 ;  /* 0x00000004042a7825 */ /* 0x040fe200078e0212 */
[----:B------:R-:W0:Y:S03]  /*5b20*/  LDCU UR5, c[0x3][0x70] ;  /* 0x00c00e00ff0577ac */ /* 0x000e260008000800 */
[C---:B------:R-:W-:Y:S01]  /*5b30*/  IMAD.WIDE R36, R4.reuse, 0x4, R28 ;  /* 0x0000000404247825 */ /* 0x040fe200078e021c */
[----:B------:R-:W1:Y:S01]  /*5b40*/  LDCU UR4, c[0x3][0x8] ;  /* 0x00c00100ff0477ac */ /* 0x000e620008000800 */
[----:B------:R-:W2:Y:S02]  /*5b50*/  LDG.E R42, desc[UR10][R42.64] ;  /* 0x0000000a2a2a7981 */ /* 0x000ea4000c1e1900 */
[C---:B------:R-:W-:Y:S01]  /*5b60*/  IMAD.WIDE R40, R4.reuse, 0x4, R20 ;  /* 0x0000000404287825 */ /* 0x040fe200078e0214 */
[----:B------:R-:W3:Y:S01]  /*5b70*/  LDCU UR6, c[0x3][0x24] ;  /* 0x00c00480ff0677ac */ /* 0x000ee20008000800 */
[----:B------:R-:W4:Y:S02]  /*5b80*/  LDG.E R44, desc[UR10][R36.64] ;  /* 0x0000000a242c7981 */ /* 0x000f24000c1e1900 */
[----:B------:R-:W-:-:S02]  /*5b90*/  IMAD.WIDE R38, R4, 0x4, R22 ;  /* 0x0000000404267825 */ /* 0x000fc400078e0216 */
[----:B------:R-:W5:Y:S02]  /*5ba0*/  LDG.E R40, desc[UR10][R40.64] ;  /* 0x0000000a28287981 */ /* 0x000f64000c1e1900 */
[C---:B------:R-:W-:Y:S02]  /*5bb0*/  IMAD.WIDE R34, R4.reuse, 0x4, R26 ;  /* 0x0000000404227825 */ /* 0x040fe400078e021a */
[----:B------:R0:W3:Y:S02]  /*5bc0*/  LDG.E R38, desc[UR10][R38.64] ;  /* 0x0000000a26267981 */ /* 0x0000e4000c1e1900 */
[----:B------:R-:W-:Y:S02]  /*5bd0*/  IMAD.WIDE R32, R4, 0x4, R24 ;  /* 0x0000000404207825 */ /* 0x000fe400078e0218 */
[----:B------:R-:W3:Y:S04]  /*5be0*/  LDG.E R46, desc[UR10][R34.64] ;  /* 0x0000000a222e7981 */ /* 0x000ee8000c1e1900 */
[----:B------:R-:W3:Y:S01]  /*5bf0*/  LDG.E R2, desc[UR10][R32.64] ;  /* 0x0000000a20027981 */ /* 0x000ee2000c1e1900 */
[----:B0-----:R-:W-:Y:S01]  /*5c00*/  IMAD R39, R7, UR5, R4 ;  /* 0x0000000507277c24 */ /* 0x001fe2000f8e0204 */
[----:B------:R-:W0:Y:S01]  /*5c10*/  LDCU UR5, c[0x3][0x34] ;  /* 0x00c00680ff0577ac */ /* 0x000e220008000800 */
[----:B------:R-:W-:Y:S01]  /*5c20*/  BSSY.RECONVERGENT B1, `(.L_x_393) ;  /* 0x000002c000017945 */ /* 0x000fe20003800200 */
[----:B--2---:R-:W-:Y:S01]  /*5c30*/  FMUL R11, R42, R45 ;  /* 0x0000002d2a0b7220 */ /* 0x004fe20000400000 */
[----:B------:R-:W-:-:S02]  /*5c40*/  IMAD R42, R39, 0x41c64e6d, RZ ;  /* 0x41c64e6d272a7824 */ /* 0x000fc400078e02ff */
[----:B----4-:R-:W-:-:S03]  /*5c50*/  FMUL R48, R9, R44 ;  /* 0x0000002c09307220 */ /* 0x010fc60000400000 */
[C---:B------:R-:W-:Y:S02]  /*5c60*/  IADD3 R44, PT, PT, R42.reuse, 0xd431, RZ ;  /* 0x0000d4312a2c7810 */ /* 0x040fe40007ffe0ff */
[----:B------:R-:W-:Y:S01]  /*5c70*/  IADD3 R43, PT, PT, R42, 0x3039, RZ ;  /* 0x000030392a2b7810 */ /* 0x000fe20007ffe0ff */
[-C--:B-----5:R-:W-:Y:S01]  /*5c80*/  FMUL R40, R40, R45.reuse ;  /* 0x0000002d28287220 */ /* 0x0a0fe20000400000 */
[----:B------:R-:W-:Y:S01]  /*5c90*/  LOP3.LUT R44, R44, 0x7fffffff, RZ, 0xc0, !PT ;  /* 0x7fffffff2c2c7812 */ /* 0x000fe200078ec0ff */
[----:B---3--:R-:W-:Y:S01]  /*5ca0*/  FMUL R41, R38, R45 ;  /* 0x0000002d26297220 */ /* 0x008fe20000400000 */
[----:B------:R-:W-:Y:S01]  /*5cb0*/  IADD3 R42, PT, PT, R42, 0x181cd, RZ ;  /* 0x000181cd2a2a7810 */ /* 0x000fe20007ffe0ff */
[----:B-1----:R-:W-:Y:S01]  /*5cc0*/  FMUL R40, R40, UR4 ;  /* 0x0000000428287c20 */ /* 0x002fe20008400000 */
[----:B------:R-:W-:Y:S01]  /*5cd0*/  MOV R38, 0x30000000 ;  /* 0x3000000000267802 */ /* 0x000fe20000000f00 */
[----:B------:R-:W-:Y:S01]  /*5ce0*/  FMUL R39, R9, R46 ;  /* 0x0000002e09277220 */ /* 0x000fe20000400000 */
[----:B------:R-:W-:-:S02]  /*5cf0*/  LOP3.LUT R43, R43, 0x7fffffff, RZ, 0xc0, !PT ;  /* 0x7fffffff2b2b7812 */ /* 0x000fc400078ec0ff */
[----:B------:R-:W-:Y:S01]  /*5d00*/  I2FP.F32.U32 R45, R44 ;  /* 0x0000002c002d7245 */ /* 0x000fe20000201000 */
[----:B------:R-:W-:Y:S01]  /*5d10*/  FMUL R41, R41, UR4 ;  /* 0x0000000429297c20 */ /* 0x000fe20008400000 */
[----:B------:R-:W-:Y:S01]  /*5d20*/  LOP3.LUT R42, R42, 0x7fffffff, RZ, 0xc0, !PT ;  /* 0x7fffffff2a2a7812 */ /* 0x000fe200078ec0ff */
[----:B------:R-:W-:Y:S01]  /*5d30*/  FFMA R40, R40, UR6, R39 ;  /* 0x0000000628287c23 */ /* 0x000fe20008000027 */
[----:B------:R-:W-:Y:S01]  /*5d40*/  I2FP.F32.U32 R43, R43 ;  /* 0x0000002b002b7245 */ /* 0x000fe20000201000 */
[----:B------:R-:W-:Y:S01]  /*5d50*/  FFMA R45, R45, R38, -0.5 ;  /* 0xbf0000002d2d7423 */ /* 0x000fe20000000026 */
[----:B------:R-:W-:Y:S01]  /*5d60*/  FFMA R48, R41, UR6, R48 ;  /* 0x0000000629307c23 */ /* 0x000fe20008000030 */
[----:B------:R-:W-:Y:S01]  /*5d70*/  I2FP.F32.U32 R39, R42 ;  /* 0x0000002a00277245 */ /* 0x000fe20000201000 */
[----:B------:R-:W-:Y:S01]  /*5d80*/  FMUL R41, R9, R2 ;  /* 0x0000000209297220 */ /* 0x000fe20000400000 */
[----:B------:R-:W-:Y:S01]  /*5d90*/  FMUL R2, R11, UR4 ;  /* 0x000000040b027c20 */ /* 0x000fe20008400000 */
[-C--:B------:R-:W-:Y:S01]  /*5da0*/  FFMA R43, R43, R38.reuse, -0.5 ;  /* 0xbf0000002b2b7423 */ /* 0x080fe20000000026 */
[----:B0-----:R-:W-:Y:S01]  /*5db0*/  FFMA R11, R45, UR5, R40 ;  /* 0x000000052d0b7c23 */ /* 0x001fe20008000028 */
[----:B------:R-:W-:Y:S01]  /*5dc0*/  FFMA R38, R39, R38, -0.5 ;  /* 0xbf00000027267423 */ /* 0x000fe20000000026 */
[----:B------:R-:W-:Y:S01]  /*5dd0*/  FFMA R41, R2, UR6, R41 ;  /* 0x0000000602297c23 */ /* 0x000fe20008000029 */
[----:B------:R-:W-:Y:S01]  /*5de0*/  FFMA R39, R43, UR5, R48 ;  /* 0x000000052b277c23 */ /* 0x000fe20008000030 */
[----:B------:R-:W-:-:S02]  /*5df0*/  FMUL R2, R11, R11 ;  /* 0x0000000b0b027220 */ /* 0x000fc40000400000 */
[----:B------:R-:W-:Y:S02]  /*5e00*/  FFMA R41, R38, UR5, R41 ;  /* 0x0000000526297c23 */ /* 0x000fe40008000029 */
[----:B------:R-:W-:-:S04]  /*5e10*/  FFMA R2, R39, R39, R2 ;  /* 0x0000002727027223 */ /* 0x000fc80000000002 */
[----:B------:R-:W-:-:S05]  /*5e20*/  FFMA R43, R41, R41, R2 ;  /* 0x00000029292b7223 */ /* 0x000fca0000000002 */
[----:B------:R-:W-:Y:S01]  /*5e30*/  IADD3 R38, PT, PT, R43, -0xd000000, RZ ;  /* 0xf30000002b267810 */ /* 0x000fe20007ffe0ff */
[----:B------:R0:W1:Y:S03]  /*5e40*/  MUFU.RSQ R2, R43 ;  /* 0x0000002b00027308 */ /* 0x0000660000001400 */
[----:B------:R-:W-:-:S13]  /*5e50*/  ISETP.GT.U32.AND P0, PT, R38, 0x727fffff, PT ;  /* 0x727fffff2600780c */ /* 0x000fda0003f04070 */
[----:B0-----:R-:W-:Y:S05]  /*5e60*/  @!P0 BRA `(.L_x_394) ;  /* 0x00000000000c8947 */ /* 0x001fea0003800000 */
[----:B-1----:R-:W-:-:S07]  /*5e70*/  MOV R2, 0x5e90 ;  /* 0x00005e9000027802 */ /* 0x002fce0000000f00 */
[----:B------:R-:W-:Y:S05]  /*5e80*/  CALL.REL.NOINC `($__internal_6_$__cuda_sm20_sqrt_rn_f32_slowpath) ;  /* 0x0000001000d07944 */ /* 0x000fea0003c00000 */
[----:B------:R-:W-:Y:S05]  /*5e90*/  BRA `(.L_x_395) ;  /* 0x0000000000107947 */ /* 0x000fea0003800000 */
.L_x_394:
[----:B-1----:R-:W-:Y:S01]  /*5ea0*/  FMUL.FTZ R48, R43, R2 ;  /* 0x000000022b307220 */ /* 0x002fe20000410000 */
[----:B------:R-:W-:-:S03]  /*5eb0*/  FMUL.FTZ R2, R2, 0.5 ;  /* 0x3f00000002027820 */ /* 0x000fc60000410000 */
[----:B------:R-:W-:-:S04]  /*5ec0*/  FFMA R43, -R48, R48, R43 ;  /* 0x00000030302b7223 */ /* 0x000fc8000000012b */
[----:B------:R-:W-:-:S07]  /*5ed0*/  FFMA R48, R43, R2, R48 ;  /* 0x000000022b307223 */ /* 0x000fce0000000030 */
.L_x_395:
[----:B------:R-:W-:Y:S05]  /*5ee0*/  BSYNC.RECONVERGENT B1 ;  /* 0x0000000000017941 */ /* 0x000fea0003800200 */
.L_x_393:
[----:B------:R-:W-:Y:S01]  /*5ef0*/  FSETP.GT.AND P0, PT, R48, R8, PT ;  /* 0x000000083000720b */ /* 0x000fe20003f04000 */
[----:B------:R-:W-:-:S12]  /*5f00*/  BSSY.RECONVERGENT B1, `(.L_x_396) ;  /* 0x0000014000017945 */ /* 0x000fd80003800200 */
[----:B------:R-:W-:Y:S05]  /*5f10*/  @!P0 BRA `(.L_x_397) ;  /* 0x0000000000488947 */ /* 0x000fea0003800000 */
[----:B------:R-:W0:Y:S01]  /*5f20*/  MUFU.RCP R43, R48 ;  /* 0x00000030002b7308 */ /* 0x000e220000001000 */
[----:B------:R-:W-:Y:S07]  /*5f30*/  BSSY.RECONVERGENT B2, `(.L_x_398) ;  /* 0x000000d000027945 */ /* 0x000fee0003800200 */
[----:B------:R-:W1:Y:S01]  /*5f40*/  FCHK P0, R8, R48 ;  /* 0x0000003008007302 */ /* 0x000e620000000000 */
[----:B0-----:R-:W-:-:S04]  /*5f50*/  FFMA R2, R43, -R48, 1 ;  /* 0x3f8000002b027423 */ /* 0x001fc80000000830 */
[----:B------:R-:W-:-:S04]  /*5f60*/  FFMA R43, R43, R2, R43 ;  /* 0x000000022b2b7223 */ /* 0x000fc8000000002b */
[----:B------:R-:W-:-:S04]  /*5f70*/  FFMA R45, R43, R8, RZ ;  /* 0x000000082b2d7223 */ /* 0x000fc800000000ff */
[----:B------:R-:W-:-:S04]  /*5f80*/  FFMA R2, R45, -R48, R8 ;  /* 0x800000302d027223 */ /* 0x000fc80000000008 */
[----:B------:R-:W-:Y:S01]  /*5f90*/  FFMA R2, R43, R2, R45 ;  /* 0x000000022b027223 */ /* 0x000fe2000000002d */
[----:B-1----:R-:W-:Y:S06]  /*5fa0*/  @!P0 BRA `(.L_x_399) ;  /* 0x0000000000148947 */ /* 0x002fec0003800000 */
[----:B------:R-:W0:Y:S01]  /*5fb0*/  LDCU UR4, c[0x3][0x38] ;  /* 0x00c00700ff0477ac */ /* 0x000e220008000800 */
[----:B------:R-:W-:Y:S02]  /*5fc0*/  MOV R43, R48 ;  /* 0x00000030002b7202 */ /* 0x000fe40000000f00 */
[----:B------:R-:W-:Y:S02]  /*5fd0*/  MOV R38, 0x6000 ;  /* 0x0000600000267802 */ /* 0x000fe40000000f00 */
[----:B0-----:R-:W-:-:S07]  /*5fe0*/  MOV R2, UR4 ;  /* 0x0000000400027c02 */ /* 0x001fce0008000f00 */
[----:B------:R-:W-:Y:S05]  /*5ff0*/  CALL.REL.NOINC `($__internal_7_$__cuda_sm3x_div_rn_noftz_f32_slowpath) ;  /* 0x0000001000cc7944 */ /* 0x000fea0003c00000 */
.L_x_399:
[----:B------:R-:W-:Y:S05]  /*6000*/  BSYNC.RECONVERGENT B2 ;  /* 0x0000000000027941 */ /* 0x000fea0003800200 */
.L_x_398:
[-C--:B------:R-:W-:Y:S01]  /*6010*/  FMUL R39, R39, R2.reuse ;  /* 0x0000000227277220 */ /* 0x080fe20000400000 */
[-C--:B------:R-:W-:Y:S01]  /*6020*/  FMUL R11, R11, R2.reuse ;  /* 0x000000020b0b7220 */ /* 0x080fe20000400000 */
[----:B------:R-:W-:-:S07]  /*6030*/  FMUL R41, R41, R2 ;  /* 0x0000000229297220 */ /* 0x000fce0000400000 */
.L_x_397:
[----:B------:R-:W-:Y:S05]  /*6040*/  BSYNC.RECONVERGENT B1 ;  /* 0x0000000000017941 */ /* 0x000fea0003800200 */
.L_x_396:
[C---:B------:R-:W-:Y:S01]  /*6050*/  IMAD.WIDE R46, R4.reuse, 0x4, R16 ;  /* 0x00000004042e7825 */ /* 0x040fe200078e0210 */
[----:B------:R-:W0:Y:S03]  /*6060*/  LDCU UR4, c[0x3][0x24] ;  /* 0x00c00480ff0477ac */ /* 0x000e260008000800 */
[C---:B------:R-:W-:Y:S01]  /*6070*/  IMAD.WIDE R44, R4.reuse, 0x4, R14 ;  /* 0x00000004042c7825 */ /* 0x040fe200078e020e */
[----:B------:R-:W0:Y:S03]  /*6080*/  LDG.E R2, desc[UR10][R46.64] ;  /* 0x0000000a2e027981 */ /* 0x000e26000c1e1900 */
[----:B------:R-:W-:Y:S01]  /*6090*/  IMAD.WIDE R42, R4, 0x4, R12 ;  /* 0x00000004042a7825 */ /* 0x000fe200078e020c */
[----:B------:R-:W2:Y:S04]  /*60a0*/  LDG.E R40, desc[UR10][R44.64] ;  /* 0x0000000a2c287981 */ /* 0x000ea8000c1e1900 */
[----:B------:R-:W3:Y:S01]  /*60b0*/  LDG.E R48, desc[UR10][R42.64] ;  /* 0x0000000a2a307981 */ /* 0x000ee2000c1e1900 */
[----:B------:R-:W1:Y:S01]  /*60c0*/  MUFU.RCP R38, R3 ;  /* 0x0000000300267308 */ /* 0x000e620000001000 */
[----:B------:R-:W-:-:S04]  /*60d0*/  FMUL R50, R11, R11 ;  /* 0x0000000b0b327220 */ /* 0x000fc80000400000 */
[----:B------:R-:W-:-:S04]  /*60e0*/  FFMA R50, R39, R39, R50 ;  /* 0x0000002727327223 */ /* 0x000fc80000000032 */
[----:B------:R-:W-:Y:S01]  /*60f0*/  FFMA R50, R41, R41, R50 ;  /* 0x0000002929327223 */ /* 0x000fe20000000032 */
[----:B------:R-:W-:Y:S01]  /*6100*/  BSSY.RECONVERGENT B1, `(.L_x_400) ;  /* 0x0000018000017945 */ /* 0x000fe20003800200 */
[----:B0-----:R-:W-:Y:S01]  /*6110*/  FFMA R49, R39, UR4, R2 ;  /* 0x0000000427317c23 */ /* 0x001fe20008000002 */
[----:B--2---:R-:W-:-:S04]  /*6120*/  FFMA R51, R11, UR4, R40 ;  /* 0x000000040b337c23 */ /* 0x004fc80008000028 */
[----:B------:R-:W-:Y:S01]  /*6130*/  STG.E desc[UR10][R46.64], R49 ;  /* 0x000000312e007986 */ /* 0x000fe2000c10190a */
[----:B---3--:R-:W-:Y:S01]  /*6140*/  FFMA R53, R41, UR4, R48 ;  /* 0x0000000429357c23 */ /* 0x008fe20008000030 */
[----:B------:R-:W-:Y:S02]  /*6150*/  FMUL R2, R0, 0.5 ;  /* 0x3f00000000027820 */ /* 0x000fe40000400000 */
[----:B------:R0:W-:Y:S04]  /*6160*/  STG.E desc[UR10][R44.64], R51 ;  /* 0x000000332c007986 */ /* 0x0001e8000c10190a */
[----:B------:R2:W-:Y:S01]  /*6170*/  STG.E desc[UR10][R42.64], R53 ;  /* 0x000000352a007986 */ /* 0x0005e2000c10190a */
[----:B------:R-:W-:-:S03]  /*6180*/  FMUL R2, R2, R50 ;  /* 0x0000003202027220 */ /* 0x000fc60000400000 */
[----:B------:R2:W-:Y:S04]  /*6190*/  STG.E desc[UR10][R36.64], R39 ;  /* 0x0000002724007986 */ /* 0x0005e8000c10190a */
[----:B------:R2:W-:Y:S01]  /*61a0*/  STG.E desc[UR10][R34.64], R11 ;  /* 0x0000000b22007986 */ /* 0x0005e2000c10190a */
[----:B------:R-:W3:Y:S03]  /*61b0*/  FCHK P0, R2, R3 ;  /* 0x0000000302007302 */ /* 0x000ee60000000000 */
[----:B------:R2:W-:Y:S01]  /*61c0*/  STG.E desc[UR10][R32.64], R41 ;  /* 0x0000002920007986 */ /* 0x0005e2000c10190a */
[----:B-1----:R-:W-:-:S04]  /*61d0*/  FFMA R0, R38, -R3, 1 ;  /* 0x3f80000026007423 */ /* 0x002fc80000000803 */
[----:B------:R-:W-:-:S04]  /*61e0*/  FFMA R0, R38, R0, R38 ;  /* 0x0000000026007223 */ /* 0x000fc80000000026 */
[----:B0-----:R-:W-:-:S04]  /*61f0*/  FFMA R45, R2, R0, RZ ;  /* 0x00000000022d7223 */ /* 0x001fc800000000ff */
[----:B------:R-:W-:-:S04]  /*6200*/  FFMA R38, R45, -R3, R2 ;  /* 0x800000032d267223 */ /* 0x000fc80000000002 */
[----:B------:R-:W-:Y:S01]  /*6210*/  FFMA R45, R0, R38, R45 ;  /* 0x00000026002d7223 */ /* 0x000fe2000000002d */
[----:B--23--:R-:W-:Y:S06]  /*6220*/  @!P0 BRA `(.L_x_401) ;  /* 0x0000000000148947 */ /* 0x00cfec0003800000 */
[----:B------:R-:W0:Y:S01]  /*6230*/  LDCU UR4, c[0x3][0x8] ;  /* 0x00c00100ff0477ac */ /* 0x000e220008000800 */
[----:B------:R-:W-:Y:S02]  /*6240*/  MOV R38, 0x6270 ;  /* 0x0000627000267802 */ /* 0x000fe40000000f00 */
[----:B0-----:R-:W-:-:S07]  /*6250*/  MOV R43, UR4 ;  /* 0x00000004002b7c02 */ /* 0x001fce0008000f00 */
[----:B------:R-:W-:Y:S05]  /*6260*/  CALL.REL.NOINC `($__internal_7_$__cuda_sm3x_div_rn_noftz_f32_slowpath) ;  /* 0x0000001000307944 */ /* 0x000fea0003c00000 */
[----:B------:R-:W-:-:S07]  /*6270*/  MOV R45, R2 ;  /* 0x00000002002d7202 */ /* 0x000fce0000000f00 */
.L_x_401:
[----:B------:R-:W-:Y:S05]  /*6280*/  BSYNC.RECONVERGENT B1 ;  /* 0x0000000000017941 */ /* 0x000fea0003800200 */
.L_x_400:
[----:B------:R-:W0:Y:S01]  /*6290*/  LDCU UR4, c[0x0][0x428] ;  /* 0x00008500ff0477ac */ /* 0x000e220008000800 */
[----:B------:R-:W-:Y:S01]  /*62a0*/  IADD3 R4, PT, PT, R5, R4, RZ ;  /* 0x0000000405047210 */ /* 0x000fe20007ffe0ff */
[----:B------:R-:W-:-:S03]  /*62b0*/  FADD R10, R45, R10 ;  /* 0x0000000a2d0a7221 */ /* 0x000fc60000000000 */
[----:B0-----:R-:W-:-:S13]  /*62c0*/  ISETP.GE.AND P0, PT, R4, UR4, PT ;  /* 0x0000000404007c0c */ /* 0x001fda000bf06270 */
[----:B------:R-:W-:Y:S05]  /*62d0*/  @!P0 BRA `(.L_x_402) ;  /* 0xfffffff400d08947 */ /* 0x000fea000383ffff */
.L_x_389:
[----:B------:R-:W-:Y:S05]  /*62e0*/  BSYNC.RECONVERGENT B0 ;  /* 0x0000000000007941 */ /* 0x000fea0003800200 */
.L_x_388:
[----:B------:R-:W-:Y:S01]  /*62f0*/  UMOV UR4, 0xffffffff ;  /* 0xffffffff00047882 */ /* 0x000fe20000000000 */
[----:B------:R-:W-:Y:S02]  /*6300*/  ISETP.NE.AND P0, PT, R6, RZ, PT ;  /* 0x000000ff0600720c */ /* 0x000fe40003f05270 */
[----:B------:R-:W-:Y:S11]  /*6310*/  BRA.DIV UR4, `(.L_x_403) ;  /* 0x0000000a04387947 */ /* 0x000ff6000b800000 */
[----:B--2---:R-:W2:Y:S02]  /*6320*/  SHFL.BFLY PT, R3, R10, 0x10, 0x1f ;  /* 0x0e001f000a037f89 */ /* 0x004ea400000e0000 */
[----:B--2---:R-:W-:-:S05]  /*6330*/  FADD R3, R3, R10 ;  /* 0x0000000a03037221 */ /* 0x004fca0000000000 */
[----:B------:R-:W2:Y:S02]  /*6340*/  SHFL.BFLY PT, R0, R3, 0x8, 0x1f ;  /* 0x0d001f0003007f89 */ /* 0x000ea400000e0000 */
[----:B--2---:R-:W-:-:S05]  /*6350*/  FADD R0, R3, R0 ;  /* 0x0000000003007221 */ /* 0x004fca0000000000 */
[----:B------:R-:W2:Y:S02]  /*6360*/  SHFL.BFLY PT, R5, R0, 0x4, 0x1f ;  /* 0x0c801f0000057f89 */ /* 0x000ea400000e0000 */
[----:B--2---:R-:W-:-:S05]  /*6370*/  FADD R5, R0, R5 ;  /* 0x0000000500057221 */ /* 0x004fca0000000000 */
[----:B-1----:R-:W1:Y:S02]  /*6380*/  SHFL.BFLY PT, R2, R5, 0x2, 0x1f ;  /* 0x0c401f0005027f89 */ /* 0x002e6400000e0000 */
[----:B-1----:R-:W-:-:S05]  /*6390*/  FADD R4, R5, R2 ;  /* 0x0000000205047221 */ /* 0x002fca0000000000 */
[----:B------:R1:W2:Y:S02]  /*63a0*/  SHFL.BFLY PT, R7, R4, 0x1, 0x1f ;  /* 0x0c201f0004077f89 */ /* 0x0002a400000e0000 */
.L_x_436:
[----:B------:R-:W-:Y:S05]  /*63b0*/  @P0 EXIT ;  /* 0x000000000000094d */ /* 0x000fea0003800000 */
[----:B------:R-:W3:Y:S01]  /*63c0*/  LDC.64 R2, c[0x0][0x3d0] ;  /* 0x0000f400ff027b82 */ /* 0x000ee20000000a00 */
[----:B--2---:R-:W-:-:S05]  /*63d0*/  FADD R7, R4, R7 ;  /* 0x0000000704077221 */ /* 0x004fca0000000000 */
[----:B---3--:R-:W-:Y:S01]  /*63e0*/  REDG.E.ADD.F32.FTZ.RN.STRONG.GPU desc[UR10][R2.64], R7 ;  /* 0x00000007020079a6 */ /* 0x008fe2000c12f30a */
[----:B------:R-:W-:Y:S05]  /*63f0*/  EXIT ;  /* 0x000000000000794d */ /* 0x000fea0003800000 */
.L_x_259:
[----:B-1----:R-:W-:Y:S01]  /*6400*/  HFMA2 R11, -RZ, RZ, 0, 9.5367431640625e-07 ;  /* 0x00000010ff0b7431 */ /* 0x002fe200000001ff */
[----:B------:R-:W-:Y:S01]  /*6410*/  BSSY B0, `(.L_x_404) ;  /* 0x0000007000007945 */ /* 0x000fe20003800000 */
[----:B------:R-:W-:Y:S02]  /*6420*/  MOV R10, R13 ;  /* 0x0000000d000a7202 */ /* 0x000fe40000000f00 */
[----:B------:R-:W-:Y:S02]  /*6430*/  MOV R12, 0x1f ;  /* 0x0000001f000c7802 */ /* 0x000fe40000000f00 */
[----:B------:R-:W-:-:S07]  /*6440*/  MOV R27, 0xffffffff ;  /* 0xffffffff001b7802 */ /* 0x000fce0000000f00 */
[----:B------:R-:W-:Y:S05]  /*6450*/  WARPSYNC.COLLECTIVE R27, `(.L_x_405) ;  /* 0x000000001b087348 */ /* 0x000fea0003c00000 */
[----:B------:R0:W1:Y:S02]  /*6460*/  SHFL.BFLY P1, R8, R10, R11, R12 ;  /* 0x0c00000b0a087389 */ /* 0x000064000002000c */
[----:B01----:R-:W-:Y:S05]  /*6470*/  ENDCOLLECTIVE ;  /* 0x000000000000791b */ /* 0x003fea0003800000 */
.L_x_405:
[----:B------:R-:W-:Y:S05]  /*6480*/  BSYNC B0 ;  /* 0x0000000000007941 */ /* 0x000fea0003800000 */
.L_x_404:
[----:B------:R-:W-:Y:S01]  /*6490*/  MOV R2, R8 ;  /* 0x0000000800027202 */ /* 0x000fe20000000f00 */
[----:B------:R-:W-:Y:S01]  /*64a0*/  HFMA2 R11, -RZ, RZ, 0, 4.76837158203125e-07 ;  /* 0x00000008ff0b7431 */ /* 0x000fe200000001ff */
[----:B------:R-:W-:Y:S02]  /*64b0*/  MOV R12, 0x1f ;  /* 0x0000001f000c7802 */ /* 0x000fe40000000f00 */
[----:B------:R-:W-:Y:S01]  /*64c0*/  MOV R27, 0xffffffff ;  /* 0xffffffff001b7802 */ /* 0x000fe20000000f00 */
[----:B------:R-:W-:-:S05]  /*64d0*/  FADD R2, R2, R13 ;  /* 0x0000000d02027221 */ /* 0x000fca0000000000 */
[----:B------:R-:W-:-:S07]  /*64e0*/  MOV R10, R2 ;  /* 0x00000002000a7202 */ /* 0x000fce0000000f00 */
[----:B------:R-:W-:Y:S05]  /*64f0*/  WARPSYNC.COLLECTIVE R27, `(.L_x_406) ;  /* 0x000000001b087348 */ /* 0x000fea0003c00000 */
[----:B------:R0:W1:Y:S02]  /*6500*/  SHFL.BFLY P1, R8, R10, R11, R12 ;  /* 0x0c00000b0a087389 */ /* 0x000064000002000c */
[----:B01----:R-:W-:Y:S05]  /*6510*/  ENDCOLLECTIVE ;  /* 0x000000000000791b */ /* 0x003fea0003800000 */
.L_x_406:
[----:B------:R-:W-:Y:S01]  /*6520*/  HFMA2 R11, -RZ, RZ, 0, 2.384185791015625e-07 ;  /* 0x00000004ff0b7431 */ /* 0x000fe200000001ff */
[----:B------:R-:W-:-:S05]  /*6530*/  MOV R7, R8 ;  /* 0x0000000800077202 */ /* 0x000fca0000000f00 */
[----:B------:R-:W-:-:S05]  /*6540*/  FADD R7, R2, R7 ;  /* 0x0000000702077221 */ /* 0x000fca0000000000 */
[----:B------:R-:W-:-:S07]  /*6550*/  MOV R10, R7 ;  /* 0x00000007000a7202 */ /* 0x000fce0000000f00 */
[----:B------:R-:W-:Y:S05]  /*6560*/  WARPSYNC.COLLECTIVE R27, `(.L_x_407) ;  /* 0x000000001b087348 */ /* 0x000fea0003c00000 */
[----:B------:R0:W1:Y:S02]  /*6570*/  SHFL.BFLY P1, R8, R10, R11, R12 ;  /* 0x0c00000b0a087389 */ /* 0x000064000002000c */
[----:B01----:R-:W-:Y:S05]  /*6580*/  ENDCOLLECTIVE ;  /* 0x000000000000791b */ /* 0x003fea0003800000 */
.L_x_407:
[----:B------:R-:W-:Y:S01]  /*6590*/  HFMA2 R11, -RZ, RZ, 0, 1.1920928955078125e-07 ;  /* 0x00000002ff0b7431 */ /* 0x000fe200000001ff */
[----:B------:R-:W-:-:S05]  /*65a0*/  MOV R6, R8 ;  /* 0x0000000800067202 */ /* 0x000fca0000000f00 */
[----:B------:R-:W-:-:S05]  /*65b0*/  FADD R6, R7, R6 ;  /* 0x0000000607067221 */ /* 0x000fca0000000000 */
[----:B------:R-:W-:-:S07]  /*65c0*/  MOV R10, R6 ;  /* 0x00000006000a7202 */ /* 0x000fce0000000f00 */
[----:B------:R-:W-:Y:S05]  /*65d0*/  WARPSYNC.COLLECTIVE R27, `(.L_x_408) ;  /* 0x000000001b087348 */ /* 0x000fea0003c00000 */
[----:B------:R0:W1:Y:S02]  /*65e0*/  SHFL.BFLY P1, R8, R10, R11, R12 ;  /* 0x0c00000b0a087389 */ /* 0x000064000002000c */
[----:B01----:R-:W-:Y:S05]  /*65f0*/  ENDCOLLECTIVE ;  /* 0x000000000000791b */ /* 0x003fea0003800000 */
.L_x_408:
[----:B------:R-:W-:Y:S01]  /*6600*/  HFMA2 R11, -RZ, RZ, 0, 5.9604644775390625e-08 ;  /* 0x00000001ff0b7431 */ /* 0x000fe200000001ff */
[----:B------:R-:W-:-:S05]  /*6610*/  MOV R9, R8 ;  /* 0x0000000800097202 */ /* 0x000fca0000000f00 */
[----:B------:R-:W-:-:S05]  /*6620*/  FADD R9, R6, R9 ;  /* 0x0000000906097221 */ /* 0x000fca0000000000 */
[----:B------:R-:W-:-:S07]  /*6630*/  MOV R10, R9 ;  /* 0x00000009000a7202 */ /* 0x000fce0000000f00 */
[----:B------:R-:W-:Y:S05]  /*6640*/  WARPSYNC.COLLECTIVE R27, `(.L_x_409) ;  /* 0x000000001b087348 */ /* 0x000fea0003c00000 */
[----:B------:R0:W1:Y:S02]  /*6650*/  SHFL.BFLY P1, R8, R10, R11, R12 ;  /* 0x0c00000b0a087389 */ /* 0x000064000002000c */
[----:B01----:R-:W-:Y:S05]  /*6660*/  ENDCOLLECTIVE ;  /* 0x000000000000791b */ /* 0x003fea0003800000 */
.L_x_409:
[----:B------:R-:W-:Y:S05]  /*6670*/  BRA `(.L_x_410) ;  /* 0xffffffa400ac7947 */ /* 0x000fea000383ffff */
.L_x_262:
[----:B------:R-:W-:Y:S01]  /*6680*/  HFMA2 R28, -RZ, RZ, 0, 0 ;  /* 0x00000000ff1c7431 */ /* 0x000fe200000001ff */
[----:B------:R-:W-:Y:S01]  /*6690*/  BSSY B0, `(.L_x_411) ;  /* 0x0000009000007945 */ /* 0x000fe20003800000 */
[----:B------:R-:W-:Y:S02]  /*66a0*/  MOV R2, 0x0 ;  /* 0x0000000000027802 */ /* 0x000fe40000000f00 */
[----:B------:R-:W-:-:S07]  /*66b0*/  MOV R27, 0xffffffff ;  /* 0xffffffff001b7802 */ /* 0x000fce0000000f00 */
[----:B01----:R-:W-:Y:S05]  /*66c0*/  WARPSYNC.COLLECTIVE.ALL `(.L_x_412) ;  /* 0x0000000000147948 */ /* 0x003fea0003c00000 */
[----:B------:R-:W-:-:S04]  /*66d0*/  SHF.L.U32 R28, R28, 0x10, RZ ;  /* 0x000000101c1c7819 */ /* 0x000fc800000006ff */
[----:B------:R-:W-:-:S05]  /*66e0*/  LOP3.LUT R28, R28, 0xf, R2, 0xf8, !PT ;  /* 0x0000000f1c1c7812 */ /* 0x000fca00078ef802 */
[----:B------:R2:W-:Y:S02]  /*66f0*/  BAR.SYNC.DEFER_BLOCKING R28, R28 ;  /* 0x0000001c0000731d */ /* 0x0005e40000010000 */
[----:B--2---:R-:W-:-:S04]  /*6700*/  SHF.R.U32 R28, R28, 0x10, RZ ;  /* 0x000000101c1c7819 */ /* 0x004fc800000016ff */
[----:B01----:R-:W-:Y:S05]  /*6710*/  ENDCOLLECTIVE ;  /* 0x000000000000791b */ /* 0x003fea0003800000 */
.L_x_412:
[----:B------:R-:W-:Y:S05]  /*6720*/  BSYNC B0 ;  /* 0x0000000000007941 */ /* 0x000fea0003800000 */
.L_x_411:
[----:B------:R-:W-:Y:S05]  /*6730*/  BRA `(.L_x_413) ;  /* 0xffffffa400c07947 */ /* 0x000fea000383ffff */
.L_x_268:
[----:B------:R-:W-:Y:S01]  /*6740*/  HFMA2 R2, -RZ, RZ, 0, 0 ;  /* 0x00000000ff027431 */ /* 0x000fe200000001ff */
[----:B------:R-:W-:Y:S01]  /*6750*/  BSSY B2, `(.L_x_414) ;  /* 0x0000009000027945 */ /* 0x000fe20003800000 */
[----:B0-----:R-:W-:Y:S02]  /*6760*/  MOV R28, 0x0 ;  /* 0x00000000001c7802 */ /* 0x001fe40000000f00 */
[----:B------:R-:W-:-:S07]  /*6770*/  MOV R27, 0xffffffff ;  /* 0xffffffff001b7802 */ /* 0x000fce0000000f00 */
[----:B-----5:R-:W-:Y:S05]  /*6780*/  WARPSYNC.COLLECTIVE.ALL `(.L_x_415) ;  /* 0x0000000000147948 */ /* 0x020fea0003c00000 */
[----:B------:R-:W-:-:S04]  /*6790*/  SHF.L.U32 R28, R28, 0x10, RZ ;  /* 0x000000101c1c7819 */ /* 0x000fc800000006ff */
[----:B------:R-:W-:-:S05]  /*67a0*/  LOP3.LUT R28, R28, 0xf, R2, 0xf8, !PT ;  /* 0x0000000f1c1c7812 */ /* 0x000fca00078ef802 */
[----:B------:R0:W-:Y:S02]  /*67b0*/  BAR.SYNC.DEFER_BLOCKING R28, R28 ;  /* 0x0000001c0000731d */ /* 0x0001e40000010000 */
[----:B0-----:R-:W-:-:S04]  /*67c0*/  SHF.R.U32 R28, R28, 0x10, RZ ;  /* 0x000000101c1c7819 */ /* 0x001fc800000016ff */
[----:B-----5:R-:W-:Y:S05]  /*67d0*/  ENDCOLLECTIVE ;  /* 0x000000000000791b */ /* 0x020fea0003800000 */
.L_x_415:
[----:B------:R-:W-:Y:S05]  /*67e0*/  BSYNC B2 ;  /* 0x0000000000027941 */ /* 0x000fea0003800000 */
.L_x_414:
[----:B------:R-:W-:Y:S05]  /*67f0*/  BRA `(.L_x_416) ;  /* 0xffffffac00207947 */ /* 0x000fea000383ffff */
.L_x_384:
        /* <DEDUP_REMOVED lines=10> */
.L_x_418:
[----:B------:R-:W-:Y:S05]  /*68a0*/  BSYNC B2 ;  /* 0x0000000000027941 */ /* 0x000fea0003800000 */
.L_x_417:
[----:B------:R-:W-:Y:S05]  /*68b0*/  BRA `(.L_x_419) ;  /* 0xffffffec00587947 */ /* 0x000fea000383ffff */
.L_x_386:
[----:B------:R-:W-:Y:S01]  /*68c0*/  HFMA2 R11, -RZ, RZ, 0, 9.5367431640625e-07 ;  /* 0x00000010ff0b7431 */ /* 0x000fe200000001ff */
[----:B------:R-:W-:Y:S01]  /*68d0*/  BSSY B0, `(.L_x_420) ;  /* 0x0000006000007945 */ /* 0x000fe20003800000 */
[----:B-1----:R-:W-:Y:S02]  /*68e0*/  MOV R12, 0x1f ;  /* 0x0000001f000c7802 */ /* 0x002fe40000000f00 */
[----:B0-----:R-:W-:-:S07]  /*68f0*/  MOV R27, 0xffffffff ;  /* 0xffffffff001b7802 */ /* 0x001fce0000000f00 */
[----:B------:R-:W-:Y:S05]  /*6900*/  WARPSYNC.COLLECTIVE R27, `(.L_x_421) ;  /* 0x000000001b087348 */ /* 0x000fea0003c00000 */
[----:B------:R0:W1:Y:S02]  /*6910*/  SHFL.BFLY P1, R8, R10, R11, R12 ;  /* 0x0c00000b0a087389 */ /* 0x000064000002000c */
[----:B01----:R-:W-:Y:S05]  /*6920*/  ENDCOLLECTIVE ;  /* 0x000000000000791b */ /* 0x003fea0003800000 */
.L_x_421:
[----:B------:R-:W-:Y:S05]  /*6930*/  BSYNC B0 ;  /* 0x0000000000007941 */ /* 0x000fea0003800000 */
.L_x_420:
        /* <DEDUP_REMOVED lines=9> */
.L_x_422:
[----:B------:R-:W-:Y:S01]  /*69d0*/  HFMA2 R11, -RZ, RZ, 0, 2.384185791015625e-07 ;  /* 0x00000004ff0b7431 */ /* 0x000fe200000001ff */
[----:B------:R-:W-:-:S05]  /*69e0*/  MOV R0, R8 ;  /* 0x0000000800007202 */ /* 0x000fca0000000f00 */
[----:B------:R-:W-:-:S05]  /*69f0*/  FADD R0, R3, R0 ;  /* 0x0000000003007221 */ /* 0x000fca0000000000 */
[----:B------:R-:W-:-:S07]  /*6a00*/  MOV R10, R0 ;  /* 0x00000000000a7202 */ /* 0x000fce0000000f00 */
[----:B------:R-:W-:Y:S05]  /*6a10*/  WARPSYNC.COLLECTIVE R27, `(.L_x_423) ;  /* 0x000000001b087348 */ /* 0x000fea0003c00000 */
[----:B------:R0:W1:Y:S02]  /*6a20*/  SHFL.BFLY P1, R8, R10, R11, R12 ;  /* 0x0c00000b0a087389 */ /* 0x000064000002000c */
[----:B01----:R-:W-:Y:S05]  /*6a30*/  ENDCOLLECTIVE ;  /* 0x000000000000791b */ /* 0x003fea0003800000 */
.L_x_423:
[----:B------:R-:W-:Y:S01]  /*6a40*/  HFMA2 R11, -RZ, RZ, 0, 1.1920928955078125e-07 ;  /* 0x00000002ff0b7431 */ /* 0x000fe200000001ff */
[----:B------:R-:W-:-:S05]  /*6a50*/  MOV R7, R8 ;  /* 0x0000000800077202 */ /* 0x000fca0000000f00 */
[----:B------:R-:W-:-:S05]  /*6a60*/  FADD R7, R0, R7 ;  /* 0x0000000700077221 */ /* 0x000fca0000000000 */
[----:B------:R-:W-:-:S07]  /*6a70*/  MOV R10, R7 ;  /* 0x00000007000a7202 */ /* 0x000fce0000000f00 */
[----:B------:R-:W-:Y:S05]  /*6a80*/  WARPSYNC.COLLECTIVE R27, `(.L_x_424) ;  /* 0x000000001b087348 */ /* 0x000fea0003c00000 */
[----:B------:R0:W1:Y:S02]  /*6a90*/  SHFL.BFLY P1, R8, R10, R11, R12 ;  /* 0x0c00000b0a087389 */ /* 0x000064000002000c */
[----:B01----:R-:W-:Y:S05]  /*6aa0*/  ENDCOLLECTIVE ;  /* 0x000000000000791b */ /* 0x003fea0003800000 */
.L_x_424:
[----:B------:R-:W-:Y:S01]  /*6ab0*/  HFMA2 R11, -RZ, RZ, 0, 5.9604644775390625e-08 ;  /* 0x00000001ff0b7431 */ /* 0x000fe200000001ff */
[----:B------:R-:W-:-:S05]  /*6ac0*/  MOV R2, R8 ;  /* 0x0000000800027202 */ /* 0x000fca0000000f00 */
[----:B------:R-:W-:-:S04]  /*6ad0*/  FADD R2, R7, R2 ;  /* 0x0000000207027221 */ /* 0x000fc80000000000 */
[----:B------:R-:W-:-:S07]  /*6ae0*/  IMAD.MOV.U32 R10, RZ, RZ, R2 ;  /* 0x000000ffff0a7224 */ /* 0x000fce00078e0002 */
[----:B------:R-:W-:Y:S05]  /*6af0*/  WARPSYNC.COLLECTIVE R27, `(.L_x_425) ;  /* 0x000000001b087348 */ /* 0x000fea0003c00000 */
[----:B------:R0:W1:Y:S02]  /*6b00*/  SHFL.BFLY P1, R8, R10, R11, R12 ;  /* 0x0c00000b0a087389 */ /* 0x000064000002000c */
[----:B01----:R-:W-:Y:S05]  /*6b10*/  ENDCOLLECTIVE ;  /* 0x000000000000791b */ /* 0x003fea0003800000 */
.L_x_425:
[----:B------:R-:W-:Y:S01]  /*6b20*/  MOV R9, R8 ;  /* 0x0000000800097202 */ /* 0x000fe20000000f00 */
[----:B------:R-:W-:Y:S06]  /*6b30*/  BRA `(.L_x_426) ;  /* 0xffffffec00187947 */ /* 0x000fec000383ffff */
.L_x_387:
[----:B-12---:R-:W-:Y:S01]  /*6b40*/  HFMA2 R2, -RZ, RZ, 0, 0 ;  /* 0x00000000ff027431 */ /* 0x006fe200000001ff */
[----:B------:R-:W-:Y:S01]  /*6b50*/  BSSY B0, `(.L_x_427) ;  /* 0x0000009000007945 */ /* 0x000fe20003800000 */
[----:B0-----:R-:W-:Y:S02]  /*6b60*/  MOV R28, 0x0 ;  /* 0x00000000001c7802 */ /* 0x001fe40000000f00 */
[----:B------:R-:W-:-:S07]  /*6b70*/  MOV R27, 0xffffffff ;  /* 0xffffffff001b7802 */ /* 0x000fce0000000f00 */
[----:B------:R-:W-:Y:S05]  /*6b80*/  WARPSYNC.COLLECTIVE.ALL `(.L_x_428) ;  /* 0x0000000000147948 */ /* 0x000fea0003c00000 */
[----:B------:R-:W-:-:S04]  /*6b90*/  SHF.L.U32 R28, R28, 0x10, RZ ;  /* 0x000000101c1c7819 */ /* 0x000fc800000006ff */
[----:B------:R-:W-:-:S05]  /*6ba0*/  LOP3.LUT R28, R28, 0xf, R2, 0xf8, !PT ;  /* 0x0000000f1c1c7812 */ /* 0x000fca00078ef802 */
[----:B------:R0:W-:Y:S02]  /*6bb0*/  BAR.SYNC.DEFER_BLOCKING R28, R28 ;  /* 0x0000001c0000731d */ /* 0x0001e40000010000 */
[----:B0-----:R-:W-:-:S04]  /*6bc0*/  SHF.R.U32 R28, R28, 0x10, RZ ;  /* 0x000000101c1c7819 */ /* 0x001fc800000016ff */
[----:B------:R-:W-:Y:S05]  /*6bd0*/  ENDCOLLECTIVE ;  /* 0x000000000000791b */ /* 0x000fea0003800000 */
.L_x_428:
[----:B------:R-:W-:Y:S05]  /*6be0*/  BSYNC B0 ;  /* 0x0000000000007941 */ /* 0x000fea0003800000 */
.L_x_427:
[----:B------:R-:W-:Y:S05]  /*6bf0*/  BRA `(.L_x_429) ;  /* 0xffffffec00107947 */ /* 0x000fea000383ffff */
.L_x_403:
[----:B------:R-:W-:Y:S01]  /*6c00*/  HFMA2 R11, -RZ, RZ, 0, 9.5367431640625e-07 ;  /* 0x00000010ff0b7431 */ /* 0x000fe200000001ff */
[----:B------:R-:W-:Y:S01]  /*6c10*/  BSSY B0, `(.L_x_430) ;  /* 0x0000006000007945 */ /* 0x000fe20003800000 */
[----:B------:R-:W-:Y:S02]  /*6c20*/  MOV R12, 0x1f ;  /* 0x0000001f000c7802 */ /* 0x000fe40000000f00 */
[----:B0-----:R-:W-:-:S07]  /*6c30*/  MOV R27, 0xffffffff ;  /* 0xffffffff001b7802 */ /* 0x001fce0000000f00 */
[----:B-12---:R-:W-:Y:S05]  /*6c40*/  WARPSYNC.COLLECTIVE R27, `(.L_x_431) ;  /* 0x000000001b087348 */ /* 0x006fea0003c00000 */
[----:B-1----:R0:W1:Y:S02]  /*6c50*/  SHFL.BFLY P1, R8, R10, R11, R12 ;  /* 0x0c00000b0a087389 */ /* 0x002064000002000c */
[----:B012---:R-:W-:Y:S05]  /*6c60*/  ENDCOLLECTIVE ;  /* 0x000000000000791b */ /* 0x007fea0003800000 */
.L_x_431:
[----:B------:R-:W-:Y:S05]  /*6c70*/  BSYNC B0 ;  /* 0x0000000000007941 */ /* 0x000fea0003800000 */
.L_x_430:
        /* <DEDUP_REMOVED lines=9> */
.L_x_432:
[----:B------:R-:W-:Y:S01]  /*6d10*/  HFMA2 R11, -RZ, RZ, 0, 2.384185791015625e-07 ;  /* 0x00000004ff0b7431 */ /* 0x000fe200000001ff */
[----:B------:R-:W-:-:S05]  /*6d20*/  MOV R0, R8 ;  /* 0x0000000800007202 */ /* 0x000fca0000000f00 */
[----:B------:R-:W-:-:S05]  /*6d30*/  FADD R0, R3, R0 ;  /* 0x0000000003007221 */ /* 0x000fca0000000000 */
[----:B------:R-:W-:-:S07]  /*6d40*/  MOV R10, R0 ;  /* 0x00000000000a7202 */ /* 0x000fce0000000f00 */
[----:B------:R-:W-:Y:S05]  /*6d50*/  WARPSYNC.COLLECTIVE R27, `(.L_x_433) ;  /* 0x000000001b087348 */ /* 0x000fea0003c00000 */
[----:B------:R0:W1:Y:S02]  /*6d60*/  SHFL.BFLY P1, R8, R10, R11, R12 ;  /* 0x0c00000b0a087389 */ /* 0x000064000002000c */
[----:B01----:R-:W-:Y:S05]  /*6d70*/  ENDCOLLECTIVE ;  /* 0x000000000000791b */ /* 0x003fea0003800000 */
.L_x_433:
[----:B------:R-:W-:Y:S01]  /*6d80*/  HFMA2 R11, -RZ, RZ, 0, 1.1920928955078125e-07 ;  /* 0x00000002ff0b7431 */ /* 0x000fe200000001ff */
[----:B------:R-:W-:-:S05]  /*6d90*/  MOV R5, R8 ;  /* 0x0000000800057202 */ /* 0x000fca0000000f00 */
[----:B------:R-:W-:-:S05]  /*6da0*/  FADD R5, R0, R5 ;  /* 0x0000000500057221 */ /* 0x000fca0000000000 */
[----:B------:R-:W-:-:S07]  /*6db0*/  MOV R10, R5 ;  /* 0x00000005000a7202 */ /* 0x000fce0000000f00 */
[----:B------:R-:W-:Y:S05]  /*6dc0*/  WARPSYNC.COLLECTIVE R27, `(.L_x_434) ;  /* 0x000000001b087348 */ /* 0x000fea0003c00000 */
[----:B------:R0:W1:Y:S02]  /*6dd0*/  SHFL.BFLY P1, R8, R10, R11, R12 ;  /* 0x0c00000b0a087389 */ /* 0x000064000002000c */
[----:B01----:R-:W-:Y:S05]  /*6de0*/  ENDCOLLECTIVE ;  /* 0x000000000000791b */ /* 0x003fea0003800000 */
.L_x_434:
[----:B------:R-:W-:Y:S01]  /*6df0*/  HFMA2 R11, -RZ, RZ, 0, 5.9604644775390625e-08 ;  /* 0x00000001ff0b7431 */ /* 0x000fe200000001ff */
[----:B------:R-:W-:-:S05]  /*6e00*/  MOV R2, R8 ;  /* 0x0000000800027202 */ /* 0x000fca0000000f00 */
[----:B------:R-:W-:-:S05]  /*6e10*/  FADD R4, R5, R2 ;  /* 0x0000000205047221 */ /* 0x000fca0000000000 */
[----:B------:R-:W-:-:S07]  /*6e20*/  MOV R10, R4 ;  /* 0x00000004000a7202 */ /* 0x000fce0000000f00 */
[----:B------:R-:W-:Y:S05]  /*6e30*/  WARPSYNC.COLLECTIVE R27, `(.L_x_435) ;  /* 0x000000001b087348 */ /* 0x000fea0003c00000 */
[----:B------:R0:W1:Y:S02]  /*6e40*/  SHFL.BFLY P1, R8, R10, R11, R12 ;  /* 0x0c00000b0a087389 */ /* 0x000064000002000c */
[----:B01----:R-:W-:Y:S05]  /*6e50*/  ENDCOLLECTIVE ;  /* 0x000000000000791b */ /* 0x003fea0003800000 */
.L_x_435:
[----:B------:R-:W-:Y:S01]  /*6e60*/  MOV R7, R8 ;  /* 0x0000000800077202 */ /* 0x000fe20000000f00 */
[----:B------:R-:W-:Y:S06]  /*6e70*/  BRA `(.L_x_436) ;  /* 0xfffffff4004c7947 */ /* 0x000fec000383ffff */
        .weak           $__internal_5_$__cuda_sm20_rcp_rn_f32_slowpath
        .type           $__internal_5_$__cuda_sm20_rcp_rn_f32_slowpath,@function
        .size           $__internal_5_$__cuda_sm20_rcp_rn_f32_slowpath,($__internal_6_$__cuda_sm20_sqrt_rn_f32_slowpath - $__internal_5_$__cuda_sm20_rcp_rn_f32_slowpath)
$__internal_5_$__cuda_sm20_rcp_rn_f32_slowpath:
[----:B------:R-:W-:Y:S01]  /*6e80*/  SHF.L.U32 R43, R0, 0x1, RZ ;  /* 0x00000001002b7819 */ /* 0x000fe200000006ff */
[----:B------:R-:W-:Y:S03]  /*6e90*/  BSSY.RECONVERGENT B4, `(.L_x_437) ;  /* 0x0000030000047945 */ /* 0x000fe60003800200 */
[----:B------:R-:W-:-:S04]  /*6ea0*/  SHF.R.U32.HI R43, RZ, 0x18, R43 ;  /* 0x00000018ff2b7819 */ /* 0x000fc8000001162b */
[----:B------:R-:W-:-:S13]  /*6eb0*/  ISETP.NE.U32.AND P0, PT, R43, RZ, PT ;  /* 0x000000ff2b00720c */ /* 0x000fda0003f05070 */
[----:B------:R-:W-:Y:S05]  /*6ec0*/  @P0 BRA `(.L_x_438) ;  /* 0x0000000000280947 */ /* 0x000fea0003800000 */
[----:B------:R-:W-:-:S04]  /*6ed0*/  SHF.L.U32 R43, R0, 0x1, RZ ;  /* 0x00000001002b7819 */ /* 0x000fc800000006ff */
[----:B------:R-:W-:-:S13]  /*6ee0*/  ISETP.NE.AND P0, PT, R43, RZ, PT ;  /* 0x000000ff2b00720c */ /* 0x000fda0003f05270 */
[----:B------:R-:W-:Y:S01]  /*6ef0*/  @P0 FFMA R44, R0, 1.84467440737095516160e+19, RZ ;  /* 0x5f800000002c0823 */ /* 0x000fe200000000ff */
[----:B------:R-:W-:Y:S08]  /*6f00*/  @!P0 MUFU.RCP R45, R0 ;  /* 0x00000000002d8308 */ /* 0x000ff00000001000 */
[----:B------:R-:W0:Y:S02]  /*6f10*/  @P0 MUFU.RCP R43, R44 ;  /* 0x0000002c002b0308 */ /* 0x000e240000001000 */
[----:B0-----:R-:W-:-:S04]  /*6f20*/  @P0 FFMA R46, R44, R43, -1 ;  /* 0xbf8000002c2e0423 */ /* 0x001fc8000000002b */
[----:B------:R-:W-:-:S04]  /*6f30*/  @P0 FADD.FTZ R46, -R46, -RZ ;  /* 0x800000ff2e2e0221 */ /* 0x000fc80000010100 */
[----:B------:R-:W-:-:S04]  /*6f40*/  @P0 FFMA R46, R43, R46, R43 ;  /* 0x0000002e2b2e0223 */ /* 0x000fc8000000002b */
[----:B------:R-:W-:Y:S01]  /*6f50*/  @P0 FFMA R45, R46, 1.84467440737095516160e+19, RZ ;  /* 0x5f8000002e2d0823 */ /* 0x000fe200000000ff */
[----:B------:R-:W-:Y:S06]  /*6f60*/  BRA `(.L_x_439) ;  /* 0x0000000000887947 */ /* 0x000fec0003800000 */
.L_x_438:
        /* <DEDUP_REMOVED lines=33> */
.L_x_440:
[----:B------:R0:W1:Y:S02]  /*7180*/  MUFU.RCP R45, R0 ;  /* 0x00000000002d7308 */ /* 0x0000640000001000 */
.L_x_439:
[----:B------:R-:W-:Y:S05]  /*7190*/  BSYNC.RECONVERGENT B4 ;  /* 0x0000000000047941 */ /* 0x000fea0003800200 */
.L_x_437:
[----:B------:R-:W-:Y:S01]  /*71a0*/  HFMA2 R47, -RZ, RZ, 0, 0 ;  /* 0x00000000ff2f7431 */ /* 0x000fe200000001ff */
[----:B------:R-:W-:-:S04]  /*71b0*/  MOV R46, R2 ;  /* 0x00000002002e7202 */ /* 0x000fc80000000f00 */
[----:B01----:R-:W-:Y:S05]  /*71c0*/  RET.REL.NODEC R46 `(ultimate_md_step) ;  /* 0xffffff8c2e8c7950 */ /* 0x003fea0003c3ffff */
        .weak           $__internal_6_$__cuda_sm20_sqrt_rn_f32_slowpath
        .type           $__internal_6_$__cuda_sm20_sqrt_rn_f32_slowpath,@function
        .size           $__internal_6_$__cuda_sm20_sqrt_rn_f32_slowpath,($__internal_7_$__cuda_sm3x_div_rn_noftz_f32_slowpath - $__internal_6_$__cuda_sm20_sqrt_rn_f32_slowpath)
$__internal_6_$__cuda_sm20_sqrt_rn_f32_slowpath:
        /* <DEDUP_REMOVED lines=10> */
[----:B------:R-:W-:Y:S01]  /*7270*/  @P0 FFMA R47, R43, 1.84467440737095516160e+19, RZ ;  /* 0x5f8000002b2f0823 */ /* 0x000fe200000000ff */
[----:B------:R-:W-:-:S03]  /*7280*/  @!P0 MOV R48, R43 ;  /* 0x0000002b00308202 */ /* 0x000fc60000000f00 */
[----:B------:R-:W0:Y:S02]  /*7290*/  @P0 MUFU.RSQ R44, R47 ;  /* 0x0000002f002c0308 */ /* 0x000e240000001400 */
[----:B0-----:R-:W-:Y:S01]  /*72a0*/  @P0 FMUL.FTZ R46, R47, R44 ;  /* 0x0000002c2f2e0220 */ /* 0x001fe20000410000 */
[----:B------:R-:W-:-:S03]  /*72b0*/  @P0 FMUL.FTZ R44, R44, 0.5 ;  /* 0x3f0000002c2c0820 */ /* 0x000fc60000410000 */
[----:B------:R-:W-:-:S04]  /*72c0*/  @P0 FADD.FTZ R45, -R46, -RZ ;  /* 0x800000ff2e2d0221 */ /* 0x000fc80000010100 */
[----:B------:R-:W-:-:S04]  /*72d0*/  @P0 FFMA R45, R46, R45, R47 ;  /* 0x0000002d2e2d0223 */ /* 0x000fc8000000002f */
[----:B------:R-:W-:-:S04]  /*72e0*/  @P0 FFMA R44, R45, R44, R46 ;  /* 0x0000002c2d2c0223 */ /* 0x000fc8000000002e */
[----:B------:R-:W-:-:S07]  /*72f0*/  @P0 FMUL.FTZ R48, R44, 2.3283064365386962891e-10 ;  /* 0x2f8000002c300820 */ /* 0x000fce0000410000 */
.L_x_441:
[----:B------:R-:W-:Y:S01]  /*7300*/  HFMA2 R45, -RZ, RZ, 0, 0 ;  /* 0x00000000ff2d7431 */ /* 0x000fe200000001ff */
[----:B------:R-:W-:-:S04]  /*7310*/  MOV R44, R2 ;  /* 0x00000002002c7202 */ /* 0x000fc80000000f00 */
[----:B------:R-:W-:Y:S05]  /*7320*/  RET.REL.NODEC R44 `(ultimate_md_step) ;  /* 0xffffff8c2c347950 */ /* 0x000fea0003c3ffff */
        .weak           $__internal_7_$__cuda_sm3x_div_rn_noftz_f32_slowpath
        .type           $__internal_7_$__cuda_sm3x_div_rn_noftz_f32_slowpath,@function
        .size           $__internal_7_$__cuda_sm3x_div_rn_noftz_f32_slowpath,(.L_x_562 - $__internal_7_$__cuda_sm3x_div_rn_noftz_f32_slowpath)
$__internal_7_$__cuda_sm3x_div_rn_noftz_f32_slowpath:
        /* <DEDUP_REMOVED lines=34> */
.L_x_443:
[----:B------:R-:W-:Y:S01]  /*7550*/  LEA R48, R40, 0xc0800000, 0x17 ;  /* 0xc080000028307811 */ /* 0x000fe200078eb8ff */
[----:B------:R-:W-:Y:S01]  /*7560*/  BSSY.RECONVERGENT B4, `(.L_x_448) ;  /* 0x0000036000047945 */ /* 0x000fe20003800200 */
[----:B------:R-:W-:Y:S02]  /*7570*/  IADD3 R45, PT, PT, R44, -0x7f, RZ ;  /* 0xffffff812c2d7810 */ /* 0x000fe40007ffe0ff */
[----:B------:R-:W-:-:S03]  /*7580*/  IADD3 R48, PT, PT, -R48, R43, RZ ;  /* 0x0000002b30307210 */ /* 0x000fc60007ffe1ff */
[C---:B------:R-:W-:Y:S01]  /*7590*/  IMAD R2, R45.reuse, -0x800000, R2 ;  /* 0xff8000002d027824 */ /* 0x040fe200078e0202 */
[----:B------:R-:W0:Y:S01]  /*75a0*/  MUFU.RCP R46, R48 ;  /* 0x00000030002e7308 */ /* 0x000e220000001000 */
[----:B------:R-:W-:Y:S01]  /*75b0*/  FADD.FTZ R43, -R48, -RZ ;  /* 0x800000ff302b7221 */ /* 0x000fe20000010100 */
[----:B------:R-:W-:-:S04]  /*75c0*/  IADD3 R45, PT, PT, R45, 0x7f, -R40 ;  /* 0x0000007f2d2d7810 */ /* 0x000fc80007ffe828 */
[----:B------:R-:W-:Y:S01]  /*75d0*/  IADD3 R45, PT, PT, R45, R42, RZ ;  /* 0x0000002a2d2d7210 */ /* 0x000fe20007ffe0ff */
        /* <DEDUP_REMOVED lines=23> */
[----:B------:R-:W-:Y:S02]  /*7750*/  IADD3 R43, PT, PT, R40, 0x20, RZ ;  /* 0x00000020282b7810 */ /* 0x000fe40007ffe0ff */
[----:B------:R-:W-:Y:S02]  /*7760*/  LOP3.LUT R42, R42, 0x7fffff, RZ, 0xc0, !PT ;  /* 0x007fffff2a2a7812 */ /* 0x000fe400078ec0ff */
[----:B------:R-:W-:Y:S02]  /*7770*/  ISETP.NE.AND P2, PT, R40, RZ, PT ;  /* 0x000000ff2800720c */ /* 0x000fe40003f45270 */
        /* <DEDUP_REMOVED lines=16> */
.L_x_450:
[----:B------:R-:W-:-:S04]  /*7880*/  LOP3.LUT R2, R2, 0x80000000, RZ, 0xc0, !PT ;  /* 0x8000000002027812 */ /* 0x000fc800078ec0ff */
[----:B------:R-:W-:Y:S01]  /*7890*/  LOP3.LUT R2, R2, 0x7f800000, RZ, 0xfc, !PT ;  /* 0x7f80000002027812 */ /* 0x000fe200078efcff */
[----:B------:R-:W-:Y:S06]  /*78a0*/  BRA `(.L_x_451) ;  /* 0x0000000000047947 */ /* 0x000fec0003800000 */
.L_x_449:
[----:B------:R-:W-:-:S07]  /*78b0*/  LEA R2, R45, R2, 0x17 ;  /* 0x000000022d027211 */ /* 0x000fce00078eb8ff */
.L_x_451:
[----:B------:R-:W-:Y:S05]  /*78c0*/  BSYNC.RECONVERGENT B4 ;  /* 0x0000000000047941 */ /* 0x000fea0003800200 */
.L_x_448:
[----:B------:R-:W-:Y:S05]  /*78d0*/  BRA `(.L_x_452) ;  /* 0x0000000000207947 */ /* 0x000fea0003800000 */
.L_x_447:
[----:B------:R-:W-:-:S04]  /*78e0*/  LOP3.LUT R2, R43, 0x80000000, R2, 0x48, !PT ;  /* 0x800000002b027812 */ /* 0x000fc800078e4802 */
[----:B------:R-:W-:Y:S01]  /*78f0*/  LOP3.LUT R2, R2, 0x7f800000, RZ, 0xfc, !PT ;  /* 0x7f80000002027812 */ /* 0x000fe200078efcff */
[----:B------:R-:W-:Y:S06]  /*7900*/  BRA `(.L_x_452) ;  /* 0x0000000000147947 */ /* 0x000fec0003800000 */
.L_x_446:
[----:B------:R-:W-:Y:S01]  /*7910*/  LOP3.LUT R2, R43, 0x80000000, R2, 0x48, !PT ;  /* 0x800000002b027812 */ /* 0x000fe200078e4802 */
[----:B------:R-:W-:Y:S06]  /*7920*/  BRA `(.L_x_452) ;  /* 0x00000000000c7947 */ /* 0x000fec0003800000 */
.L_x_445:
[----:B------:R-:W0:Y:S01]  /*7930*/  MUFU.RSQ R2, -QNAN ;  /* 0xffc0000000027908 */ /* 0x000e220000001400 */
[----:B------:R-:W-:Y:S05]  /*7940*/  BRA `(.L_x_452) ;  /* 0x0000000000047947 */ /* 0x000fea0003800000 */
.L_x_444:
[----:B------:R-:W-:-:S07]  /*7950*/  FADD.FTZ R2, R2, R43 ;  /* 0x0000002b02027221 */ /* 0x000fce0000010000 */
.L_x_452:
[----:B------:R-:W-:Y:S05]  /*7960*/  BSYNC.RECONVERGENT B3 ;  /* 0x0000000000037941 */ /* 0x000fea0003800200 */
.L_x_442:
[----:B------:R-:W-:Y:S01]  /*7970*/  HFMA2 R43, -RZ, RZ, 0, 0 ;  /* 0x00000000ff2b7431 */ /* 0x000fe200000001ff */
[----:B------:R-:W-:-:S04]  /*7980*/  MOV R42, R38 ;  /* 0x00000026002a7202 */ /* 0x000fc80000000f00 */
[----:B0-----:R-:W-:Y:S05]  /*7990*/  RET.REL.NODEC R42 `(ultimate_md_step) ;  /* 0xffffff842a987950 */ /* 0x001fea0003c3ffff */
.L_x_453:
        /* <DEDUP_REMOVED lines=14> */
.L_x_562:


//--------------------- .text._Z23multi_gpu_domain_forcesPKfS0_PfS0_S0_ii --------------------------
	.section	.text._Z23multi_gpu_domain_forcesPKfS0_PfS0_S0_ii,"ax",@progbits
	.align	128
        .global         _Z23multi_gpu_domain_forcesPKfS0_PfS0_S0_ii
        .type           _Z23multi_gpu_domain_forcesPKfS0_PfS0_S0_ii,@function
        .size           _Z23multi_gpu_domain_forcesPKfS0_PfS0_S0_ii,(.L_x_565 - _Z23multi_gpu_domain_forcesPKfS0_PfS0_S0_ii)
        .other          _Z23multi_gpu_domain_forcesPKfS0_PfS0_S0_ii,@"STO_CUDA_ENTRY STV_DEFAULT"
_Z23multi_gpu_domain_forcesPKfS0_PfS0_S0_ii:
.text._Z23multi_gpu_domain_forcesPKfS0_PfS0_S0_ii:
        /* <DEDUP_REMOVED lines=10> */
[----:B------:R-:W-:-:S06]  /*00a0*/  LEA R5, R4, R4, 0x1 ;  /* 0x0000000404057211 */ /* 0x000fcc00078e08ff */
[----:B------:R-:W2:Y:S08]  /*00b0*/  LDC.64 R14, c[0x0][0x398] ;  /* 0x0000e600ff0e7b82 */ /* 0x000eb00000000a00 */
[----:B------:R-:W3:Y:S01]  /*00c0*/  LDC.64 R16, c[0x0][0x3a0] ;  /* 0x0000e800ff107b82 */ /* 0x000ee20000000a00 */
[----:B0-----:R-:W-:-:S05]  /*00d0*/  IMAD.WIDE R2, R5, 0x4, R2 ;  /* 0x0000000405027825 */ /* 0x001fca00078e0202 */
[----:B-1----:R0:W5:Y:S01]  /*00e0*/  LDG.E.CONSTANT R6, desc[UR12][R2.64] ;  /* 0x0000000c02067981 */ /* 0x002162000c1e9900 */
[----:B--2---:R-:W-:-:S03]  /*00f0*/  IMAD.WIDE R14, R4, 0x4, R14 ;  /* 0x00000004040e7825 */ /* 0x004fc600078e020e */
[----:B------:R0:W5:Y:S04]  /*0100*/  LDG.E.CONSTANT R7, desc[UR12][R2.64+0x4] ;  /* 0x0000040c02077981 */ /* 0x000168000c1e9900 */
[----:B------:R0:W5:Y:S01]  /*0110*/  LDG.E.CONSTANT R8, desc[UR12][R2.64+0x8] ;  /* 0x0000080c02087981 */ /* 0x000162000c1e9900 */
[----:B---3--:R-:W-:-:S03]  /*0120*/  IMAD.WIDE R16, R4, 0x4, R16 ;  /* 0x0000000404107825 */ /* 0x008fc600078e0210 */
[----:B------:R0:W5:Y:S04]  /*0130*/  LDG.E.CONSTANT R9, desc[UR12][R14.64] ;  /* 0x0000000c0e097981 */ /* 0x000168000c1e9900 */
[----:B------:R0:W5:Y:S01]  /*0140*/  LDG.E.CONSTANT R10, desc[UR12][R16.64] ;  /* 0x0000000c100a7981 */ /* 0x000162000c1e9900 */
[----:B------:R-:W-:Y:S01]  /*0150*/  UISETP.GE.AND UP0, UPT, UR4, 0x1, UPT ;  /* 0x000000010400788c */ /* 0x000fe2000bf06270 */
[----:B------:R-:W-:Y:S01]  /*0160*/  HFMA2 R11, -RZ, RZ, 0, 0 ;  /* 0x00000000ff0b7431 */ /* 0x000fe200000001ff */
[----:B------:R-:W-:-:S07]  /*0170*/  CS2R R12, SRZ ;  /* 0x00000000000c7805 */ /* 0x000fce000001ff00 */
[----:B0-----:R-:W-:Y:S05]  /*0180*/  BRA.U !UP0, `(.L_x_454) ;  /* 0x0000001108387547 */ /* 0x001fea000b800000 */
[----:B------:R-:W-:Y:S01]  /*0190*/  UISETP.NE.AND UP0, UPT, UR4, 0x1, UPT ;  /* 0x000000010400788c */ /* 0x000fe2000bf05270 */
[----:B------:R-:W-:Y:S02]  /*01a0*/  CS2R R12, SRZ ;  /* 0x00000000000c7805 */ /* 0x000fe4000001ff00 */
[----:B------:R-:W-:Y:S02]  /*01b0*/  MOV R15, RZ ;  /* 0x000000ff000f7202 */ /* 0x000fe40000000f00 */
[----:B------:R-:W-:-:S04]  /*01c0*/  MOV R11, RZ ;  /* 0x000000ff000b7202 */ /* 0x000fc80000000f00 */
[----:B------:R-:W-:Y:S05]  /*01d0*/  BRA.U !UP0, `(.L_x_455) ;  /* 0x0000000908cc7547 */ /* 0x000fea000b800000 */
[----:B------:R-:W0:Y:S01]  /*01e0*/  LDCU.64 UR8, c[0x0][0x398] ;  /* 0x00007300ff0877ac */ /* 0x000e220008000a00 */
[----:B------:R-:W1:Y:S01]  /*01f0*/  LDC.64 R16, c[0x0][0x380] ;  /* 0x0000e000ff107b82 */ /* 0x000e620000000a00 */
[----:B------:R-:W-:Y:S01]  /*0200*/  HFMA2 R23, -RZ, RZ, 0, 0 ;  /* 0x00000000ff177431 */ /* 0x000fe200000001ff */
[----:B------:R-:W-:Y:S01]  /*0210*/  IADD3 R14, PT, PT, -R4, RZ, RZ ;  /* 0x000000ff040e7210 */ /* 0x000fe20007ffe1ff */
[----:B------:R-:W2:Y:S01]  /*0220*/  LDCU.64 UR10, c[0x0][0x3a0] ;  /* 0x00007400ff0a77ac */ /* 0x000ea20008000a00 */
[----:B------:R-:W-:Y:S01]  /*0230*/  MOV R13, RZ ;  /* 0x000000ff000d7202 */ /* 0x000fe20000000f00 */
[----:B------:R-:W-:-:S06]  /*0240*/  ULOP3.LUT UR4, UR4, 0x7ffffffe, URZ, 0xc0, !UPT ;  /* 0x7ffffffe04047892 */ /* 0x000fcc000f8ec0ff */
[----:B------:R-:W-:Y:S01]  /*0250*/  MOV R15, UR4 ;  /* 0x00000004000f7c02 */ /* 0x000fe20008000f00 */
[----:B------:R-:W-:Y:S01]  /*0260*/  UMOV UR4, URZ ;  /* 0x000000ff00047c82 */ /* 0x000fe20008000000 */
[----:B0-----:R-:W-:-:S04]  /*0270*/  UIADD3 UR7, UP0, UPT, UR8, 0x4, URZ ;  /* 0x0000000408077890 */ /* 0x001fc8000ff1e0ff */
[----:B------:R-:W-:Y:S02]  /*0280*/  UIADD3.X UR8, UPT, UPT, URZ, UR9, URZ, UP0, !UPT ;  /* 0x00000009ff087290 */ /* 0x000fe400087fe4ff */
[----:B--2---:R-:W-:Y:S01]  /*0290*/  UIADD3 UR5, UP0, UPT, UR10, 0x4, URZ ;  /* 0x000000040a057890 */ /* 0x004fe2000ff1e0ff */
[----:B------:R-:W-:Y:S01]  /*02a0*/  MOV R18, UR7 ;  /* 0x0000000700127c02 */ /* 0x000fe20008000f00 */
[----:B------:R-:W0:Y:S02]  /*02b0*/  LDCU UR9, c[0x3][0x10] ;  /* 0x00c00200ff0977ac */ /* 0x000e240008000800 */
[----:B------:R-:W-:Y:S01]  /*02c0*/  MOV R19, UR8 ;  /* 0x0000000800137c02 */ /* 0x000fe20008000f00 */
[----:B------:R-:W-:Y:S01]  /*02d0*/  UIADD3.X UR6, UPT, UPT, URZ, UR11, URZ, UP0, !UPT ;  /* 0x0000000bff067290 */ /* 0x000fe200087fe4ff */
[----:B------:R-:W-:-:S05]  /*02e0*/  MOV R20, UR5 ;  /* 0x0000000500147c02 */ /* 0x000fca0008000f00 */
[----:B------:R-:W-:-:S07]  /*02f0*/  MOV R21, UR6 ;  /* 0x0000000600157c02 */ /* 0x000fce0008000f00 */
.L_x_476:
[----:B------:R-:W-:Y:S01]  /*0300*/  ISETP.NE.AND P0, PT, R14, RZ, PT ;  /* 0x000000ff0e00720c */ /* 0x000fe20003f05270 */
[----:B------:R-:W-:-:S12]  /*0310*/  BSSY.RECONVERGENT B2, `(.L_x_456) ;  /* 0x0000049000027945 */ /* 0x000fd80003800200 */
[----:B------:R-:W-:Y:S05]  /*0320*/  @!P0 BRA `(.L_x_457) ;  /* 0x00000004001c8947 */ /* 0x000fea0003800000 */
[----:B-1----:R-:W-:-:S05]  /*0330*/  IMAD.WIDE.U32 R2, R23, 0x4, R16 ;  /* 0x0000000417027825 */ /* 0x002fca00078e0010 */
[----:B------:R-:W2:Y:S04]  /*0340*/  LDG.E.CONSTANT R0, desc[UR12][R2.64+0x4] ;  /* 0x0000040c02007981 */ /* 0x000ea8000c1e9900 */
[----:B------:R-:W3:Y:S04]  /*0350*/  LDG.E.CONSTANT R27, desc[UR12][R2.64] ;  /* 0x0000000c021b7981 */ /* 0x000ee8000c1e9900 */
[----:B------:R-:W4:Y:S01]  /*0360*/  LDG.E.CONSTANT R29, desc[UR12][R2.64+0x8] ;  /* 0x0000080c021d7981 */ /* 0x000f22000c1e9900 */
[----:B--2--5:R-:W-:Y:S01]  /*0370*/  FADD R25, -R7, R0 ;  /* 0x0000000007197221 */ /* 0x024fe20000000100 */
[----:B---3--:R-:W-:-:S03]  /*0380*/  FADD R28, -R6, R27 ;  /* 0x0000001b061c7221 */ /* 0x008fc60000000100 */
[----:B------:R-:W-:Y:S01]  /*0390*/  FMUL R27, R25, R25 ;  /* 0x00000019191b7220 */ /* 0x000fe20000400000 */
[----:B----4-:R-:W-:-:S03]  /*03a0*/  FADD R26, -R8, R29 ;  /* 0x0000001d081a7221 */ /* 0x010fc60000000100 */
[----:B------:R-:W-:-:S04]  /*03b0*/  FFMA R27, R28, R28, R27 ;  /* 0x0000001c1c1b7223 */ /* 0x000fc8000000001b */
[----:B------:R-:W-:-:S05]  /*03c0*/  FFMA R33, R26, R26, R27 ;  /* 0x0000001a1a217223 */ /* 0x000fca000000001b */
[----:B------:R-:W-:-:S04]  /*03d0*/  FSETP.GT.AND P0, PT, R33, 0.0099999997764825820923, PT ;  /* 0x3c23d70a2100780b */ /* 0x000fc80003f04000 */
[----:B0-----:R-:W-:-:S13]  /*03e0*/  FSETP.GEU.OR P0, PT, R33, UR9, !P0 ;  /* 0x0000000921007c0b */ /* 0x001fda000c70e400 */
        /* <DEDUP_REMOVED lines=13> */
[----:B------:R-:W-:Y:S05]  /*04c0*/  CALL.REL.NOINC `($__internal_9_$__cuda_sm20_sqrt_rn_f32_slowpath) ;  /* 0x00000028005c7944 */ /* 0x000fea0003c00000 */
[----:B------:R-:W-:Y:S05]  /*04d0*/  BRA `(.L_x_460) ;  /* 0x0000000000107947 */ /* 0x000fea0003800000 */
.L_x_459:
[----:B------:R-:W-:Y:S01]  /*04e0*/  FMUL.FTZ R35, R22, R3 ;  /* 0x0000000316237220 */ /* 0x000fe20000410000 */
[----:B------:R-:W-:-:S03]  /*04f0*/  FMUL.FTZ R2, R3, 0.5 ;  /* 0x3f00000003027820 */ /* 0x000fc60000410000 */
[----:B------:R-:W-:-:S04]  /*0500*/  FFMA R0, -R35, R35, R22 ;  /* 0x0000002323007223 */ /* 0x000fc80000000116 */
[----:B------:R-:W-:-:S07]  /*0510*/  FFMA R35, R0, R2, R35 ;  /* 0x0000000200237223 */ /* 0x000fce0000000023 */
.L_x_460:
[----:B------:R-:W-:Y:S05]  /*0520*/  BSYNC.RECONVERGENT B0 ;  /* 0x0000000000007941 */ /* 0x000fea0003800200 */
.L_x_458:
        /* <DEDUP_REMOVED lines=10> */
[----:B------:R-:W-:-:S07]  /*05d0*/  MOV R22, 0x5f0 ;  /* 0x000005f000167802 */ /* 0x000fce0000000f00 */
[----:B------:R-:W-:Y:S05]  /*05e0*/  CALL.REL.NOINC `($__internal_8_$__cuda_sm20_rcp_rn_f32_slowpath) ;  /* 0x0000002400407944 */ /* 0x000fea0003c00000 */
[----:B------:R-:W-:Y:S05]  /*05f0*/  BRA `(.L_x_463) ;  /* 0x0000000000107947 */ /* 0x000fea0003800000 */
.L_x_462:
[----:B------:R-:W0:Y:S02]  /*0600*/  MUFU.RCP R2, R24 ;  /* 0x0000001800027308 */ /* 0x000e240000001000 */
[----:B0-----:R-:W-:-:S04]  /*0610*/  FFMA R0, R24, R2, -1 ;  /* 0xbf80000018007423 */ /* 0x001fc80000000002 */
[----:B------:R-:W-:-:S04]  /*0620*/  FADD.FTZ R3, -R0, -RZ ;  /* 0x800000ff00037221 */ /* 0x000fc80000010100 */
[----:B------:R-:W-:-:S07]  /*0630*/  FFMA R2, R2, R3, R2 ;  /* 0x0000000302027223 */ /* 0x000fce0000000002 */
.L_x_463:
[----:B------:R-:W-:Y:S05]  /*0640*/  BSYNC.RECONVERGENT B1 ;  /* 0x0000000000017941 */ /* 0x000fea0003800200 */
.L_x_461:
        /* <DEDUP_REMOVED lines=16> */
[----:B------:R-:W-:Y:S05]  /*0750*/  CALL.REL.NOINC `($__internal_10_$__cuda_sm3x_div_rn_noftz_f32_slowpath) ;  /* 0x0000002800107944 */ /* 0x000fea0003c00000 */
.L_x_465:
[----:B------:R-:W-:Y:S05]  /*0760*/  BSYNC.RECONVERGENT B3 ;  /* 0x0000000000037941 */ /* 0x000fea0003800200 */
.L_x_464:
[-C--:B------:R-:W-:Y:S01]  /*0770*/  FFMA R11, R28, R0.reuse, R11 ;  /* 0x000000001c0b7223 */ /* 0x080fe2000000000b */
[-C--:B------:R-:W-:Y:S01]  /*0780*/  FFMA R12, R25, R0.reuse, R12 ;  /* 0x00000000190c7223 */ /* 0x080fe2000000000c */
[----:B------:R-:W-:-:S07]  /*0790*/  FFMA R13, R26, R0, R13 ;  /* 0x000000001a0d7223 */ /* 0x000fce000000000d */
.L_x_457:
[----:B0-----:R-:W-:Y:S05]  /*07a0*/  BSYNC.RECONVERGENT B2 ;  /* 0x0000000000027941 */ /* 0x001fea0003800200 */
.L_x_456:
[----:B------:R-:W-:Y:S01]  /*07b0*/  UIADD3 UR5, UPT, UPT, UR4, 0x1, URZ ;  /* 0x0000000104057890 */ /* 0x000fe2000fffe0ff */
[----:B------:R-:W-:Y:S05]  /*07c0*/  BSSY.RECONVERGENT B2, `(.L_x_466) ;  /* 0x000004b000027945 */ /* 0x000fea0003800200 */
[----:B------:R-:W-:-:S13]  /*07d0*/  ISETP.NE.AND P0, PT, R4, UR5, PT ;  /* 0x0000000504007c0c */ /* 0x000fda000bf05270 */
[----:B------:R-:W-:Y:S05]  /*07e0*/  @!P0 BRA `(.L_x_467) ;  /* 0x0000000400208947 */ /* 0x000fea0003800000 */
[----:B------:R-:W-:-:S05]  /*07f0*/  IADD3 R3, PT, PT, R23, 0x3, RZ ;  /* 0x0000000317037810 */ /* 0x000fca0007ffe0ff */
        /* <DEDUP_REMOVED lines=27> */
.L_x_469:
[----:B------:R-:W-:Y:S01]  /*09b0*/  FMUL.FTZ R35, R22, R3 ;  /* 0x0000000316237220 */ /* 0x000fe20000410000 */
[----:B------:R-:W-:-:S03]  /*09c0*/  FMUL.FTZ R2, R3, 0.5 ;  /* 0x3f00000003027820 */ /* 0x000fc60000410000 */
[----:B------:R-:W-:-:S04]  /*09d0*/  FFMA R0, -R35, R35, R22 ;  /* 0x0000002323007223 */ /* 0x000fc80000000116 */
[----:B------:R-:W-:-:S07]  /*09e0*/  FFMA R35, R0, R2, R35 ;  /* 0x0000000200237223 */ /* 0x000fce0000000023 */
.L_x_470:
[----:B------:R-:W-:Y:S05]  /*09f0*/  BSYNC.RECONVERGENT B0 ;  /* 0x0000000000007941 */ /* 0x000fea0003800200 */
.L_x_468:
        /* <DEDUP_REMOVED lines=13> */
.L_x_472:
[----:B------:R-:W0:Y:S02]  /*0ad0*/  MUFU.RCP R2, R24 ;  /* 0x0000001800027308 */ /* 0x000e240000001000 */
[----:B0-----:R-:W-:-:S04]  /*0ae0*/  FFMA R0, R24, R2, -1 ;  /* 0xbf80000018007423 */ /* 0x001fc80000000002 */
[----:B------:R-:W-:-:S04]  /*0af0*/  FADD.FTZ R3, -R0, -RZ ;  /* 0x800000ff00037221 */ /* 0x000fc80000010100 */
[----:B------:R-:W-:-:S07]  /*0b00*/  FFMA R2, R2, R3, R2 ;  /* 0x0000000302027223 */ /* 0x000fce0000000002 */
.L_x_473:
[----:B------:R-:W-:Y:S05]  /*0b10*/  BSYNC.RECONVERGENT B1 ;  /* 0x0000000000017941 */ /* 0x000fea0003800200 */
.L_x_471:
        /* <DEDUP_REMOVED lines=17> */
.L_x_475:
[----:B------:R-:W-:Y:S05]  /*0c30*/  BSYNC.RECONVERGENT B3 ;  /* 0x0000000000037941 */ /* 0x000fea0003800200 */
.L_x_474:
[-C--:B------:R-:W-:Y:S01]  /*0c40*/  FFMA R11, R28, R0.reuse, R11 ;  /* 0x000000001c0b7223 */ /* 0x080fe2000000000b */
[-C--:B------:R-:W-:Y:S01]  /*0c50*/  FFMA R12, R25, R0.reuse, R12 ;  /* 0x00000000190c7223 */ /* 0x080fe2000000000c */
[----:B------:R-:W-:-:S07]  /*0c60*/  FFMA R13, R26, R0, R13 ;  /* 0x000000001a0d7223 */ /* 0x000fce000000000d */
.L_x_467:
[----:B------:R-:W-:Y:S05]  /*0c70*/  BSYNC.RECONVERGENT B2 ;  /* 0x0000000000027941 */ /* 0x000fea0003800200 */
.L_x_466:
[----:B------:R-:W-:Y:S01]  /*0c80*/  UIADD3 UR4, UPT, UPT, UR4, 0x2, URZ ;  /* 0x0000000204047890 */ /* 0x000fe2000fffe0ff */
[----:B------:R-:W-:Y:S02]  /*0c90*/  IADD3 R18, P1, PT, R18, 0x8, RZ ;  /* 0x0000000812127810 */ /* 0x000fe40007f3e0ff */
[----:B------:R-:W-:Y:S02]  /*0ca0*/  IADD3 R20, P2, PT, R20, 0x8, RZ ;  /* 0x0000000814147810 */ /* 0x000fe40007f5e0ff */
[----:B------:R-:W-:Y:S02]  /*0cb0*/  IADD3.X R19, PT, PT, RZ, R19, RZ, P1, !PT ;  /* 0x00000013ff137210 */ /* 0x000fe40000ffe4ff */
[----:B------:R-:W-:Y:S02]  /*0cc0*/  ISETP.NE.AND P0, PT, R15, UR4, PT ;  /* 0x000000040f007c0c */ /* 0x000fe4000bf05270 */
[----:B------:R-:W-:Y:S02]  /*0cd0*/  IADD3.X R21, PT, PT, RZ, R21, RZ, P2, !PT ;  /* 0x00000015ff157210 */ /* 0x000fe400017fe4ff */
[----:B------:R-:W-:-:S02]  /*0ce0*/  IADD3 R23, PT, PT, R23, 0x6, RZ ;  /* 0x0000000617177810 */ /* 0x000fc40007ffe0ff */
[----:B------:R-:W-:-:S07]  /*0cf0*/  IADD3 R14, PT, PT, R14, 0x2, RZ ;  /* 0x000000020e0e7810 */ /* 0x000fce0007ffe0ff */
[----:B------:R-:W-:Y:S05]  /*0d00*/  @P0 BRA `(.L_x_476) ;  /* 0xfffffff4007c0947 */ /* 0x000fea000383ffff */
.L_x_455:
[----:B------:R-:W0:Y:S01]  /*0d10*/  LDC R0, c[0x0][0x3a8] ;  /* 0x0000ea00ff007b82 */ /* 0x000e220000000800 */
[----:B------:R-:W-:Y:S01]  /*0d20*/  ISETP.NE.AND P0, PT, R15, R4, PT ;  /* 0x000000040f00720c */ /* 0x000fe20003f05270 */
[----:B------:R-:W-:Y:S01]  /*0d30*/  BSSY.RECONVERGENT B2, `(.L_x_454) ;  /* 0x0000053000027945 */ /* 0x000fe20003800200 */
[----:B0-----:R-:W-:-:S04]  /*0d40*/  LOP3.LUT R0, R0, 0x1, RZ, 0xc0, !PT ;  /* 0x0000000100007812 */ /* 0x001fc800078ec0ff */
[----:B------:R-:W-:-:S13]  /*0d50*/  ISETP.NE.U32.OR P0, PT, R0, 0x1, !P0 ;  /* 0x000000010000780c */ /* 0x000fda0004705470 */
[----:B------:R-:W-:Y:S05]  /*0d60*/  @P0 BRA `(.L_x_477) ;  /* 0x00000004003c0947 */ /* 0x000fea0003800000 */
[----:B------:R-:W0:Y:S01]  /*0d70*/  LDC.64 R2, c[0x0][0x380] ;  /* 0x0000e000ff027b82 */ /* 0x000e220000000a00 */
[----:B-1----:R-:W-:Y:S01]  /*0d80*/  LEA R17, R15, R15, 0x1 ;  /* 0x0000000f0f117211 */ /* 0x002fe200078e08ff */
[----:B------:R-:W1:Y:S04]  /*0d90*/  LDCU UR4, c[0x3][0x10] ;  /* 0x00c00200ff0477ac */ /* 0x000e680008000800 */
[----:B0-----:R-:W-:-:S05]  /*0da0*/  IMAD.WIDE.U32 R2, R17, 0x4, R2 ;  /* 0x0000000411027825 */ /* 0x001fca00078e0002 */
        /* <DEDUP_REMOVED lines=29> */
[----:B------:R-:W-:Y:S01]  /*0f80*/  MOV R18, R35 ;  /* 0x0000002300127202 */ /* 0x000fe20000000f00 */
[----:B------:R-:W-:Y:S06]  /*0f90*/  BRA `(.L_x_480) ;  /* 0x0000000000107947 */ /* 0x000fec0003800000 */
.L_x_479:
[----:B------:R-:W-:Y:S01]  /*0fa0*/  FMUL.FTZ R18, R21, R20 ;  /* 0x0000001415127220 */ /* 0x000fe20000410000 */
[----:B------:R-:W-:-:S03]  /*0fb0*/  FMUL.FTZ R0, R20, 0.5 ;  /* 0x3f00000014007820 */ /* 0x000fc60000410000 */
[----:B------:R-:W-:-:S04]  /*0fc0*/  FFMA R3, -R18, R18, R21 ;  /* 0x0000001212037223 */ /* 0x000fc80000000115 */
[----:B------:R-:W-:-:S07]  /*0fd0*/  FFMA R18, R3, R0, R18 ;  /* 0x0000000003127223 */ /* 0x000fce0000000012 */
.L_x_480:
[----:B------:R-:W-:Y:S05]  /*0fe0*/  BSYNC.RECONVERGENT B0 ;  /* 0x0000000000007941 */ /* 0x000fea0003800200 */
.L_x_478:
        /* <DEDUP_REMOVED lines=13> */
.L_x_482:
[----:B------:R-:W0:Y:S02]  /*10c0*/  MUFU.RCP R2, R24 ;  /* 0x0000001800027308 */ /* 0x000e240000001000 */
[----:B0-----:R-:W-:-:S04]  /*10d0*/  FFMA R0, R24, R2, -1 ;  /* 0xbf80000018007423 */ /* 0x001fc80000000002 */
[----:B------:R-:W-:-:S04]  /*10e0*/  FADD.FTZ R3, -R0, -RZ ;  /* 0x800000ff00037221 */ /* 0x000fc80000010100 */
[----:B------:R-:W-:-:S07]  /*10f0*/  FFMA R2, R2, R3, R2 ;  /* 0x0000000302027223 */ /* 0x000fce0000000002 */
.L_x_483:
[----:B------:R-:W-:Y:S05]  /*1100*/  BSYNC.RECONVERGENT B1 ;  /* 0x0000000000017941 */ /* 0x000fea0003800200 */
.L_x_481:
        /* <DEDUP_REMOVED lines=17> */
.L_x_485:
[----:B------:R-:W-:Y:S05]  /*1220*/  BSYNC.RECONVERGENT B3 ;  /* 0x0000000000037941 */ /* 0x000fea0003800200 */
.L_x_484:
[-C--:B------:R-:W-:Y:S01]  /*1230*/  FFMA R11, R14, R0.reuse, R11 ;  /* 0x000000000e0b7223 */ /* 0x080fe2000000000b */
[-C--:B------:R-:W-:Y:S01]  /*1240*/  FFMA R12, R17, R0.reuse, R12 ;  /* 0x00000000110c7223 */ /* 0x080fe2000000000c */
[----:B------:R-:W-:-:S07]  /*1250*/  FFMA R13, R4, R0, R13 ;  /* 0x00000000040d7223 */ /* 0x000fce000000000d */
.L_x_477:
[----:B------:R-:W-:Y:S05]  /*1260*/  BSYNC.RECONVERGENT B2 ;  /* 0x0000000000027941 */ /* 0x000fea0003800200 */
.L_x_454:
[----:B------:R-:W0:Y:S02]  /*1270*/  LDCU UR4, c[0x0][0x3ac] ;  /* 0x00007580ff0477ac */ /* 0x000e240008000800 */
[----:B0-----:R-:W-:-:S09]  /*1280*/  UISETP.GE.AND UP0, UPT, UR4, 0x1, UPT ;  /* 0x000000010400788c */ /* 0x001fd2000bf06270 */
[----:B------:R-:W-:Y:S05]  /*1290*/  BRA.U !UP0, `(.L_x_486) ;  /* 0x0000001508fc7547 */ /* 0x000fea000b800000 */
[----:B------:R-:W-:Y:S01]  /*12a0*/  UISETP.GE.U32.AND UP0, UPT, UR4, 0x4, UPT ;  /* 0x000000040400788c */ /* 0x000fe2000bf06070 */
[C---:B-----5:R-:W-:Y:S01]  /*12b0*/  FMUL R0, R9.reuse, R9 ;  /* 0x0000000909007220 */ /* 0x060fe20000400000 */
[----:B------:R-:W-:Y:S02]  /*12c0*/  HFMA2 R4, -RZ, RZ, 0, 0 ;  /* 0x00000000ff047431 */ /* 0x000fe400000001ff */
[----:B------:R-:W-:Y:S01]  /*12d0*/  FMUL R15, R10, 24 ;  /* 0x41c000000a0f7820 */ /* 0x000fe20000400000 */
[----:B------:R-:W-:Y:S01]  /*12e0*/  ULOP3.LUT UR8, UR4, 0x3, URZ, 0xc0, !UPT ;  /* 0x0000000304087892 */ /* 0x000fe2000f8ec0ff */
[----:B------:R-:W-:-:S04]  /*12f0*/  FMUL R0, R9, R0 ;  /* 0x0000000009007220 */ /* 0x000fc80000400000 */
[----:B-1----:R-:W-:Y:S01]  /*1300*/  FMUL R16, R0, R0 ;  /* 0x0000000000107220 */ /* 0x002fe20000400000 */
[----:B------:R-:W-:Y:S06]  /*1310*/  BRA.U !UP0, `(.L_x_487) ;  /* 0x0000000d08487547 */ /* 0x000fec000b800000 */
[----:B------:R-:W0:Y:S01]  /*1320*/  LDCU.64 UR6, c[0x0][0x388] ;  /* 0x00007100ff0677ac */ /* 0x000e220008000a00 */
[----:B------:R-:W-:Y:S01]  /*1330*/  ULOP3.LUT UR4, UR4, 0x7ffffffc, URZ, 0xc0, !UPT ;  /* 0x7ffffffc04047892 */ /* 0x000fe2000f8ec0ff */
[----:B------:R-:W1:Y:S05]  /*1340*/  LDCU UR9, c[0x3][0x10] ;  /* 0x00c00200ff0977ac */ /* 0x000e6a0008000800 */
[----:B------:R-:W-:Y:S01]  /*1350*/  MOV R4, UR4 ;  /* 0x0000000400047c02 */ /* 0x000fe20008000f00 */
[----:B0-----:R-:W-:-:S04]  /*1360*/  UIADD3 UR5, UP0, UPT, UR6, 0x18, URZ ;  /* 0x0000001806057890 */ /* 0x001fc8000ff1e0ff */
[----:B------:R-:W-:Y:S02]  /*1370*/  UIADD3.X UR6, UPT, UPT, URZ, UR7, URZ, UP0, !UPT ;  /* 0x00000007ff067290 */ /* 0x000fe400087fe4ff */
[----:B------:R-:W-:Y:S01]  /*1380*/  MOV R18, UR5 ;  /* 0x0000000500127c02 */ /* 0x000fe20008000f00 */
[----:B------:R-:W-:-:S03]  /*1390*/  UIADD3 UR7, UPT, UPT, -UR4, URZ, URZ ;  /* 0x000000ff04077290 */ /* 0x000fc6000fffe1ff */
[----:B-1----:R-:W-:-:S09]  /*13a0*/  MOV R19, UR6 ;  /* 0x0000000600137c02 */ /* 0x002fd20008000f00 */
.L_x_516:
[----:B------:R-:W2:Y:S04]  /*13b0*/  LDG.E.CONSTANT R0, desc[UR12][R18.64+-0x14] ;  /* 0xffffec0c12007981 */ /* 0x000ea8000c1e9900 */
[----:B------:R-:W3:Y:S04]  /*13c0*/  LDG.E.CONSTANT R3, desc[UR12][R18.64+-0x18] ;  /* 0xffffe80c12037981 */ /* 0x000ee8000c1e9900 */
[----:B------:R-:W4:Y:S01]  /*13d0*/  LDG.E.CONSTANT R17, desc[UR12][R18.64+-0x10] ;  /* 0xfffff00c12117981 */ /* 0x000f22000c1e9900 */
[----:B------:R-:W-:Y:S01]  /*13e0*/  UIADD3 UR7, UPT, UPT, UR7, 0x4, URZ ;  /* 0x0000000407077890 */ /* 0x000fe2000fffe0ff */
[----:B------:R-:W-:Y:S03]  /*13f0*/  BSSY.RECONVERGENT B2, `(.L_x_488) ;  /* 0x000002e000027945 */ /* 0x000fe60003800200 */
[----:B------:R-:W-:Y:S01]  /*1400*/  UISETP.NE.AND UP0, UPT, UR7, URZ, UPT ;  /* 0x000000ff0700728c */ /* 0x000fe2000bf05270 */
        /* <DEDUP_REMOVED lines=9> */
[C---:B------:R-:W-:Y:S01]  /*14a0*/  FMUL R0, R17.reuse, R17 ;  /* 0x0000001111007220 */ /* 0x040fe20000400000 */
[----:B------:R-:W-:Y:S03]  /*14b0*/  BSSY.RECONVERGENT B1, `(.L_x_490) ;  /* 0x000000d000017945 */ /* 0x000fe60003800200 */
[----:B------:R-:W-:-:S05]  /*14c0*/  FMUL R24, R17, R0 ;  /* 0x0000000011187220 */ /* 0x000fca0000400000 */
[----:B------:R-:W-:-:S04]  /*14d0*/  IADD3 R0, PT, PT, R24, 0x1800000, RZ ;  /* 0x0180000018007810 */ /* 0x000fc80007ffe0ff */
[----:B------:R-:W-:-:S04]  /*14e0*/  LOP3.LUT R0, R0, 0x7f800000, RZ, 0xc0, !PT ;  /* 0x7f80000000007812 */ /* 0x000fc800078ec0ff */
[----:B------:R-:W-:-:S13]  /*14f0*/  ISETP.GT.U32.AND P0, PT, R0, 0x1ffffff, PT ;  /* 0x01ffffff0000780c */ /* 0x000fda0003f04070 */
[----:B------:R-:W-:Y:S05]  /*1500*/  @P0 BRA `(.L_x_491) ;  /* 0x00000000000c0947 */ /* 0x000fea0003800000 */
[----:B------:R-:W-:-:S07]  /*1510*/  MOV R22, 0x1530 ;  /* 0x0000153000167802 */ /* 0x000fce0000000f00 */
[----:B------:R-:W-:Y:S05]  /*1520*/  CALL.REL.NOINC `($__internal_8_$__cuda_sm20_rcp_rn_f32_slowpath) ;  /* 0x0000001400707944 */ /* 0x000fea0003c00000 */
[----:B------:R-:W-:Y:S05]  /*1530*/  BRA `(.L_x_492) ;  /* 0x0000000000107947 */ /* 0x000fea0003800000 */
.L_x_491:
[----:B------:R-:W0:Y:S02]  /*1540*/  MUFU.RCP R2, R24 ;  /* 0x0000001800027308 */ /* 0x000e240000001000 */
[----:B0-----:R-:W-:-:S04]  /*1550*/  FFMA R0, R24, R2, -1 ;  /* 0xbf80000018007423 */ /* 0x001fc80000000002 */
[----:B------:R-:W-:-:S04]  /*1560*/  FADD.FTZ R3, -R0, -RZ ;  /* 0x800000ff00037221 */ /* 0x000fc80000010100 */
[----:B------:R-:W-:-:S07]  /*1570*/  FFMA R2, R2, R3, R2 ;  /* 0x0000000302027223 */ /* 0x000fce0000000002 */
.L_x_492:
[----:B------:R-:W-:Y:S05]  /*1580*/  BSYNC.RECONVERGENT B1 ;  /* 0x0000000000017941 */ /* 0x000fea0003800200 */
.L_x_490:
[----:B------:R-:W0:Y:S01]  /*1590*/  MUFU.RCP R0, R17 ;  /* 0x0000001100007308 */ /* 0x000e220000001000 */
[----:B------:R-:W-:Y:S01]  /*15a0*/  FMUL R2, R16, R2 ;  /* 0x0000000210027220 */ /* 0x000fe20000400000 */
[----:B------:R-:W-:Y:S03]  /*15b0*/  BSSY.RECONVERGENT B3, `(.L_x_493) ;  /* 0x000000e000037945 */ /* 0x000fe60003800200 */
        /* <DEDUP_REMOVED lines=13> */
.L_x_494:
[----:B------:R-:W-:Y:S05]  /*1690*/  BSYNC.RECONVERGENT B3 ;  /* 0x0000000000037941 */ /* 0x000fea0003800200 */
.L_x_493:
[-C--:B------:R-:W-:Y:S01]  /*16a0*/  FFMA R11, R14, R0.reuse, R11 ;  /* 0x000000000e0b7223 */ /* 0x080fe2000000000b */
[-C--:B------:R-:W-:Y:S01]  /*16b0*/  FFMA R12, R9, R0.reuse, R12 ;  /* 0x00000000090c7223 */ /* 0x080fe2000000000c */
[----:B------:R-:W-:-:S07]  /*16c0*/  FFMA R13, R10, R0, R13 ;  /* 0x000000000a0d7223 */ /* 0x000fce000000000d */
.L_x_489:
[----:B------:R-:W-:Y:S05]  /*16d0*/  BSYNC.RECONVERGENT B2 ;  /* 0x0000000000027941 */ /* 0x000fea0003800200 */
.L_x_488:
        /* <DEDUP_REMOVED lines=23> */
.L_x_498:
[----:B------:R-:W0:Y:S02]  /*1850*/  MUFU.RCP R2, R24 ;  /* 0x0000001800027308 */ /* 0x000e240000001000 */
[----:B0-----:R-:W-:-:S04]  /*1860*/  FFMA R0, R24, R2, -1 ;  /* 0xbf80000018007423 */ /* 0x001fc80000000002 */
[----:B------:R-:W-:-:S04]  /*1870*/  FADD.FTZ R3, -R0, -RZ ;  /* 0x800000ff00037221 */ /* 0x000fc80000010100 */
[----:B------:R-:W-:-:S07]  /*1880*/  FFMA R2, R2, R3, R2 ;  /* 0x0000000302027223 */ /* 0x000fce0000000002 */
.L_x_499:
[----:B------:R-:W-:Y:S05]  /*1890*/  BSYNC.RECONVERGENT B1 ;  /* 0x0000000000017941 */ /* 0x000fea0003800200 */
.L_x_497:
        /* <DEDUP_REMOVED lines=16> */
.L_x_501:
[----:B------:R-:W-:Y:S05]  /*19a0*/  BSYNC.RECONVERGENT B3 ;  /* 0x0000000000037941 */ /* 0x000fea0003800200 */
.L_x_500:
[-C--:B------:R-:W-:Y:S01]  /*19b0*/  FFMA R11, R14, R0.reuse, R11 ;  /* 0x000000000e0b7223 */ /* 0x080fe2000000000b */
[-C--:B------:R-:W-:Y:S01]  /*19c0*/  FFMA R12, R9, R0.reuse, R12 ;  /* 0x00000000090c7223 */ /* 0x080fe2000000000c */
[----:B------:R-:W-:-:S07]  /*19d0*/  FFMA R13, R10, R0, R13 ;  /* 0x000000000a0d7223 */ /* 0x000fce000000000d */
.L_x_496:
[----:B------:R-:W-:Y:S05]  /*19e0*/  BSYNC.RECONVERGENT B2 ;  /* 0x0000000000027941 */ /* 0x000fea0003800200 */
.L_x_495:
        /* <DEDUP_REMOVED lines=23> */
.L_x_505:
[----:B------:R-:W0:Y:S02]  /*1b60*/  MUFU.RCP R2, R24 ;  /* 0x0000001800027308 */ /* 0x000e240000001000 */
[----:B0-----:R-:W-:-:S04]  /*1b70*/  FFMA R0, R24, R2, -1 ;  /* 0xbf80000018007423 */ /* 0x001fc80000000002 */
[----:B------:R-:W-:-:S04]  /*1b80*/  FADD.FTZ R3, -R0, -RZ ;  /* 0x800000ff00037221 */ /* 0x000fc80000010100 */
[----:B------:R-:W-:-:S07]  /*1b90*/  FFMA R2, R2, R3, R2 ;  /* 0x0000000302027223 */ /* 0x000fce0000000002 */
.L_x_506:
[----:B------:R-:W-:Y:S05]  /*1ba0*/  BSYNC.RECONVERGENT B1 ;  /* 0x0000000000017941 */ /* 0x000fea0003800200 */
.L_x_504:
        /* <DEDUP_REMOVED lines=16> */
.L_x_508:
[----:B------:R-:W-:Y:S05]  /*1cb0*/  BSYNC.RECONVERGENT B3 ;  /* 0x0000000000037941 */ /* 0x000fea0003800200 */
.L_x_507:
[-C--:B------:R-:W-:Y:S01]  /*1cc0*/  FFMA R11, R14, R0.reuse, R11 ;  /* 0x000000000e0b7223 */ /* 0x080fe2000000000b */
[-C--:B------:R-:W-:Y:S01]  /*1cd0*/  FFMA R12, R9, R0.reuse, R12 ;  /* 0x00000000090c7223 */ /* 0x080fe2000000000c */
[----:B------:R-:W-:-:S07]  /*1ce0*/  FFMA R13, R10, R0, R13 ;  /* 0x000000000a0d7223 */ /* 0x000fce000000000d */
.L_x_503:
[----:B------:R-:W-:Y:S05]  /*1cf0*/  BSYNC.RECONVERGENT B2 ;  /* 0x0000000000027941 */ /* 0x000fea0003800200 */
.L_x_502:
        /* <DEDUP_REMOVED lines=23> */
.L_x_512:
[----:B------:R-:W0:Y:S02]  /*1e70*/  MUFU.RCP R2, R24 ;  /* 0x0000001800027308 */ /* 0x000e240000001000 */
[----:B0-----:R-:W-:-:S04]  /*1e80*/  FFMA R0, R24, R2, -1 ;  /* 0xbf80000018007423 */ /* 0x001fc80000000002 */
[----:B------:R-:W-:-:S04]  /*1e90*/  FADD.FTZ R3, -R0, -RZ ;  /* 0x800000ff00037221 */ /* 0x000fc80000010100 */
[----:B------:R-:W-:-:S07]  /*1ea0*/  FFMA R2, R2, R3, R2 ;  /* 0x0000000302027223 */ /* 0x000fce0000000002 */
.L_x_513:
[----:B------:R-:W-:Y:S05]  /*1eb0*/  BSYNC.RECONVERGENT B1 ;  /* 0x0000000000017941 */ /* 0x000fea0003800200 */
.L_x_511:
        /* <DEDUP_REMOVED lines=16> */
.L_x_515:
[----:B------:R-:W-:Y:S05]  /*1fc0*/  BSYNC.RECONVERGENT B3 ;  /* 0x0000000000037941 */ /* 0x000fea0003800200 */
.L_x_514:
[-C--:B------:R-:W-:Y:S01]  /*1fd0*/  FFMA R11, R10, R0.reuse, R11 ;  /* 0x000000000a0b7223 */ /* 0x080fe2000000000b */
[-C--:B------:R-:W-:Y:S01]  /*1fe0*/  FFMA R12, R9, R0.reuse, R12 ;  /* 0x00000000090c7223 */ /* 0x080fe2000000000c */
[----:B------:R-:W-:-:S07]  /*1ff0*/  FFMA R13, R14, R0, R13 ;  /* 0x000000000e0d7223 */ /* 0x000fce000000000d */
.L_x_510:
[----:B------:R-:W-:Y:S05]  /*2000*/  BSYNC.RECONVERGENT B2 ;  /* 0x0000000000027941 */ /* 0x000fea0003800200 */
.L_x_509:
[----:B------:R-:W-:-:S04]  /*2010*/  IADD3 R18, P0, PT, R18, 0x30, RZ ;  /* 0x0000003012127810 */ /* 0x000fc80007f1e0ff */
[----:B------:R-:W-:Y:S01]  /*2020*/  IADD3.X R19, PT, PT, RZ, R19, RZ, P0, !PT ;  /* 0x00000013ff137210 */ /* 0x000fe200007fe4ff */
[----:B------:R-:W-:Y:S08]  /*2030*/  BRA.U UP0, `(.L_x_516) ;  /* 0xfffffff100dc7547 */ /* 0x000ff0000b83ffff */
.L_x_487:
[----:B------:R-:W-:-:S09]  /*2040*/  UISETP.NE.AND UP0, UPT, UR8, URZ, UPT ;  /* 0x000000ff0800728c */ /* 0x000fd2000bf05270 */
[----:B------:R-:W-:Y:S05]  /*2050*/  BRA.U !UP0, `(.L_x_486) ;  /* 0x00000009088c7547 */ /* 0x000fea000b800000 */
[----:B------:R-:W-:-:S09]  /*2060*/  UISETP.NE.AND UP0, UPT, UR8, 0x1, UPT ;  /* 0x000000010800788c */ /* 0x000fd2000bf05270 */
[----:B------:R-:W-:Y:S05]  /*2070*/  BRA.U !UP0, `(.L_x_517) ;  /* 0x0000000508a07547 */ /* 0x000fea000b800000 */
[----:B------:R-:W0:Y:S01]  /*2080*/  LDC.64 R18, c[0x0][0x388] ;  /* 0x0000e200ff127b82 */ /* 0x000e220000000a00 */
[----:B------:R-:W-:Y:S01]  /*2090*/  LEA R3, R4, R4, 0x1 ;  /* 0x0000000404037211 */ /* 0x000fe200078e08ff */
[----:B------:R-:W1:Y:S04]  /*20a0*/  LDCU UR4, c[0x3][0x10] ;  /* 0x00c00200ff0477ac */ /* 0x000e680008000800 */
[----:B0-----:R-:W-:-:S05]  /*20b0*/  IMAD.WIDE.U32 R18, R3, 0x4, R18 ;  /* 0x0000000403127825 */ /* 0x001fca00078e0012 */
        /* <DEDUP_REMOVED lines=23> */
.L_x_521:
[----:B------:R-:W0:Y:S02]  /*2230*/  MUFU.RCP R2, R24 ;  /* 0x0000001800027308 */ /* 0x000e240000001000 */
[----:B0-----:R-:W-:-:S04]  /*2240*/  FFMA R0, R24, R2, -1 ;  /* 0xbf80000018007423 */ /* 0x001fc80000000002 */
[----:B------:R-:W-:-:S04]  /*2250*/  FADD.FTZ R3, -R0, -RZ ;  /* 0x800000ff00037221 */ /* 0x000fc80000010100 */
[----:B------:R-:W-:-:S07]  /*2260*/  FFMA R2, R2, R3, R2 ;  /* 0x0000000302027223 */ /* 0x000fce0000000002 */
.L_x_522:
[----:B------:R-:W-:Y:S05]  /*2270*/  BSYNC.RECONVERGENT B1 ;  /* 0x0000000000017941 */ /* 0x000fea0003800200 */
.L_x_520:
        /* <DEDUP_REMOVED lines=16> */
.L_x_524:
[----:B------:R-:W-:Y:S05]  /*2380*/  BSYNC.RECONVERGENT B3 ;  /* 0x0000000000037941 */ /* 0x000fea0003800200 */
.L_x_523:
[-C--:B------:R-:W-:Y:S01]  /*2390*/  FFMA R11, R14, R0.reuse, R11 ;  /* 0x000000000e0b7223 */ /* 0x080fe2000000000b */
[-C--:B------:R-:W-:Y:S01]  /*23a0*/  FFMA R12, R9, R0.reuse, R12 ;  /* 0x00000000090c7223 */ /* 0x080fe2000000000c */
[----:B------:R-:W-:-:S07]  /*23b0*/  FFMA R13, R10, R0, R13 ;  /* 0x000000000a0d7223 */ /* 0x000fce000000000d */
.L_x_519:
[----:B------:R-:W-:Y:S05]  /*23c0*/  BSYNC.RECONVERGENT B2 ;  /* 0x0000000000027941 */ /* 0x000fea0003800200 */
.L_x_518:
[----:B------:R-:W2:Y:S01]  /*23d0*/  LDG.E.CONSTANT R0, desc[UR12][R18.64+0x10] ;  /* 0x0000100c12007981 */ /* 0x000ea2000c1e9900 */
[----:B------:R-:W0:Y:S03]  /*23e0*/  LDCU UR4, c[0x3][0x10] ;  /* 0x00c00200ff0477ac */ /* 0x000e260008000800 */
        /* <DEDUP_REMOVED lines=22> */
.L_x_528:
[----:B------:R-:W0:Y:S02]  /*2550*/  MUFU.RCP R2, R24 ;  /* 0x0000001800027308 */ /* 0x000e240000001000 */
[----:B0-----:R-:W-:-:S04]  /*2560*/  FFMA R0, R24, R2, -1 ;  /* 0xbf80000018007423 */ /* 0x001fc80000000002 */
[----:B------:R-:W-:-:S04]  /*2570*/  FADD.FTZ R3, -R0, -RZ ;  /* 0x800000ff00037221 */ /* 0x000fc80000010100 */
[----:B------:R-:W-:-:S07]  /*2580*/  FFMA R2, R2, R3, R2 ;  /* 0x0000000302027223 */ /* 0x000fce0000000002 */
.L_x_529:
[----:B------:R-:W-:Y:S05]  /*2590*/  BSYNC.RECONVERGENT B1 ;  /* 0x0000000000017941 */ /* 0x000fea0003800200 */
.L_x_527:
        /* <DEDUP_REMOVED lines=16> */
.L_x_531:
[----:B------:R-:W-:Y:S05]  /*26a0*/  BSYNC.RECONVERGENT B3 ;  /* 0x0000000000037941 */ /* 0x000fea0003800200 */
.L_x_530:
[-C--:B------:R-:W-:Y:S01]  /*26b0*/  FFMA R11, R14, R0.reuse, R11 ;  /* 0x000000000e0b7223 */ /* 0x080fe2000000000b */
[-C--:B------:R-:W-:Y:S01]  /*26c0*/  FFMA R12, R9, R0.reuse, R12 ;  /* 0x00000000090c7223 */ /* 0x080fe2000000000c */
[----:B------:R-:W-:-:S07]  /*26d0*/  FFMA R13, R10, R0, R13 ;  /* 0x000000000a0d7223 */ /* 0x000fce000000000d */
.L_x_526:
[----:B------:R-:W-:Y:S05]  /*26e0*/  BSYNC.RECONVERGENT B2 ;  /* 0x0000000000027941 */ /* 0x000fea0003800200 */
.L_x_525:
[----:B------:R-:W-:-:S07]  /*26f0*/  IADD3 R4, PT, PT, R4, 0x2, RZ ;  /* 0x0000000204047810 */ /* 0x000fce0007ffe0ff */
.L_x_517:
[----:B------:R-:W0:Y:S02]  /*2700*/  LDCU UR4, c[0x0][0x3ac] ;  /* 0x00007580ff0477ac */ /* 0x000e240008000800 */
[----:B0-----:R-:W-:-:S04]  /*2710*/  ULOP3.LUT UR4, UR4, 0x1, URZ, 0xc0, !UPT ;  /* 0x0000000104047892 */ /* 0x001fc8000f8ec0ff */
[----:B------:R-:W-:-:S09]  /*2720*/  UISETP.NE.U32.AND UP0, UPT, UR4, 0x1, UPT ;  /* 0x000000010400788c */ /* 0x000fd2000bf05070 */
[----:B------:R-:W-:Y:S05]  /*2730*/  BRA.U UP0, `(.L_x_486) ;  /* 0x0000000100d47547 */ /* 0x000fea000b800000 */
        /* <DEDUP_REMOVED lines=27> */
.L_x_534:
[----:B------:R-:W0:Y:S02]  /*28f0*/  MUFU.RCP R2, R24 ;  /* 0x0000001800027308 */ /* 0x000e240000001000 */
[----:B0-----:R-:W-:-:S04]  /*2900*/  FFMA R0, R24, R2, -1 ;  /* 0xbf80000018007423 */ /* 0x001fc80000000002 */
[----:B------:R-:W-:-:S04]  /*2910*/  FADD.FTZ R3, -R0, -RZ ;  /* 0x800000ff00037221 */ /* 0x000fc80000010100 */
[----:B------:R-:W-:-:S07]  /*2920*/  FFMA R2, R2, R3, R2 ;  /* 0x0000000302027223 */ /* 0x000fce0000000002 */
.L_x_535:
[----:B------:R-:W-:Y:S05]  /*2930*/  BSYNC.RECONVERGENT B1 ;  /* 0x0000000000017941 */ /* 0x000fea0003800200 */
.L_x_533:
        /* <DEDUP_REMOVED lines=16> */
.L_x_537:
[----:B------:R-:W-:Y:S05]  /*2a40*/  BSYNC.RECONVERGENT B3 ;  /* 0x0000000000037941 */ /* 0x000fea0003800200 */
.L_x_536:
[-C--:B------:R-:W-:Y:S01]  /*2a50*/  FFMA R11, R6, R0.reuse, R11 ;  /* 0x00000000060b7223 */ /* 0x080fe2000000000b */
[-C--:B------:R-:W-:Y:S01]  /*2a60*/  FFMA R12, R7, R0.reuse, R12 ;  /* 0x00000000070c7223 */ /* 0x080fe2000000000c */
[----:B------:R-:W-:-:S07]  /*2a70*/  FFMA R13, R8, R0, R13 ;  /* 0x00000000080d7223 */ /* 0x000fce000000000d */
.L_x_532:
[----:B------:R-:W-:Y:S05]  /*2a80*/  BSYNC.RECONVERGENT B2 ;  /* 0x0000000000027941 */ /* 0x000fea0003800200 */
.L_x_486:
[----:B------:R-:W0:Y:S02]  /*2a90*/  LDC.64 R2, c[0x0][0x390] ;  /* 0x0000e400ff027b82 */ /* 0x000e240000000a00 */
[----:B0-----:R-:W-:-:S05]  /*2aa0*/  IMAD.WIDE R2, R5, 0x4, R2 ;  /* 0x0000000405027825 */ /* 0x001fca00078e0202 */
[----:B------:R-:W-:Y:S04]  /*2ab0*/  STG.E desc[UR12][R2.64], R11 ;  /* 0x0000000b02007986 */ /* 0x000fe8000c10190c */
[----:B------:R-:W-:Y:S04]  /*2ac0*/  STG.E desc[UR12][R2.64+0x4], R12 ;  /* 0x0000040c02007986 */ /* 0x000fe8000c10190c */
[----:B------:R-:W-:Y:S01]  /*2ad0*/  STG.E desc[UR12][R2.64+0x8], R13 ;  /* 0x0000080d02007986 */ /* 0x000fe2000c10190c */
[----:B------:R-:W-:Y:S05]  /*2ae0*/  EXIT ;  /* 0x000000000000794d */ /* 0x000fea0003800000 */
        .weak           $__internal_8_$__cuda_sm20_rcp_rn_f32_slowpath
        .type           $__internal_8_$__cuda_sm20_rcp_rn_f32_slowpath,@function
        .size           $__internal_8_$__cuda_sm20_rcp_rn_f32_slowpath,($__internal_9_$__cuda_sm20_sqrt_rn_f32_slowpath - $__internal_8_$__cuda_sm20_rcp_rn_f32_slowpath)
$__internal_8_$__cuda_sm20_rcp_rn_f32_slowpath:
        /* <DEDUP_REMOVED lines=15> */
.L_x_539:
        /* <DEDUP_REMOVED lines=33> */
.L_x_541:
[----:B------:R0:W1:Y:S02]  /*2df0*/  MUFU.RCP R2, R24 ;  /* 0x0000001800027308 */ /* 0x0000640000001000 */
.L_x_540:
[----:B------:R-:W-:Y:S05]  /*2e00*/  BSYNC.RECONVERGENT B0 ;  /* 0x0000000000007941 */ /* 0x000fea0003800200 */
.L_x_538:
[----:B------:R-:W-:Y:S01]  /*2e10*/  HFMA2 R31, -RZ, RZ, 0, 0 ;  /* 0x00000000ff1f7431 */ /* 0x000fe200000001ff */
[----:B------:R-:W-:-:S04]  /*2e20*/  MOV R30, R22 ;  /* 0x00000016001e7202 */ /* 0x000fc80000000f00 */
[----:B01----:R-:W-:Y:S05]  /*2e30*/  RET.REL.NODEC R30 `(_Z23multi_gpu_domain_forcesPKfS0_PfS0_S0_ii) ;  /* 0xffffffd01e707950 */ /* 0x003fea0003c3ffff */
        .weak           $__internal_9_$__cuda_sm20_sqrt_rn_f32_slowpath
        .type           $__internal_9_$__cuda_sm20_sqrt_rn_f32_slowpath,@function
        .size           $__internal_9_$__cuda_sm20_sqrt_rn_f32_slowpath,($__internal_10_$__cuda_sm3x_div_rn_noftz_f32_slowpath - $__internal_9_$__cuda_sm20_sqrt_rn_f32_slowpath)
$__internal_9_$__cuda_sm20_sqrt_rn_f32_slowpath:
        /* <DEDUP_REMOVED lines=19> */
.L_x_542:
[----:B------:R-:W-:Y:S01]  /*2f70*/  HFMA2 R3, -RZ, RZ, 0, 0 ;  /* 0x00000000ff037431 */ /* 0x000fe200000001ff */
[----:B------:R-:W-:-:S03]  /*2f80*/  MOV R35, R27 ;  /* 0x0000001b00237202 */ /* 0x000fc60000000f00 */
[----:B------:R-:W-:Y:S05]  /*2f90*/  RET.REL.NODEC R2 `(_Z23multi_gpu_domain_forcesPKfS0_PfS0_S0_ii) ;  /* 0xffffffd002187950 */ /* 0x000fea0003c3ffff */
        .weak           $__internal_10_$__cuda_sm3x_div_rn_noftz_f32_slowpath
        .type           $__internal_10_$__cuda_sm3x_div_rn_noftz_f32_slowpath,@function
        .size           $__internal_10_$__cuda_sm3x_div_rn_noftz_f32_slowpath,(.L_x_565 - $__internal_10_$__cuda_sm3x_div_rn_noftz_f32_slowpath)
$__internal_10_$__cuda_sm3x_div_rn_noftz_f32_slowpath:
        /* <DEDUP_REMOVED lines=34> */
.L_x_544:
        /* <DEDUP_REMOVED lines=29> */
[-CC-:B------:R-:W-:Y:S01]  /*3390*/  FFMA.RZ R22, R31, R29.reuse, R30.reuse ;  /* 0x0000001d1f167223 */ /* 0x180fe2000000c01e */
[----:B------:R-:W-:Y:S01]  /*33a0*/  IADD3 R27, PT, PT, R3, 0x20, RZ ;  /* 0x00000020031b7810 */ /* 0x000fe20007ffe0ff */
[CCC-:B------:R-:W-:Y:S01]  /*33b0*/  FFMA.RP R24, R31.reuse, R29.reuse, R30.reuse ;  /* 0x0000001d1f187223 */ /* 0x1c0fe2000000801e */
[----:B------:R-:W-:Y:S01]  /*33c0*/  FFMA.RM R29, R31, R29, R30 ;  /* 0x0000001d1f1d7223 */ /* 0x000fe2000000401e */
[C---:B------:R-:W-:Y:S02]  /*33d0*/  ISETP.NE.AND P2, PT, R3.reuse, RZ, PT ;  /* 0x000000ff0300720c */ /* 0x040fe40003f45270 */
[----:B------:R-:W-:Y:S02]  /*33e0*/  LOP3.LUT R22, R22, 0x7fffff, RZ, 0xc0, !PT ;  /* 0x007fffff16167812 */ /* 0x000fe400078ec0ff */
[----:B------:R-:W-:Y:S02]  /*33f0*/  ISETP.NE.AND P1, PT, R3, RZ, PT ;  /* 0x000000ff0300720c */ /* 0x000fe40003f25270 */
[----:B------:R-:W-:-:S02]  /*3400*/  LOP3.LUT R22, R22, 0x800000, RZ, 0xfc, !PT ;  /* 0x0080000016167812 */ /* 0x000fc400078efcff */
        /* <DEDUP_REMOVED lines=14> */
.L_x_551:
[----:B------:R-:W-:-:S04]  /*34f0*/  LOP3.LUT R0, R0, 0x80000000, RZ, 0xc0, !PT ;  /* 0x8000000000007812 */ /* 0x000fc800078ec0ff */
[----:B------:R-:W-:Y:S01]  /*3500*/  LOP3.LUT R0, R0, 0x7f800000, RZ, 0xfc, !PT ;  /* 0x7f80000000007812 */ /* 0x000fe200078efcff */
[----:B------:R-:W-:Y:S06]  /*3510*/  BRA `(.L_x_552) ;  /* 0x0000000000047947 */ /* 0x000fec0003800000 */
.L_x_550:
[----:B------:R-:W-:-:S07]  /*3520*/  LEA R0, R27, R0, 0x17 ;  /* 0x000000001b007211 */ /* 0x000fce00078eb8ff */
.L_x_552:
[----:B------:R-:W-:Y:S05]  /*3530*/  BSYNC.RECONVERGENT B1 ;  /* 0x0000000000017941 */ /* 0x000fea0003800200 */
.L_x_549:
[----:B------:R-:W-:Y:S05]  /*3540*/  BRA `(.L_x_553) ;  /* 0x0000000000207947 */ /* 0x000fea0003800000 */
.L_x_548:
[----:B------:R-:W-:-:S04]  /*3550*/  LOP3.LUT R0, R0, 0x80000000, R3, 0x48, !PT ;  /* 0x8000000000007812 */ /* 0x000fc800078e4803 */
[----:B------:R-:W-:Y:S01]  /*3560*/  LOP3.LUT R0, R0, 0x7f800000, RZ, 0xfc, !PT ;  /* 0x7f80000000007812 */ /* 0x000fe200078efcff */
[----:B------:R-:W-:Y:S06]  /*3570*/  BRA `(.L_x_553) ;  /* 0x0000000000147947 */ /* 0x000fec0003800000 */
.L_x_547:
[----:B------:R-:W-:Y:S01]  /*3580*/  LOP3.LUT R0, R0, 0x80000000, R3, 0x48, !PT ;  /* 0x8000000000007812 */ /* 0x000fe200078e4803 */
[----:B------:R-:W-:Y:S06]  /*3590*/  BRA `(.L_x_553) ;  /* 0x00000000000c7947 */ /* 0x000fec0003800000 */
.L_x_546:
[----:B------:R-:W0:Y:S01]  /*35a0*/  MUFU.RSQ R0, -QNAN ;  /* 0xffc0000000007908 */ /* 0x000e220000001400 */
[----:B------:R-:W-:Y:S05]  /*35b0*/  BRA `(.L_x_553) ;  /* 0x0000000000047947 */ /* 0x000fea0003800000 */
.L_x_545:
[----:B------:R-:W-:-:S07]  /*35c0*/  FADD.FTZ R0, R3, R0 ;  /* 0x0000000003007221 */ /* 0x000fce0000010000 */
.L_x_553:
[----:B------:R-:W-:Y:S05]  /*35d0*/  BSYNC.RECONVERGENT B0 ;  /* 0x0000000000007941 */ /* 0x000fea0003800200 */
.L_x_543:
[----:B------:R-:W-:-:S04]  /*35e0*/  HFMA2 R3, -RZ, RZ, 0, 0 ;  /* 0x00000000ff037431 */ /* 0x000fc800000001ff */
[----:B0-----:R-:W-:Y:S05]  /*35f0*/  RET.REL.NODEC R2 `(_Z23multi_gpu_domain_forcesPKfS0_PfS0_S0_ii) ;  /* 0xffffffc802807950 */ /* 0x001fea0003c3ffff */
.L_x_554:
        /* <DEDUP_REMOVED lines=16> */
.L_x_565:


//--------------------- .nv.shared.reserved.0     --------------------------
	.section	.nv.shared.reserved.0,"aw",@nobits
	.weak		__nv_reservedSMEM_offset_0_alias
	.size		__nv_reservedSMEM_offset_0_alias, 0, 64
	.other		__nv_reservedSMEM_offset_0_alias,@"STO_CUDA_RESERVED_SHARED STV_DEFAULT"
__nv_reservedSMEM_offset_0_alias:
	.zero		0
	.zero		64


//--------------------- .nv.global                --------------------------
	.section	.nv.global,"aw",@nobits
.nv.global:
	.type		_ZN34_INTERNAL_8a419f76_4_k_cu_8a8734d64cuda3std6ranges3__45__cpo9iter_moveE,@object
	.size		_ZN34_INTERNAL_8a419f76_4_k_cu_8a8734d64cuda3std6ranges3__45__cpo9iter_moveE,(_ZN34_INTERNAL_8a419f76_4_k_cu_8a8734d64cuda3std3__436_GLOBAL__N__8a419f76_4_k_cu_8a8734d66ignoreE - _ZN34_INTERNAL_8a419f76_4_k_cu_8a8734d64cuda3std6ranges3__45__cpo9iter_moveE)
_ZN34_INTERNAL_8a419f76_4_k_cu_8a8734d64cuda3std6ranges3__45__cpo9iter_moveE:
	.zero		1
	.type		_ZN34_INTERNAL_8a419f76_4_k_cu_8a8734d64cuda3std3__436_GLOBAL__N__8a419f76_4_k_cu_8a8734d66ignoreE,@object
	.size		_ZN34_INTERNAL_8a419f76_4_k_cu_8a8734d64cuda3std3__436_GLOBAL__N__8a419f76_4_k_cu_8a8734d66ignoreE,(_ZN34_INTERNAL_8a419f76_4_k_cu_8a8734d64cuda3std3__45__cpo4cendE - _ZN34_INTERNAL_8a419f76_4_k_cu_8a8734d64cuda3std3__436_GLOBAL__N__8a419f76_4_k_cu_8a8734d66ignoreE)
_ZN34_INTERNAL_8a419f76_4_k_cu_8a8734d64cuda3std3__436_GLOBAL__N__8a419f76_4_k_cu_8a8734d66ignoreE:
	.zero		1
	.type		_ZN34_INTERNAL_8a419f76_4_k_cu_8a8734d64cuda3std3__45__cpo4cendE,@object
	.size		_ZN34_INTERNAL_8a419f76_4_k_cu_8a8734d64cuda3std3__45__cpo4cendE,(_ZN34_INTERNAL_8a419f76_4_k_cu_8a8734d64cuda3std3__45__cpo3endE - _ZN34_INTERNAL_8a419f76_4_k_cu_8a8734d64cuda3std3__45__cpo4cendE)
_ZN34_INTERNAL_8a419f76_4_k_cu_8a8734d64cuda3std3__45__cpo4cendE:
	.zero		1
	.type		_ZN34_INTERNAL_8a419f76_4_k_cu_8a8734d64cuda3std3__45__cpo3endE,@object
	.size		_ZN34_INTERNAL_8a419f76_4_k_cu_8a8734d64cuda3std3__45__cpo3endE,(_ZN34_INTERNAL_8a419f76_4_k_cu_8a8734d64cuda3std3__48in_placeE - _ZN34_INTERNAL_8a419f76_4_k_cu_8a8734d64cuda3std3__45__cpo3endE)
_ZN34_INTERNAL_8a419f76_4_k_cu_8a8734d64cuda3std3__45__cpo3endE:
	.zero		1
	.type		_ZN34_INTERNAL_8a419f76_4_k_cu_8a8734d64cuda3std3__48in_placeE,@object
	.size		_ZN34_INTERNAL_8a419f76_4_k_cu_8a8734d64cuda3std3__48in_placeE,(_ZN34_INTERNAL_8a419f76_4_k_cu_8a8734d64cuda3std6ranges3__45__cpo7advanceE - _ZN34_INTERNAL_8a419f76_4_k_cu_8a8734d64cuda3std3__48in_placeE)
_ZN34_INTERNAL_8a419f76_4_k_cu_8a8734d64cuda3std3__48in_placeE:
	.zero		1
	.type		_ZN34_INTERNAL_8a419f76_4_k_cu_8a8734d64cuda3std6ranges3__45__cpo7advanceE,@object
	.size		_ZN34_INTERNAL_8a419f76_4_k_cu_8a8734d64cuda3std6ranges3__45__cpo7advanceE,(_ZN34_INTERNAL_8a419f76_4_k_cu_8a8734d64cuda3std3__45__cpo5beginE - _ZN34_INTERNAL_8a419f76_4_k_cu_8a8734d64cuda3std6ranges3__45__cpo7advanceE)
_ZN34_INTERNAL_8a419f76_4_k_cu_8a8734d64cuda3std6ranges3__45__cpo7advanceE:
	.zero		1
	.type		_ZN34_INTERNAL_8a419f76_4_k_cu_8a8734d64cuda3std3__45__cpo5beginE,@object
	.size		_ZN34_INTERNAL_8a419f76_4_k_cu_8a8734d64cuda3std3__45__cpo5beginE,(_ZN34_INTERNAL_8a419f76_4_k_cu_8a8734d64cuda3std3__419piecewise_constructE - _ZN34_INTERNAL_8a419f76_4_k_cu_8a8734d64cuda3std3__45__cpo5beginE)
_ZN34_INTERNAL_8a419f76_4_k_cu_8a8734d64cuda3std3__45__cpo5beginE:
	.zero		1
	.type		_ZN34_INTERNAL_8a419f76_4_k_cu_8a8734d64cuda3std3__419piecewise_constructE,@object
	.size		_ZN34_INTERNAL_8a419f76_4_k_cu_8a8734d64cuda3std3__419piecewise_constructE,(_ZN34_INTERNAL_8a419f76_4_k_cu_8a8734d64cuda3std3__45__cpo6cbeginE - _ZN34_INTERNAL_8a419f76_4_k_cu_8a8734d64cuda3std3__419piecewise_constructE)
_ZN34_INTERNAL_8a419f76_4_k_cu_8a8734d64cuda3std3__419piecewise_constructE:
	.zero		1
	.type		_ZN34_INTERNAL_8a419f76_4_k_cu_8a8734d64cuda3std3__45__cpo6cbeginE,@object
	.size		_ZN34_INTERNAL_8a419f76_4_k_cu_8a8734d64cuda3std3__45__cpo6cbeginE,(_ZN34_INTERNAL_8a419f76_4_k_cu_8a8734d64cuda3std6ranges3__45__cpo4swapE - _ZN34_INTERNAL_8a419f76_4_k_cu_8a8734d64cuda3std3__45__cpo6cbeginE)
_ZN34_INTERNAL_8a419f76_4_k_cu_8a8734d64cuda3std3__45__cpo6cbeginE:
	.zero		1
	.type		_ZN34_INTERNAL_8a419f76_4_k_cu_8a8734d64cuda3std6ranges3__45__cpo4swapE,@object
	.size		_ZN34_INTERNAL_8a419f76_4_k_cu_8a8734d64cuda3std6ranges3__45__cpo4swapE,(.L_8 - _ZN34_INTERNAL_8a419f76_4_k_cu_8a8734d64cuda3std6ranges3__45__cpo4swapE)
_ZN34_INTERNAL_8a419f76_4_k_cu_8a8734d64cuda3std6ranges3__45__cpo4swapE:
	.zero		1
.L_8:


//--------------------- .nv.shared.ultimate_md_step --------------------------
	.section	.nv.shared.ultimate_md_step,"aw",@nobits
	.sectionflags	@""
	.align	4
.nv.shared.ultimate_md_step:
	.zero		2584


//--------------------- .nv.constant0.update_step_counter --------------------------
	.section	.nv.constant0.update_step_counter,"a",@progbits
	.sectionflags	@""
	.align	4
.nv.constant0.update_step_counter:
	.zero		900


//--------------------- .nv.constant0.graph_optimized_integrate --------------------------
	.section	.nv.constant0.graph_optimized_integrate,"a",@progbits
	.sectionflags	@""
	.align	4
.nv.constant0.graph_optimized_integrate:
	.zero		980


//--------------------- .nv.constant0.graph_optimized_forces_only --------------------------
	.section	.nv.constant0.graph_optimized_forces_only,"a",@progbits
	.sectionflags	@""
	.align	4
.nv.constant0.graph_optimized_forces_only:
	.zero		964


//--------------------- .nv.constant0.ultimate_md_step --------------------------
	.section	.nv.constant0.ultimate_md_step,"a",@progbits
	.sectionflags	@""
	.align	4
.nv.constant0.ultimate_md_step:
	.zero		1072


//--------------------- .nv.constant0._Z23multi_gpu_domain_forcesPKfS0_PfS0_S0_ii --------------------------
	.section	.nv.constant0._Z23multi_gpu_domain_forcesPKfS0_PfS0_S0_ii,"a",@progbits
	.sectionflags	@""
	.align	4
.nv.constant0._Z23multi_gpu_domain_forcesPKfS0_PfS0_S0_ii:
	.zero		944


//--------------------- SYMBOLS --------------------------

	.type		.nv.reservedSmem.offset0,@object
	.size		.nv.reservedSmem.offset0,0x4
	.type		.nv.reservedSmem.cap,@object
	.size		.nv.reservedSmem.cap,0x4
